	.target	sm_100a

	.elftype	@"ET_EXEC"


//--------------------- .note.nv.tkinfo           --------------------------
	.section	.note.nv.tkinfo,"",@"SHT_NOTE"
	.sectionflags	@"SHF_NOTE_NV_TKINFO"
	.tkinfo
        /*0018*/ 	.word	0x00000002
        /*0030*/ 	.string	""
        /*0030*/ 	.string	"ptxas"
        /*0030*/ 	.string	"Cuda compilation tools, release 13.0, V13.0.88"
        /*0030*/ 	.string	"Build cuda_13.0.r13.0/compiler.36424714_0"
        /*0030*/ 	.string	"-arch sm_100a -m 64 "



//--------------------- .note.nv.cuinfo           --------------------------
	.section	.note.nv.cuinfo,"",@"SHT_NOTE"
	.sectionflags	@"SHF_NOTE_NV_CUINFO"
        /*0018*/ 	.short	0x0002
        /*001a*/ 	.short	0x0064
        /*001c*/ 	.short	0x0082
	.zero		2


//--------------------- .nv.info                  --------------------------
	.section	.nv.info,"",@"SHT_CUDA_INFO"
	.align	4


	//----- nvinfo : EIATTR_REGCOUNT
	.align		4
        /*0000*/ 	.byte	0x04, 0x2f
        /*0002*/ 	.short	(.L_19 - .L_18)
	.align		4
.L_18:
        /*0004*/ 	.word	index@(_ZN7cutlass13device_kernelINS_4gemm6kernel13GemmUniversalINS1_17GroupProblemShapeIN4cute5tupleIJiiiEEEEENS1_10collective13CollectiveMmaINS1_40MainloopSm100ArrayTmaUmmaWarpSpecializedILi3ELi8ELi2ENS6_IJNS5_1CILi1EEESD_SD_EEEEENS6_IJNSC_ILi128EEENSC_ILi256EEENSC_ILi64EEEEEENS_6half_tEPNS6_IJlSD_NSC_ILi0EEEEEESK_SN_NS5_8TiledMMAINS5_8MMA_AtomIJNS5_20SM100_MMA_F16BF16_SSISK_SK_fLi128ELi256ELNS5_4UMMA5MajorE0ELSS_0ELNSR_7ScaleInE0ELST_0EEEEEENS5_6LayoutISE_NS6_IJSL_SL_SL_EEEEENS6_IJNS5_10UnderscoreESZ_SZ_EEEEENS5_13SM90_TMA_LOADENS5_14ComposedLayoutINS5_7SwizzleILi3ELi4ELi3EEENS5_18smem_ptr_flag_bitsILi16EEENSW_INS6_IJNSC_ILi8EEESI_EEENS6_IJSI_SD_EEEEEEEvNS5_8identityES12_S1C_vS1D_EENS_8epilogue10collective18CollectiveEpilogueINS1F_31Sm100PtrArrayTmaWarpSpecializedILi4ELi2ELi64ELb1ELb0EEEJSJ_NS6_IJNSW_ISG_SD_EENSW_ISI_SD_EEEEESK_PNS6_IJSD_lSL_EEESK_S1O_NS1F_6fusion15FusionCallbacksIS1J_NS1P_17LinearCombinationISK_fSK_fLNS_15FloatRoundStyleE2EEESJ_S1M_JEEENS5_5SM1004TMEM4LOAD26SM100_TMEM_LOAD_16dp256b8xES12_NS13_IS15_S17_NSW_INS6_IJSI_S18_EEENS6_IJSD_SI_EEEEEEENS5_17SM75_U16x8_LDSM_TENS5_14SM90_TMA_STOREES22_NS5_17SM90_U16x8_STSM_TENS5_39AutoVectorizingCopyWithAssumedAlignmentILi128EEEEEEvvEEEEvNT_6ParamsE)
        /*0008*/ 	.word	0x000000a8


	//----- nvinfo : EIATTR_FRAME_SIZE
	.align		4
.L_19:
        /*000c*/ 	.byte	0x04, 0x11
        /*000e*/ 	.short	(.L_21 - .L_20)
	.align		4
.L_20:
        /*0010*/ 	.word	index@($__internal_3_$__cuda_sm20_div_u64)
        /*0014*/ 	.word	0x00000000


	//----- nvinfo : EIATTR_FRAME_SIZE
	.align		4
.L_21:
        /*0018*/ 	.byte	0x04, 0x11
        /*001a*/ 	.short	(.L_23 - .L_22)
	.align		4
.L_22:
        /*001c*/ 	.word	index@($__internal_2_$__cuda_sm10x_tcgen05_guardrail_trap_unallocated_columns_being_dealloced)
        /*0020*/ 	.word	0x00000000


	//----- nvinfo : EIATTR_FRAME_SIZE
	.align		4
.L_23:
        /*0024*/ 	.byte	0x04, 0x11
        /*0026*/ 	.short	(.L_25 - .L_24)
	.align		4
.L_24:
        /*0028*/ 	.word	index@($__internal_1_$__cuda_sm10x_tcgen05_guardrail_trap_phase_invalid_during_alloc)
        /*002c*/ 	.word	0x00000000


	//----- nvinfo : EIATTR_FRAME_SIZE
	.align		4
.L_25:
        /*0030*/ 	.byte	0x04, 0x11
        /*0032*/ 	.short	(.L_27 - .L_26)
	.align		4
.L_26:
        /*0034*/ 	.word	index@($__internal_0_$__cuda_sm10x_tcgen05_guardrail_trap_col_being_dealloced_not_returned_by_alloc)
        /*0038*/ 	.word	0x00000000


	//----- nvinfo : EIATTR_FRAME_SIZE
	.align		4
.L_27:
        /*003c*/ 	.byte	0x04, 0x11
        /*003e*/ 	.short	(.L_29 - .L_28)
	.align		4
.L_28:
        /*0040*/ 	.word	index@(_ZN7cutlass13device_kernelINS_4gemm6kernel13GemmUniversalINS1_17GroupProblemShapeIN4cute5tupleIJiiiEEEEENS1_10collective13CollectiveMmaINS1_40MainloopSm100ArrayTmaUmmaWarpSpecializedILi3ELi8ELi2ENS6_IJNS5_1CILi1EEESD_SD_EEEEENS6_IJNSC_ILi128EEENSC_ILi256EEENSC_ILi64EEEEEENS_6half_tEPNS6_IJlSD_NSC_ILi0EEEEEESK_SN_NS5_8TiledMMAINS5_8MMA_AtomIJNS5_20SM100_MMA_F16BF16_SSISK_SK_fLi128ELi256ELNS5_4UMMA5MajorE0ELSS_0ELNSR_7ScaleInE0ELST_0EEEEEENS5_6LayoutISE_NS6_IJSL_SL_SL_EEEEENS6_IJNS5_10UnderscoreESZ_SZ_EEEEENS5_13SM90_TMA_LOADENS5_14ComposedLayoutINS5_7SwizzleILi3ELi4ELi3EEENS5_18smem_ptr_flag_bitsILi16EEENSW_INS6_IJNSC_ILi8EEESI_EEENS6_IJSI_SD_EEEEEEEvNS5_8identityES12_S1C_vS1D_EENS_8epilogue10collective18CollectiveEpilogueINS1F_31Sm100PtrArrayTmaWarpSpecializedILi4ELi2ELi64ELb1ELb0EEEJSJ_NS6_IJNSW_ISG_SD_EENSW_ISI_SD_EEEEESK_PNS6_IJSD_lSL_EEESK_S1O_NS1F_6fusion15FusionCallbacksIS1J_NS1P_17LinearCombinationISK_fSK_fLNS_15FloatRoundStyleE2EEESJ_S1M_JEEENS5_5SM1004TMEM4LOAD26SM100_TMEM_LOAD_16dp256b8xES12_NS13_IS15_S17_NSW_INS6_IJSI_S18_EEENS6_IJSD_SI_EEEEEEENS5_17SM75_U16x8_LDSM_TENS5_14SM90_TMA_STOREES22_NS5_17SM90_U16x8_STSM_TENS5_39AutoVectorizingCopyWithAssumedAlignmentILi128EEEEEEvvEEEEvNT_6ParamsE)
        /*0044*/ 	.word	0x00000000


	//----- nvinfo : EIATTR_MIN_STACK_SIZE
	.align		4
.L_29:
        /*0048*/ 	.byte	0x04, 0x12
        /*004a*/ 	.short	(.L_31 - .L_30)
	.align		4
.L_30:
        /*004c*/ 	.word	index@(_ZN7cutlass13device_kernelINS_4gemm6kernel13GemmUniversalINS1_17GroupProblemShapeIN4cute5tupleIJiiiEEEEENS1_10collective13CollectiveMmaINS1_40MainloopSm100ArrayTmaUmmaWarpSpecializedILi3ELi8ELi2ENS6_IJNS5_1CILi1EEESD_SD_EEEEENS6_IJNSC_ILi128EEENSC_ILi256EEENSC_ILi64EEEEEENS_6half_tEPNS6_IJlSD_NSC_ILi0EEEEEESK_SN_NS5_8TiledMMAINS5_8MMA_AtomIJNS5_20SM100_MMA_F16BF16_SSISK_SK_fLi128ELi256ELNS5_4UMMA5MajorE0ELSS_0ELNSR_7ScaleInE0ELST_0EEEEEENS5_6LayoutISE_NS6_IJSL_SL_SL_EEEEENS6_IJNS5_10UnderscoreESZ_SZ_EEEEENS5_13SM90_TMA_LOADENS5_14ComposedLayoutINS5_7SwizzleILi3ELi4ELi3EEENS5_18smem_ptr_flag_bitsILi16EEENSW_INS6_IJNSC_ILi8EEESI_EEENS6_IJSI_SD_EEEEEEEvNS5_8identityES12_S1C_vS1D_EENS_8epilogue10collective18CollectiveEpilogueINS1F_31Sm100PtrArrayTmaWarpSpecializedILi4ELi2ELi64ELb1ELb0EEEJSJ_NS6_IJNSW_ISG_SD_EENSW_ISI_SD_EEEEESK_PNS6_IJSD_lSL_EEESK_S1O_NS1F_6fusion15FusionCallbacksIS1J_NS1P_17LinearCombinationISK_fSK_fLNS_15FloatRoundStyleE2EEESJ_S1M_JEEENS5_5SM1004TMEM4LOAD26SM100_TMEM_LOAD_16dp256b8xES12_NS13_IS15_S17_NSW_INS6_IJSI_S18_EEENS6_IJSD_SI_EEEEEEENS5_17SM75_U16x8_LDSM_TENS5_14SM90_TMA_STOREES22_NS5_17SM90_U16x8_STSM_TENS5_39AutoVectorizingCopyWithAssumedAlignmentILi128EEEEEEvvEEEEvNT_6ParamsE)
        /*0050*/ 	.word	0x00000000
.L_31:


//--------------------- .nv.compat                --------------------------
	.section	.nv.compat,"",@"SHT_CUDA_COMPAT_INFO"
	.align	4
        /*0000*/ 	.byte	0x02, 0x09, 0x01, 0x00, 0x02, 0x02, 0x02, 0x00, 0x02, 0x05, 0x05, 0x00, 0x03, 0x07, 0x01, 0x01
        /*0010*/ 	.byte	0x02, 0x03, 0x03, 0x00, 0x02, 0x06, 0x01, 0x00, 0x04, 0x0b, 0x08, 0x00, 0x09, 0x00, 0x00, 0x00
        /*0020*/ 	.byte	0x00, 0x00, 0x00, 0x00


//--------------------- .nv.info._ZN7cutlass13device_kernelINS_4gemm6kernel13GemmUniversalINS1_17GroupProblemShapeIN4cute5tupleIJiiiEEEEENS1_10collective13CollectiveMmaINS1_40MainloopSm100ArrayTmaUmmaWarpSpecializedILi3ELi8ELi2ENS6_IJNS5_1CILi1EEESD_SD_EEEEENS6_IJNSC_ILi128EEENSC_ILi256EEENSC_ILi64EEEEEENS_6half_tEPNS6_IJlSD_NSC_ILi0EEEEEESK_SN_NS5_8TiledMMAINS5_8MMA_AtomIJNS5_20SM100_MMA_F16BF16_SSISK_SK_fLi128ELi256ELNS5_4UMMA5MajorE0ELSS_0ELNSR_7ScaleInE0ELST_0EEEEEENS5_6LayoutISE_NS6_IJSL_SL_SL_EEEEENS6_IJNS5_10UnderscoreESZ_SZ_EEEEENS5_13SM90_TMA_LOADENS5_14ComposedLayoutINS5_7SwizzleILi3ELi4ELi3EEENS5_18smem_ptr_flag_bitsILi16EEENSW_INS6_IJNSC_ILi8EEESI_EEENS6_IJSI_SD_EEEEEEEvNS5_8identityES12_S1C_vS1D_EENS_8epilogue10collective18CollectiveEpilogueINS1F_31Sm100PtrArrayTmaWarpSpecializedILi4ELi2ELi64ELb1ELb0EEEJSJ_NS6_IJNSW_ISG_SD_EENSW_ISI_SD_EEEEESK_PNS6_IJSD_lSL_EEESK_S1O_NS1F_6fusion15FusionCallbacksIS1J_NS1P_17LinearCombinationISK_fSK_fLNS_15FloatRoundStyleE2EEESJ_S1M_JEEENS5_5SM1004TMEM4LOAD26SM100_TMEM_LOAD_16dp256b8xES12_NS13_IS15_S17_NSW_INS6_IJSI_S18_EEENS6_IJSD_SI_EEEEEEENS5_17SM75_U16x8_LDSM_TENS5_14SM90_TMA_STOREES22_NS5_17SM90_U16x8_STSM_TENS5_39AutoVectorizingCopyWithAssumedAlignmentILi128EEEEEEvvEEEEvNT_6ParamsE --------------------------
	.section	.nv.info._ZN7cutlass13device_kernelINS_4gemm6kernel13GemmUniversalINS1_17GroupProblemShapeIN4cute5tupleIJiiiEEEEENS1_10collective13CollectiveMmaINS1_40MainloopSm100ArrayTmaUmmaWarpSpecializedILi3ELi8ELi2ENS6_IJNS5_1CILi1EEESD_SD_EEEEENS6_IJNSC_ILi128EEENSC_ILi256EEENSC_ILi64EEEEEENS_6half_tEPNS6_IJlSD_NSC_ILi0EEEEEESK_SN_NS5_8TiledMMAINS5_8MMA_AtomIJNS5_20SM100_MMA_F16BF16_SSISK_SK_fLi128ELi256ELNS5_4UMMA5MajorE0ELSS_0ELNSR_7ScaleInE0ELST_0EEEEEENS5_6LayoutISE_NS6_IJSL_SL_SL_EEEEENS6_IJNS5_10UnderscoreESZ_SZ_EEEEENS5_13SM90_TMA_LOADENS5_14ComposedLayoutINS5_7SwizzleILi3ELi4ELi3EEENS5_18smem_ptr_flag_bitsILi16EEENSW_INS6_IJNSC_ILi8EEESI_EEENS6_IJSI_SD_EEEEEEEvNS5_8identityES12_S1C_vS1D_EENS_8epilogue10collective18CollectiveEpilogueINS1F_31Sm100PtrArrayTmaWarpSpecializedILi4ELi2ELi64ELb1ELb0EEEJSJ_NS6_IJNSW_ISG_SD_EENSW_ISI_SD_EEEEESK_PNS6_IJSD_lSL_EEESK_S1O_NS1F_6fusion15FusionCallbacksIS1J_NS1P_17LinearCombinationISK_fSK_fLNS_15FloatRoundStyleE2EEESJ_S1M_JEEENS5_5SM1004TMEM4LOAD26SM100_TMEM_LOAD_16dp256b8xES12_NS13_IS15_S17_NSW_INS6_IJSI_S18_EEENS6_IJSD_SI_EEEEEEENS5_17SM75_U16x8_LDSM_TENS5_14SM90_TMA_STOREES22_NS5_17SM90_U16x8_STSM_TENS5_39AutoVectorizingCopyWithAssumedAlignmentILi128EEEEEEvvEEEEvNT_6ParamsE,"",@"SHT_CUDA_INFO"
	.sectionflags	@""
	.align	4


	//----- nvinfo : EIATTR_CUDA_API_VERSION
	.align		4
        /*0000*/ 	.byte	0x04, 0x37
        /*0002*/ 	.short	(.L_33 - .L_32)
.L_32:
        /*0004*/ 	.word	0x00000082


	//----- nvinfo : EIATTR_KPARAM_INFO
	.align		4
.L_33:
        /*0008*/ 	.byte	0x04, 0x17
        /*000a*/ 	.short	(.L_35 - .L_34)
.L_34:
        /*000c*/ 	.word	0x00000000
        /*0010*/ 	.short	0x0000
        /*0012*/ 	.short	0x0000
        /*0014*/ 	.byte	0x00, 0xf0, 0x01, 0x24


	//----- nvinfo : EIATTR_AT_ENTRY_FRAGMENTS
	.align		4
.L_35:
        /*0018*/ 	.byte	0x04, 0x4f
        /*001a*/ 	.short	(.L_37 - .L_36)


	//   ....[0]....
.L_36:
        /*001c*/ 	.word	0x00000006


	//----- nvinfo : EIATTR_RESERVED_SMEM_USED
	.align		4
.L_37:
        /*0020*/ 	.byte	0x01, 0x41
	.zero		2


	//----- nvinfo : EIATTR_SPARSE_MMA_MASK
	.align		4
        /*0024*/ 	.byte	0x03, 0x50
        /*0026*/ 	.short	0x0000


	//----- nvinfo : EIATTR_TCGEN05_1CTA_USED
	.align		4
        /*0028*/ 	.byte	0x01, 0x51
	.zero		2


	//----- nvinfo : EIATTR_MAXREG_COUNT
	.align		4
        /*002c*/ 	.byte	0x03, 0x1b
        /*002e*/ 	.short	0x00a8


	//----- nvinfo : EIATTR_NUM_BARRIERS
	.align		4
        /*0030*/ 	.byte	0x02, 0x4c
        /*0032*/ 	.byte	0x07
	.zero		1


	//----- nvinfo : EIATTR_EXTERNS
	.align		4
        /*0034*/ 	.byte	0x04, 0x0f
        /*0036*/ 	.short	(.L_39 - .L_38)


	//   ....[0]....
	.align		4
.L_38:
        /*0038*/ 	.word	index@(__assertfail)


	//----- nvinfo : EIATTR_MERCURY_ISA_VERSION
	.align		4
.L_39:
        /*003c*/ 	.byte	0x03, 0x5f
        /*003e*/ 	.short	0x0101


	//----- nvinfo : EIATTR_INT_WARP_WIDE_INSTR_OFFSETS
	.align		4
        /*0040*/ 	.byte	0x04, 0x31
        /*0042*/ 	.short	(.L_41 - .L_40)


	//   ....[0]....
.L_40:
        /*0044*/ 	.word	0x00012e70


	//   ....[1]....
        /*0048*/ 	.word	0x00012e90


	//   ....[2]....
        /*004c*/ 	.word	0x00012ec0


	//----- nvinfo : EIATTR_COOP_GROUP_MASK_REGIDS
	.align		4
.L_41:
        /*0050*/ 	.byte	0x04, 0x29
        /*0052*/ 	.short	(.L_43 - .L_42)


	//   ....[0]....
.L_42:
        /*0054*/ 	.word	0xffffffff


	//   ....[1]....
        /*0058*/ 	.word	0xffffffff


	//   ....[2]....
        /*005c*/ 	.word	0xffffffff


	//   ....[3]....
        /*0060*/ 	.word	0xffffffff


	//   ....[4]....
        /*0064*/ 	.word	0xffffffff


	//   ....[5]....
        /*0068*/ 	.word	0xffffffff


	//   ....[6]....
        /*006c*/ 	.word	0xffffffff


	//   ....[7]....
        /*0070*/ 	.word	0xffffffff


	//   ....[8]....
        /*0074*/ 	.word	0xffffffff


	//   ....[9]....
        /*0078*/ 	.word	0xffffffff


	//   ....[10]....
        /*007c*/ 	.word	0xffffffff


	//   ....[11]....
        /*0080*/ 	.word	0xffffffff


	//   ....[12]....
        /*0084*/ 	.word	0xffffffff


	//   ....[13]....
        /*0088*/ 	.word	0xffffffff


	//   ....[14]....
        /*008c*/ 	.word	0xffffffff


	//   ....[15]....
        /*0090*/ 	.word	0xffffffff


	//   ....[16]....
        /*0094*/ 	.word	0xffffffff


	//   ....[17]....
        /*0098*/ 	.word	0xffffffff


	//   ....[18]....
        /*009c*/ 	.word	0xffffffff


	//   ....[19]....
        /*00a0*/ 	.word	0xffffffff


	//   ....[20]....
        /*00a4*/ 	.word	0xffffffff


	//   ....[21]....
        /*00a8*/ 	.word	0xffffffff


	//   ....[22]....
        /*00ac*/ 	.word	0xffffffff


	//   ....[23]....
        /*00b0*/ 	.word	0xffffffff


	//   ....[24]....
        /*00b4*/ 	.word	0xffffffff


	//   ....[25]....
        /*00b8*/ 	.word	0xffffffff


	//   ....[26]....
        /*00bc*/ 	.word	0xffffffff


	//   ....[27]....
        /*00c0*/ 	.word	0xffffffff


	//   ....[28]....
        /*00c4*/ 	.word	0xffffffff


	//   ....[29]....
        /*00c8*/ 	.word	0xffffffff


	//   ....[30]....
        /*00cc*/ 	.word	0xffffffff


	//   ....[31]....
        /*00d0*/ 	.word	0xffffffff


	//   ....[32]....
        /*00d4*/ 	.word	0xffffffff


	//   ....[33]....
        /*00d8*/ 	.word	0xffffffff


	//   ....[34]....
        /*00dc*/ 	.word	0xffffffff


	//   ....[35]....
        /*00e0*/ 	.word	0xffffffff


	//   ....[36]....
        /*00e4*/ 	.word	0xffffffff


	//   ....[37]....
        /*00e8*/ 	.word	0xffffffff


	//   ....[38]....
        /*00ec*/ 	.word	0xffffffff


	//   ....[39]....
        /*00f0*/ 	.word	0xffffffff


	//   ....[40]....
        /*00f4*/ 	.word	0xffffffff


	//   ....[41]....
        /*00f8*/ 	.word	0xffffffff


	//   ....[42]....
        /*00fc*/ 	.word	0xffffffff


	//   ....[43]....
        /*0100*/ 	.word	0xffffffff


	//   ....[44]....
        /*0104*/ 	.word	0xffffffff


	//   ....[45]....
        /*0108*/ 	.word	0xffffffff


	//   ....[46]....
        /*010c*/ 	.word	0xffffffff


	//   ....[47]....
        /*0110*/ 	.word	0xffffffff


	//   ....[48]....
        /*0114*/ 	.word	0xffffffff


	//   ....[49]....
        /*0118*/ 	.word	0xffffffff


	//   ....[50]....
        /*011c*/ 	.word	0xffffffff


	//   ....[51]....
        /*0120*/ 	.word	0xffffffff


	//   ....[52]....
        /*0124*/ 	.word	0xffffffff


	//   ....[53]....
        /*0128*/ 	.word	0xffffffff


	//   ....[54]....
        /*012c*/ 	.word	0xffffffff


	//   ....[55]....
        /*0130*/ 	.word	0xffffffff


	//   ....[56]....
        /*0134*/ 	.word	0xffffffff


	//   ....[57]....
        /*0138*/ 	.word	0xffffffff


	//   ....[58]....
        /*013c*/ 	.word	0xffffffff


	//   ....[59]....
        /*0140*/ 	.word	0xffffffff


	//   ....[60]....
        /*0144*/ 	.word	0xffffffff


	//   ....[61]....
        /*0148*/ 	.word	0xffffffff


	//   ....[62]....
        /*014c*/ 	.word	0xffffffff


	//   ....[63]....
        /*0150*/ 	.word	0xffffffff


	//   ....[64]....
        /*0154*/ 	.word	0xffffffff


	//   ....[65]....
        /*0158*/ 	.word	0xffffffff


	//   ....[66]....
        /*015c*/ 	.word	0xffffffff


	//   ....[67]....
        /*0160*/ 	.word	0xffffffff


	//   ....[68]....
        /*0164*/ 	.word	0xffffffff


	//   ....[69]....
        /*0168*/ 	.word	0xffffffff


	//   ....[70]....
        /*016c*/ 	.word	0xffffffff


	//   ....[71]....
        /*0170*/ 	.word	0xffffffff


	//   ....[72]....
        /*0174*/ 	.word	0xffffffff


	//   ....[73]....
        /*0178*/ 	.word	0xffffffff


	//   ....[74]....
        /*017c*/ 	.word	0xffffffff


	//   ....[75]....
        /*0180*/ 	.word	0xffffffff


	//   ....[76]....
        /*0184*/ 	.word	0xffffffff


	//   ....[77]....
        /*0188*/ 	.word	0xffffffff


	//   ....[78]....
        /*018c*/ 	.word	0xffffffff


	//   ....[79]....
        /*0190*/ 	.word	0xffffffff


	//   ....[80]....
        /*0194*/ 	.word	0xffffffff


	//   ....[81]....
        /*0198*/ 	.word	0xffffffff


	//   ....[82]....
        /*019c*/ 	.word	0xffffffff


	//   ....[83]....
        /*01a0*/ 	.word	0xffffffff


	//   ....[84]....
        /*01a4*/ 	.word	0xffffffff


	//   ....[85]....
        /*01a8*/ 	.word	0xffffffff


	//   ....[86]....
        /*01ac*/ 	.word	0xffffffff


	//   ....[87]....
        /*01b0*/ 	.word	0xffffffff


	//   ....[88]....
        /*01b4*/ 	.word	0xffffffff


	//   ....[89]....
        /*01b8*/ 	.word	0xffffffff


	//   ....[90]....
        /*01bc*/ 	.word	0xffffffff


	//   ....[91]....
        /*01c0*/ 	.word	0xffffffff


	//   ....[92]....
        /*01c4*/ 	.word	0xffffffff


	//   ....[93]....
        /*01c8*/ 	.word	0xffffffff


	//   ....[94]....
        /*01cc*/ 	.word	0xffffffff


	//   ....[95]....
        /*01d0*/ 	.word	0xffffffff


	//   ....[96]....
        /*01d4*/ 	.word	0xffffffff


	//   ....[97]....
        /*01d8*/ 	.word	0xffffffff


	//   ....[98]....
        /*01dc*/ 	.word	0xffffffff


	//   ....[99]....
        /*01e0*/ 	.word	0xffffffff


	//   ....[100]....
        /*01e4*/ 	.word	0xffffffff


	//   ....[101]....
        /*01e8*/ 	.word	0xffffffff


	//   ....[102]....
        /*01ec*/ 	.word	0xffffffff


	//   ....[103]....
        /*01f0*/ 	.word	0xffffffff


	//   ....[104]....
        /*01f4*/ 	.word	0xffffffff


	//   ....[105]....
        /*01f8*/ 	.word	0xffffffff


	//   ....[106]....
        /*01fc*/ 	.word	0xffffffff


	//   ....[107]....
        /*0200*/ 	.word	0xffffffff


	//   ....[108]....
        /*0204*/ 	.word	0xffffffff


	//   ....[109]....
        /*0208*/ 	.word	0xffffffff


	//   ....[110]....
        /*020c*/ 	.word	0xffffffff


	//   ....[111]....
        /*0210*/ 	.word	0xffffffff


	//   ....[112]....
        /*0214*/ 	.word	0xffffffff


	//   ....[113]....
        /*0218*/ 	.word	0xffffffff


	//   ....[114]....
        /*021c*/ 	.word	0xffffffff


	//   ....[115]....
        /*0220*/ 	.word	0xffffffff


	//   ....[116]....
        /*0224*/ 	.word	0xffffffff


	//   ....[117]....
        /*0228*/ 	.word	0xffffffff


	//   ....[118]....
        /*022c*/ 	.word	0xffffffff


	//   ....[119]....
        /*0230*/ 	.word	0xffffffff


	//----- nvinfo : EIATTR_COOP_GROUP_INSTR_OFFSETS
	.align		4
.L_43:
        /*0234*/ 	.byte	0x04, 0x28
        /*0236*/ 	.short	(.L_45 - .L_44)


	//   ....[0]....
.L_44:
        /*0238*/ 	.word	0x00000090


	//   ....[1]....
        /*023c*/ 	.word	0x00000500


	//   ....[2]....
        /*0240*/ 	.word	0x00000720


	//   ....[3]....
        /*0244*/ 	.word	0x00000730


	//   ....[4]....
        /*0248*/ 	.word	0x000008a0


	//   ....[5]....
        /*024c*/ 	.word	0x00000a40


	//   ....[6]....
        /*0250*/ 	.word	0x00000b40


	//   ....[7]....
        /*0254*/ 	.word	0x00000d90


	//   ....[8]....
        /*0258*/ 	.word	0x00000fe0


	//   ....[9]....
        /*025c*/ 	.word	0x00002280


	//   ....[10]....
        /*0260*/ 	.word	0x000022c0


	//   ....[11]....
        /*0264*/ 	.word	0x00002340


	//   ....[12]....
        /*0268*/ 	.word	0x00002350


	//   ....[13]....
        /*026c*/ 	.word	0x00002390


	//   ....[14]....
        /*0270*/ 	.word	0x000023b0


	//   ....[15]....
        /*0274*/ 	.word	0x00002400


	//   ....[16]....
        /*0278*/ 	.word	0x00002410


	//   ....[17]....
        /*027c*/ 	.word	0x00002450


	//   ....[18]....
        /*0280*/ 	.word	0x00002480


	//   ....[19]....
        /*0284*/ 	.word	0x00002520


	//   ....[20]....
        /*0288*/ 	.word	0x00002630


	//   ....[21]....
        /*028c*/ 	.word	0x00002660


	//   ....[22]....
        /*0290*/ 	.word	0x00002c30


	//   ....[23]....
        /*0294*/ 	.word	0x00002c40


	//   ....[24]....
        /*0298*/ 	.word	0x00002c90


	//   ....[25]....
        /*029c*/ 	.word	0x00002ca0


	//   ....[26]....
        /*02a0*/ 	.word	0x00002cf0


	//   ....[27]....
        /*02a4*/ 	.word	0x00002d00


	//   ....[28]....
        /*02a8*/ 	.word	0x00002d50


	//   ....[29]....
        /*02ac*/ 	.word	0x00002d60


	//   ....[30]....
        /*02b0*/ 	.word	0x00002db0


	//   ....[31]....
        /*02b4*/ 	.word	0x00002dd0


	//   ....[32]....
        /*02b8*/ 	.word	0x00002e60


	//   ....[33]....
        /*02bc*/ 	.word	0x00002eb0


	//   ....[34]....
        /*02c0*/ 	.word	0x00002ef0


	//   ....[35]....
        /*02c4*/ 	.word	0x00002f40


	//   ....[36]....
        /*02c8*/ 	.word	0x00002f60


	//   ....[37]....
        /*02cc*/ 	.word	0x00002f70


	//   ....[38]....
        /*02d0*/ 	.word	0x00002f80


	//   ....[39]....
        /*02d4*/ 	.word	0x00002f90


	//   ....[40]....
        /*02d8*/ 	.word	0x00003ac0


	//   ....[41]....
        /*02dc*/ 	.word	0x00004460


	//   ....[42]....
        /*02e0*/ 	.word	0x00005180


	//   ....[43]....
        /*02e4*/ 	.word	0x000051b0


	//   ....[44]....
        /*02e8*/ 	.word	0x00005230


	//   ....[45]....
        /*02ec*/ 	.word	0x00005240


	//   ....[46]....
        /*02f0*/ 	.word	0x00005280


	//   ....[47]....
        /*02f4*/ 	.word	0x000052a0


	//   ....[48]....
        /*02f8*/ 	.word	0x000052e0


	//   ....[49]....
        /*02fc*/ 	.word	0x00005300


	//   ....[50]....
        /*0300*/ 	.word	0x00005360


	//   ....[51]....
        /*0304*/ 	.word	0x00005370


	//   ....[52]....
        /*0308*/ 	.word	0x00005400


	//   ....[53]....
        /*030c*/ 	.word	0x000054f0


	//   ....[54]....
        /*0310*/ 	.word	0x00005520


	//   ....[55]....
        /*0314*/ 	.word	0x00005ae0


	//   ....[56]....
        /*0318*/ 	.word	0x00005af0


	//   ....[57]....
        /*031c*/ 	.word	0x00005b40


	//   ....[58]....
        /*0320*/ 	.word	0x00005b50


	//   ....[59]....
        /*0324*/ 	.word	0x00005ba0


	//   ....[60]....
        /*0328*/ 	.word	0x00005bb0


	//   ....[61]....
        /*032c*/ 	.word	0x00005c00


	//   ....[62]....
        /*0330*/ 	.word	0x00005c10


	//   ....[63]....
        /*0334*/ 	.word	0x00005c70


	//   ....[64]....
        /*0338*/ 	.word	0x00005c80


	//   ....[65]....
        /*033c*/ 	.word	0x00005d10


	//   ....[66]....
        /*0340*/ 	.word	0x00005d60


	//   ....[67]....
        /*0344*/ 	.word	0x00005da0


	//   ....[68]....
        /*0348*/ 	.word	0x00005db0


	//   ....[69]....
        /*034c*/ 	.word	0x00005e00


	//   ....[70]....
        /*0350*/ 	.word	0x00005e20


	//   ....[71]....
        /*0354*/ 	.word	0x00005e30


	//   ....[72]....
        /*0358*/ 	.word	0x00005e40


	//   ....[73]....
        /*035c*/ 	.word	0x00006d00


	//   ....[74]....
        /*0360*/ 	.word	0x00006d30


	//   ....[75]....
        /*0364*/ 	.word	0x00006db0


	//   ....[76]....
        /*0368*/ 	.word	0x00006dc0


	//   ....[77]....
        /*036c*/ 	.word	0x00006e00


	//   ....[78]....
        /*0370*/ 	.word	0x00006e20


	//   ....[79]....
        /*0374*/ 	.word	0x00006e60


	//   ....[80]....
        /*0378*/ 	.word	0x00006e80


	//   ....[81]....
        /*037c*/ 	.word	0x00006ed0


	//   ....[82]....
        /*0380*/ 	.word	0x00006ef0


	//   ....[83]....
        /*0384*/ 	.word	0x00006f80


	//   ....[84]....
        /*0388*/ 	.word	0x00007070


	//   ....[85]....
        /*038c*/ 	.word	0x000070a0


	//   ....[86]....
        /*0390*/ 	.word	0x00007660


	//   ....[87]....
        /*0394*/ 	.word	0x00007670


	//   ....[88]....
        /*0398*/ 	.word	0x000076c0


	//   ....[89]....
        /*039c*/ 	.word	0x000076d0


	//   ....[90]....
        /*03a0*/ 	.word	0x00007720


	//   ....[91]....
        /*03a4*/ 	.word	0x00007730


	//   ....[92]....
        /*03a8*/ 	.word	0x00007780


	//   ....[93]....
        /*03ac*/ 	.word	0x00007790


	//   ....[94]....
        /*03b0*/ 	.word	0x000077f0


	//   ....[95]....
        /*03b4*/ 	.word	0x00007800


	//   ....[96]....
        /*03b8*/ 	.word	0x00007890


	//   ....[97]....
        /*03bc*/ 	.word	0x000078e0


	//   ....[98]....
        /*03c0*/ 	.word	0x00007920


	//   ....[99]....
        /*03c4*/ 	.word	0x00007930


	//   ....[100]....
        /*03c8*/ 	.word	0x00007980


	//   ....[101]....
        /*03cc*/ 	.word	0x000079a0


	//   ....[102]....
        /*03d0*/ 	.word	0x000079b0


	//   ....[103]....
        /*03d4*/ 	.word	0x000079c0


	//   ....[104]....
        /*03d8*/ 	.word	0x000086d0


	//   ....[105]....
        /*03dc*/ 	.word	0x000094e0


	//   ....[106]....
        /*03e0*/ 	.word	0x00009880


	//   ....[107]....
        /*03e4*/ 	.word	0x00009d90


	//   ....[108]....
        /*03e8*/ 	.word	0x00010460


	//   ....[109]....
        /*03ec*/ 	.word	0x000108b0


	//   ....[110]....
        /*03f0*/ 	.word	0x00010b00


	//   ....[111]....
        /*03f4*/ 	.word	0x00010ca0


	//   ....[112]....
        /*03f8*/ 	.word	0x000114b0


	//   ....[113]....
        /*03fc*/ 	.word	0x00011950


	//   ....[114]....
        /*0400*/ 	.word	0x00011d20


	//   ....[115]....
        /*0404*/ 	.word	0x000120f0


	//   ....[116]....
        /*0408*/ 	.word	0x00012310


	//   ....[117]....
        /*040c*/ 	.word	0x00012340


	//   ....[118]....
        /*0410*/ 	.word	0x00012d50


	//   ....[119]....
        /*0414*/ 	.word	0x00012f80


	//----- nvinfo : EIATTR_REG_RECONFIG
	.align		4
.L_45:
        /*0418*/ 	.byte	0x01, 0x54
	.zero		2


	//----- nvinfo : EIATTR_VRC_CTA_INIT_COUNT
	.align		4
        /*041c*/ 	.byte	0x02, 0x4a
        /*041e*/ 	.byte	0x80
	.zero		1


	//----- nvinfo : EIATTR_SYSCALL_OFFSETS
	.align		4
        /*0420*/ 	.byte	0x04, 0x46
        /*0422*/ 	.short	(.L_47 - .L_46)


	//   ....[0]....
.L_46:
        /*0424*/ 	.word	0x0000a170


	//   ....[1]....
        /*0428*/ 	.word	0x0000a260


	//   ....[2]....
        /*042c*/ 	.word	0x0000ab90


	//   ....[3]....
        /*0430*/ 	.word	0x0000ad00


	//   ....[4]....
        /*0434*/ 	.word	0x0000c280


	//   ....[5]....
        /*0438*/ 	.word	0x0000c3f0


	//   ....[6]....
        /*043c*/ 	.word	0x0000d900


	//   ....[7]....
        /*0440*/ 	.word	0x0000da70


	//   ....[8]....
        /*0444*/ 	.word	0x0000efc0


	//   ....[9]....
        /*0448*/ 	.word	0x0000f130


	//----- nvinfo : EIATTR_MBARRIER_INSTR_OFFSETS
	.align		4
.L_47:
        /*044c*/ 	.byte	0x04, 0x39
        /*044e*/ 	.short	(.L_49 - .L_48)


	//   ....[0]....
.L_48:
        /*0450*/ 	.word	0x00000830
        /*0454*/ 	.word	0x000000ff
        /*0458*/ 	.word	0x00000000
        /*045c*/ 	.short	0x0100
        /*045e*/ 	.byte	0x05
	.zero		1


	//   ....[1]....
        /*0460*/ 	.word	0x00000840
        /*0464*/ 	.word	0x000000ff
        /*0468*/ 	.word	0x00000018
        /*046c*/ 	.short	0x0100
        /*046e*/ 	.byte	0x05
	.zero		1


	//   ....[2]....
        /*0470*/ 	.word	0x00000850
        /*0474*/ 	.word	0x000000ff
        /*0478*/ 	.word	0x00000008
        /*047c*/ 	.short	0x0100
        /*047e*/ 	.byte	0x05
	.zero		1


	//   ....[3]....
        /*0480*/ 	.word	0x00000860
        /*0484*/ 	.word	0x000000ff
        /*0488*/ 	.word	0x00000020
        /*048c*/ 	.short	0x0100
        /*048e*/ 	.byte	0x05
	.zero		1


	//   ....[4]....
        /*0490*/ 	.word	0x00000870
        /*0494*/ 	.word	0x000000ff
        /*0498*/ 	.word	0x00000010
        /*049c*/ 	.short	0x0100
        /*049e*/ 	.byte	0x05
	.zero		1


	//   ....[5]....
        /*04a0*/ 	.word	0x00000880
        /*04a4*/ 	.word	0x000000ff
        /*04a8*/ 	.word	0x00000028
        /*04ac*/ 	.short	0x0100
        /*04ae*/ 	.byte	0x05
	.zero		1


	//   ....[6]....
        /*04b0*/ 	.word	0x000009b0
        /*04b4*/ 	.word	0x000000ff
        /*04b8*/ 	.word	0x00000030
        /*04bc*/ 	.short	0x0100
        /*04be*/ 	.byte	0x06
	.zero		1


	//   ....[7]....
        /*04c0*/ 	.word	0x000009c0
        /*04c4*/ 	.word	0x000000ff
        /*04c8*/ 	.word	0x00000050
        /*04cc*/ 	.short	0x0100
        /*04ce*/ 	.byte	0x06
	.zero		1


	//   ....[8]....
        /*04d0*/ 	.word	0x000009d0
        /*04d4*/ 	.word	0x000000ff
        /*04d8*/ 	.word	0x00000038
        /*04dc*/ 	.short	0x0100
        /*04de*/ 	.byte	0x06
	.zero		1


	//   ....[9]....
        /*04e0*/ 	.word	0x000009e0
        /*04e4*/ 	.word	0x000000ff
        /*04e8*/ 	.word	0x00000058
        /*04ec*/ 	.short	0x0100
        /*04ee*/ 	.byte	0x06
	.zero		1


	//   ....[10]....
        /*04f0*/ 	.word	0x000009f0
        /*04f4*/ 	.word	0x000000ff
        /*04f8*/ 	.word	0x00000040
        /*04fc*/ 	.short	0x0100
        /*04fe*/ 	.byte	0x06
	.zero		1


	//   ....[11]....
        /*0500*/ 	.word	0x00000a00
        /*0504*/ 	.word	0x000000ff
        /*0508*/ 	.word	0x00000060
        /*050c*/ 	.short	0x0100
        /*050e*/ 	.byte	0x06
	.zero		1


	//   ....[12]....
        /*0510*/ 	.word	0x00000a10
        /*0514*/ 	.word	0x000000ff
        /*0518*/ 	.word	0x00000048
        /*051c*/ 	.short	0x0100
        /*051e*/ 	.byte	0x06
	.zero		1


	//   ....[13]....
        /*0520*/ 	.word	0x00000a20
        /*0524*/ 	.word	0x000000ff
        /*0528*/ 	.word	0x00000068
        /*052c*/ 	.short	0x0100
        /*052e*/ 	.byte	0x06
	.zero		1


	//   ....[14]....
        /*0530*/ 	.word	0x00000b10
        /*0534*/ 	.word	0x000000ff
        /*0538*/ 	.word	0x00000070
        /*053c*/ 	.short	0x0100
        /*053e*/ 	.byte	0x05
	.zero		1


	//   ....[15]....
        /*0540*/ 	.word	0x00000b20
        /*0544*/ 	.word	0x000000ff
        /*0548*/ 	.word	0x00000078
        /*054c*/ 	.short	0x0100
        /*054e*/ 	.byte	0x05
	.zero		1


	//   ....[16]....
        /*0550*/ 	.word	0x00000c70
        /*0554*/ 	.word	0x000000ff
        /*0558*/ 	.word	0x00000080
        /*055c*/ 	.short	0x0100
        /*055e*/ 	.byte	0x06
	.zero		1


	//   ....[17]....
        /*0560*/ 	.word	0x00000c80
        /*0564*/ 	.word	0x000000ff
        /*0568*/ 	.word	0x000000c0
        /*056c*/ 	.short	0x0100
        /*056e*/ 	.byte	0x06
	.zero		1


	//   ....[18]....
        /*0570*/ 	.word	0x00000c90
        /*0574*/ 	.word	0x000000ff
        /*0578*/ 	.word	0x00000088
        /*057c*/ 	.short	0x0100
        /*057e*/ 	.byte	0x06
	.zero		1


	//   ....[19]....
        /*0580*/ 	.word	0x00000ca0
        /*0584*/ 	.word	0x000000ff
        /*0588*/ 	.word	0x000000c8
        /*058c*/ 	.short	0x0100
        /*058e*/ 	.byte	0x06
	.zero		1


	//   ....[20]....
        /*0590*/ 	.word	0x00000cb0
        /*0594*/ 	.word	0x000000ff
        /*0598*/ 	.word	0x00000090
        /*059c*/ 	.short	0x0100
        /*059e*/ 	.byte	0x06
	.zero		1


	//   ....[21]....
        /*05a0*/ 	.word	0x00000cc0
        /*05a4*/ 	.word	0x000000ff
        /*05a8*/ 	.word	0x000000d0
        /*05ac*/ 	.short	0x0100
        /*05ae*/ 	.byte	0x06
	.zero		1


	//   ....[22]....
        /*05b0*/ 	.word	0x00000cd0
        /*05b4*/ 	.word	0x000000ff
        /*05b8*/ 	.word	0x00000098
        /*05bc*/ 	.short	0x0100
        /*05be*/ 	.byte	0x06
	.zero		1


	//   ....[23]....
        /*05c0*/ 	.word	0x00000ce0
        /*05c4*/ 	.word	0x000000ff
        /*05c8*/ 	.word	0x000000d8
        /*05cc*/ 	.short	0x0100
        /*05ce*/ 	.byte	0x06
	.zero		1


	//   ....[24]....
        /*05d0*/ 	.word	0x00000cf0
        /*05d4*/ 	.word	0x000000ff
        /*05d8*/ 	.word	0x000000a0
        /*05dc*/ 	.short	0x0100
        /*05de*/ 	.byte	0x06
	.zero		1


	//   ....[25]....
        /*05e0*/ 	.word	0x00000d00
        /*05e4*/ 	.word	0x000000ff
        /*05e8*/ 	.word	0x000000e0
        /*05ec*/ 	.short	0x0100
        /*05ee*/ 	.byte	0x06
	.zero		1


	//   ....[26]....
        /*05f0*/ 	.word	0x00000d10
        /*05f4*/ 	.word	0x000000ff
        /*05f8*/ 	.word	0x000000a8
        /*05fc*/ 	.short	0x0100
        /*05fe*/ 	.byte	0x06
	.zero		1


	//   ....[27]....
        /*0600*/ 	.word	0x00000d20
        /*0604*/ 	.word	0x000000ff
        /*0608*/ 	.word	0x000000e8
        /*060c*/ 	.short	0x0100
        /*060e*/ 	.byte	0x06
	.zero		1


	//   ....[28]....
        /*0610*/ 	.word	0x00000d30
        /*0614*/ 	.word	0x000000ff
        /*0618*/ 	.word	0x000000b0
        /*061c*/ 	.short	0x0100
        /*061e*/ 	.byte	0x06
	.zero		1


	//   ....[29]....
        /*0620*/ 	.word	0x00000d40
        /*0624*/ 	.word	0x000000ff
        /*0628*/ 	.word	0x000000f0
        /*062c*/ 	.short	0x0100
        /*062e*/ 	.byte	0x06
	.zero		1


	//   ....[30]....
        /*0630*/ 	.word	0x00000d50
        /*0634*/ 	.word	0x000000ff
        /*0638*/ 	.word	0x000000b8
        /*063c*/ 	.short	0x0100
        /*063e*/ 	.byte	0x06
	.zero		1


	//   ....[31]....
        /*0640*/ 	.word	0x00000d60
        /*0644*/ 	.word	0x000000ff
        /*0648*/ 	.word	0x000000f8
        /*064c*/ 	.short	0x0100
        /*064e*/ 	.byte	0x06
	.zero		1


	//   ....[32]....
        /*0650*/ 	.word	0x00000ec0
        /*0654*/ 	.word	0x000000ff
        /*0658*/ 	.word	0x00000140
        /*065c*/ 	.short	0x0100
        /*065e*/ 	.byte	0x06
	.zero		1


	//   ....[33]....
        /*0660*/ 	.word	0x00000ed0
        /*0664*/ 	.word	0x000000ff
        /*0668*/ 	.word	0x00000180
        /*066c*/ 	.short	0x0100
        /*066e*/ 	.byte	0x06
	.zero		1


	//   ....[34]....
        /*0670*/ 	.word	0x00000ee0
        /*0674*/ 	.word	0x000000ff
        /*0678*/ 	.word	0x00000148
        /*067c*/ 	.short	0x0100
        /*067e*/ 	.byte	0x06
	.zero		1


	//   ....[35]....
        /*0680*/ 	.word	0x00000ef0
        /*0684*/ 	.word	0x000000ff
        /*0688*/ 	.word	0x00000188
        /*068c*/ 	.short	0x0100
        /*068e*/ 	.byte	0x06
	.zero		1


	//   ....[36]....
        /*0690*/ 	.word	0x00000f00
        /*0694*/ 	.word	0x000000ff
        /*0698*/ 	.word	0x00000150
        /*069c*/ 	.short	0x0100
        /*069e*/ 	.byte	0x06
	.zero		1


	//   ....[37]....
        /*06a0*/ 	.word	0x00000f10
        /*06a4*/ 	.word	0x000000ff
        /*06a8*/ 	.word	0x00000190
        /*06ac*/ 	.short	0x0100
        /*06ae*/ 	.byte	0x06
	.zero		1


	//   ....[38]....
        /*06b0*/ 	.word	0x00000f20
        /*06b4*/ 	.word	0x000000ff
        /*06b8*/ 	.word	0x00000158
        /*06bc*/ 	.short	0x0100
        /*06be*/ 	.byte	0x06
	.zero		1


	//   ....[39]....
        /*06c0*/ 	.word	0x00000f30
        /*06c4*/ 	.word	0x000000ff
        /*06c8*/ 	.word	0x00000198
        /*06cc*/ 	.short	0x0100
        /*06ce*/ 	.byte	0x06
	.zero		1


	//   ....[40]....
        /*06d0*/ 	.word	0x00000f40
        /*06d4*/ 	.word	0x000000ff
        /*06d8*/ 	.word	0x00000160
        /*06dc*/ 	.short	0x0100
        /*06de*/ 	.byte	0x06
	.zero		1


	//   ....[41]....
        /*06e0*/ 	.word	0x00000f50
        /*06e4*/ 	.word	0x000000ff
        /*06e8*/ 	.word	0x000001a0
        /*06ec*/ 	.short	0x0100
        /*06ee*/ 	.byte	0x06
	.zero		1


	//   ....[42]....
        /*06f0*/ 	.word	0x00000f60
        /*06f4*/ 	.word	0x000000ff
        /*06f8*/ 	.word	0x00000168
        /*06fc*/ 	.short	0x0100
        /*06fe*/ 	.byte	0x06
	.zero		1


	//   ....[43]....
        /*0700*/ 	.word	0x00000f70
        /*0704*/ 	.word	0x000000ff
        /*0708*/ 	.word	0x000001a8
        /*070c*/ 	.short	0x0100
        /*070e*/ 	.byte	0x06
	.zero		1


	//   ....[44]....
        /*0710*/ 	.word	0x00000f80
        /*0714*/ 	.word	0x000000ff
        /*0718*/ 	.word	0x00000170
        /*071c*/ 	.short	0x0100
        /*071e*/ 	.byte	0x06
	.zero		1


	//   ....[45]....
        /*0720*/ 	.word	0x00000f90
        /*0724*/ 	.word	0x000000ff
        /*0728*/ 	.word	0x000001b0
        /*072c*/ 	.short	0x0100
        /*072e*/ 	.byte	0x06
	.zero		1


	//   ....[46]....
        /*0730*/ 	.word	0x00000fa0
        /*0734*/ 	.word	0x000000ff
        /*0738*/ 	.word	0x00000178
        /*073c*/ 	.short	0x0100
        /*073e*/ 	.byte	0x06
	.zero		1


	//   ....[47]....
        /*0740*/ 	.word	0x00000fb0
        /*0744*/ 	.word	0x000000ff
        /*0748*/ 	.word	0x000001b8
        /*074c*/ 	.short	0x0100
        /*074e*/ 	.byte	0x06
	.zero		1


	//   ....[48]....
        /*0750*/ 	.word	0x00001110
        /*0754*/ 	.word	0x000000ff
        /*0758*/ 	.word	0x00000100
        /*075c*/ 	.short	0x0100
        /*075e*/ 	.byte	0x06
	.zero		1


	//   ....[49]....
        /*0760*/ 	.word	0x00001120
        /*0764*/ 	.word	0x000000ff
        /*0768*/ 	.word	0x00000110
        /*076c*/ 	.short	0x0100
        /*076e*/ 	.byte	0x06
	.zero		1


	//   ....[50]....
        /*0770*/ 	.word	0x00001130
        /*0774*/ 	.word	0x000000ff
        /*0778*/ 	.word	0x00000108
        /*077c*/ 	.short	0x0100
        /*077e*/ 	.byte	0x06
	.zero		1


	//   ....[51]....
        /*0780*/ 	.word	0x00001140
        /*0784*/ 	.word	0x000000ff
        /*0788*/ 	.word	0x00000118
        /*078c*/ 	.short	0x0100
        /*078e*/ 	.byte	0x06
	.zero		1


	//   ....[52]....
        /*0790*/ 	.word	0x00003e00
        /*0794*/ 	.word	0x000000ff
        /*0798*/ 	.word	0x00000018
        /*079c*/ 	.short	0x010a
        /*079e*/ 	.byte	0x05
	.zero		1


	//   ....[53]....
        /*07a0*/ 	.word	0x00003f40
        /*07a4*/ 	.word	0x000000ff
        /*07a8*/ 	.word	0x00000018
        /*07ac*/ 	.short	0x010a
        /*07ae*/ 	.byte	0x09
	.zero		1


	//   ....[54]....
        /*07b0*/ 	.word	0x000040e0
        /*07b4*/ 	.word	0x000000ff
        /*07b8*/ 	.word	0x00000018
        /*07bc*/ 	.short	0x010a
        /*07be*/ 	.byte	0x04
	.zero		1


	//   ....[55]....
        /*07c0*/ 	.word	0x00004190
        /*07c4*/ 	.word	0x000000ff
        /*07c8*/ 	.word	0x00000078
        /*07cc*/ 	.short	0x0101
        /*07ce*/ 	.byte	0x0c
	.zero		1


	//   ....[56]....
        /*07d0*/ 	.word	0x000041b0
        /*07d4*/ 	.word	0x000000ff
        /*07d8*/ 	.word	0x00000018
        /*07dc*/ 	.short	0x010a
        /*07de*/ 	.byte	0x04
	.zero		1


	//   ....[57]....
        /*07e0*/ 	.word	0x00004230
        /*07e4*/ 	.word	0x000000ff
        /*07e8*/ 	.word	0x00000018
        /*07ec*/ 	.short	0x010a
        /*07ee*/ 	.byte	0x09
	.zero		1


	//   ....[58]....
        /*07f0*/ 	.word	0x000043d0
        /*07f4*/ 	.word	0x000000ff
        /*07f8*/ 	.word	0x00000018
        /*07fc*/ 	.short	0x010a
        /*07fe*/ 	.byte	0x04
	.zero		1


	//   ....[59]....
        /*0800*/ 	.word	0x000044b0
        /*0804*/ 	.word	0x000000ff
        /*0808*/ 	.word	0x00000140
        /*080c*/ 	.short	0x010a
        /*080e*/ 	.byte	0x04
	.zero		1


	//   ....[60]....
        /*0810*/ 	.word	0x00004620
        /*0814*/ 	.word	0x000000ff
        /*0818*/ 	.word	0x00000000
        /*081c*/ 	.short	0x0101
        /*081e*/ 	.byte	0x04
	.zero		1


	//   ....[61]....
        /*0820*/ 	.word	0x00004690
        /*0824*/ 	.word	0x000000ff
        /*0828*/ 	.word	0x00000000
        /*082c*/ 	.short	0x010a
        /*082e*/ 	.byte	0x04
	.zero		1


	//   ....[62]....
        /*0830*/ 	.word	0x00004720
        /*0834*/ 	.word	0x000000ff
        /*0838*/ 	.word	0x00000000
        /*083c*/ 	.short	0x010a
        /*083e*/ 	.byte	0x04
	.zero		1


	//   ....[63]....
        /*0840*/ 	.word	0x000047c0
        /*0844*/ 	.word	0x00000000
        /*0848*/ 	.word	0x00000000
        /*084c*/ 	.short	0x010a
        /*084e*/ 	.byte	0xff
	.zero		1


	//   ....[64]....
        /*0850*/ 	.word	0x000062e0
        /*0854*/ 	.word	0x000000ff
        /*0858*/ 	.word	0x000000c0
        /*085c*/ 	.short	0x010a
        /*085e*/ 	.byte	0x04
	.zero		1


	//   ....[65]....
        /*0860*/ 	.word	0x00006480
        /*0864*/ 	.word	0x000000ff
        /*0868*/ 	.word	0x00000080
        /*086c*/ 	.short	0x0101
        /*086e*/ 	.byte	0x04
	.zero		1


	//   ....[66]....
        /*0870*/ 	.word	0x00007e90
        /*0874*/ 	.word	0x000000ff
        /*0878*/ 	.word	0x000000c0
        /*087c*/ 	.short	0x010a
        /*087e*/ 	.byte	0x04
	.zero		1


	//   ....[67]....
        /*0880*/ 	.word	0x00008010
        /*0884*/ 	.word	0x000000ff
        /*0888*/ 	.word	0x00000080
        /*088c*/ 	.short	0x0101
        /*088e*/ 	.byte	0x04
	.zero		1


	//   ....[68]....
        /*0890*/ 	.word	0x00008740
        /*0894*/ 	.word	0x00000012
        /*0898*/ 	.word	0x00000078
        /*089c*/ 	.short	0x010a
        /*089e*/ 	.byte	0xff
	.zero		1


	//   ....[69]....
        /*08a0*/ 	.word	0x000089d0
        /*08a4*/ 	.word	0x000000ff
        /*08a8*/ 	.word	0x00000050
        /*08ac*/ 	.short	0x010a
        /*08ae*/ 	.byte	0x15
	.zero		1


	//   ....[70]....
        /*08b0*/ 	.word	0x00008ae0
        /*08b4*/ 	.word	0x000000ff
        /*08b8*/ 	.word	0x00000030
        /*08bc*/ 	.short	0x010b
        /*08be*/ 	.byte	0x15
	.zero		1


	//   ....[71]....
        /*08c0*/ 	.word	0x00008b40
        /*08c4*/ 	.word	0x000000ff
        /*08c8*/ 	.word	0x00000000
        /*08cc*/ 	.short	0x0101
        /*08ce*/ 	.byte	0x04
	.zero		1


	//   ....[72]....
        /*08d0*/ 	.word	0x00008b70
        /*08d4*/ 	.word	0x000000ff
        /*08d8*/ 	.word	0x00000058
        /*08dc*/ 	.short	0x010a
        /*08de*/ 	.byte	0x15
	.zero		1


	//   ....[73]....
        /*08e0*/ 	.word	0x00008ca0
        /*08e4*/ 	.word	0x000000ff
        /*08e8*/ 	.word	0x00000038
        /*08ec*/ 	.short	0x010b
        /*08ee*/ 	.byte	0x15
	.zero		1


	//   ....[74]....
        /*08f0*/ 	.word	0x00008d00
        /*08f4*/ 	.word	0x000000ff
        /*08f8*/ 	.word	0x00000000
        /*08fc*/ 	.short	0x0101
        /*08fe*/ 	.byte	0x04
	.zero		1


	//   ....[75]....
        /*0900*/ 	.word	0x00008d30
        /*0904*/ 	.word	0x000000ff
        /*0908*/ 	.word	0x00000060
        /*090c*/ 	.short	0x010a
        /*090e*/ 	.byte	0x15
	.zero		1


	//   ....[76]....
        /*0910*/ 	.word	0x00008e60
        /*0914*/ 	.word	0x000000ff
        /*0918*/ 	.word	0x00000040
        /*091c*/ 	.short	0x010b
        /*091e*/ 	.byte	0x15
	.zero		1


	//   ....[77]....
        /*0920*/ 	.word	0x00008ec0
        /*0924*/ 	.word	0x000000ff
        /*0928*/ 	.word	0x00000000
        /*092c*/ 	.short	0x0101
        /*092e*/ 	.byte	0x04
	.zero		1


	//   ....[78]....
        /*0930*/ 	.word	0x00008ef0
        /*0934*/ 	.word	0x000000ff
        /*0938*/ 	.word	0x00000068
        /*093c*/ 	.short	0x010a
        /*093e*/ 	.byte	0x15
	.zero		1


	//   ....[79]....
        /*0940*/ 	.word	0x00009020
        /*0944*/ 	.word	0x000000ff
        /*0948*/ 	.word	0x00000048
        /*094c*/ 	.short	0x010b
        /*094e*/ 	.byte	0x15
	.zero		1


	//   ....[80]....
        /*0950*/ 	.word	0x000090a0
        /*0954*/ 	.word	0x000000ff
        /*0958*/ 	.word	0x00000000
        /*095c*/ 	.short	0x0101
        /*095e*/ 	.byte	0x04
	.zero		1


	//   ....[81]....
        /*0960*/ 	.word	0x000090f0
        /*0964*/ 	.word	0x000000ff
        /*0968*/ 	.word	0x00000140
        /*096c*/ 	.short	0x010a
        /*096e*/ 	.byte	0x08
	.zero		1


	//   ....[82]....
        /*0970*/ 	.word	0x00009220
        /*0974*/ 	.word	0x000000ff
        /*0978*/ 	.word	0x00000000
        /*097c*/ 	.short	0x0101
        /*097e*/ 	.byte	0x08
	.zero		1


	//   ....[83]....
        /*0980*/ 	.word	0x000092d0
        /*0984*/ 	.word	0x000000ff
        /*0988*/ 	.word	0x00000050
        /*098c*/ 	.short	0x010a
        /*098e*/ 	.byte	0x15
	.zero		1


	//   ....[84]....
        /*0990*/ 	.word	0x00009310
        /*0994*/ 	.word	0x000000ff
        /*0998*/ 	.word	0x00000058
        /*099c*/ 	.short	0x010a
        /*099e*/ 	.byte	0x15
	.zero		1


	//   ....[85]....
        /*09a0*/ 	.word	0x00009350
        /*09a4*/ 	.word	0x000000ff
        /*09a8*/ 	.word	0x00000060
        /*09ac*/ 	.short	0x010a
        /*09ae*/ 	.byte	0x15
	.zero		1


	//   ....[86]....
        /*09b0*/ 	.word	0x000093b0
        /*09b4*/ 	.word	0x00000000
        /*09b8*/ 	.word	0x00000068
        /*09bc*/ 	.short	0x010a
        /*09be*/ 	.byte	0xff
	.zero		1


	//   ....[87]....
        /*09c0*/ 	.word	0x00009e30
        /*09c4*/ 	.word	0x000000ff
        /*09c8*/ 	.word	0x00000140
        /*09cc*/ 	.short	0x010a
        /*09ce*/ 	.byte	0x06
	.zero		1


	//   ....[88]....
        /*09d0*/ 	.word	0x00009f90
        /*09d4*/ 	.word	0x000000ff
        /*09d8*/ 	.word	0x00000000
        /*09dc*/ 	.short	0x0101
        /*09de*/ 	.byte	0x04
	.zero		1


	//   ....[89]....
        /*09e0*/ 	.word	0x0000a570
        /*09e4*/ 	.word	0x000000ff
        /*09e8*/ 	.word	0x00000030
        /*09ec*/ 	.short	0x010a
        /*09ee*/ 	.byte	0x2b
	.zero		1


	//   ....[90]....
        /*09f0*/ 	.word	0x0000a5d0
        /*09f4*/ 	.word	0x00000091
        /*09f8*/ 	.word	0x00000100
        /*09fc*/ 	.short	0x010a
        /*09fe*/ 	.byte	0xff
	.zero		1


	//   ....[91]....
        /*0a00*/ 	.word	0x0000a5f0
        /*0a04*/ 	.word	0x000000ff
        /*0a08*/ 	.word	0x00000030
        /*0a0c*/ 	.short	0x010a
        /*0a0e*/ 	.byte	0x2b
	.zero		1


	//   ....[92]....
        /*0a10*/ 	.word	0x0000aa60
        /*0a14*/ 	.word	0x00000091
        /*0a18*/ 	.word	0x00000100
        /*0a1c*/ 	.short	0x010a
        /*0a1e*/ 	.byte	0xff
	.zero		1


	//   ....[93]....
        /*0a20*/ 	.word	0x0000bde0
        /*0a24*/ 	.word	0x000000ff
        /*0a28*/ 	.word	0x00000000
        /*0a2c*/ 	.short	0x0101
        /*0a2e*/ 	.byte	0x04
	.zero		1


	//   ....[94]....
        /*0a30*/ 	.word	0x0000be30
        /*0a34*/ 	.word	0x000000ff
        /*0a38*/ 	.word	0x00000038
        /*0a3c*/ 	.short	0x010a
        /*0a3e*/ 	.byte	0x2b
	.zero		1


	//   ....[95]....
        /*0a40*/ 	.word	0x0000be60
        /*0a44*/ 	.word	0x000000ff
        /*0a48*/ 	.word	0x00000038
        /*0a4c*/ 	.short	0x010a
        /*0a4e*/ 	.byte	0x2b
	.zero		1


	//   ....[96]....
        /*0a50*/ 	.word	0x0000d4b0
        /*0a54*/ 	.word	0x000000ff
        /*0a58*/ 	.word	0x00000000
        /*0a5c*/ 	.short	0x0101
        /*0a5e*/ 	.byte	0x04
	.zero		1


	//   ....[97]....
        /*0a60*/ 	.word	0x0000d4d0
        /*0a64*/ 	.word	0x000000ff
        /*0a68*/ 	.word	0x00000040
        /*0a6c*/ 	.short	0x010a
        /*0a6e*/ 	.byte	0x2b
	.zero		1


	//   ....[98]....
        /*0a70*/ 	.word	0x0000d4f0
        /*0a74*/ 	.word	0x000000ff
        /*0a78*/ 	.word	0x00000040
        /*0a7c*/ 	.short	0x010a
        /*0a7e*/ 	.byte	0x2b
	.zero		1


	//   ....[99]....
        /*0a80*/ 	.word	0x0000eb70
        /*0a84*/ 	.word	0x000000ff
        /*0a88*/ 	.word	0x00000000
        /*0a8c*/ 	.short	0x0101
        /*0a8e*/ 	.byte	0x04
	.zero		1


	//   ....[100]....
        /*0a90*/ 	.word	0x0000eb90
        /*0a94*/ 	.word	0x000000ff
        /*0a98*/ 	.word	0x00000048
        /*0a9c*/ 	.short	0x010a
        /*0a9e*/ 	.byte	0x2b
	.zero		1


	//   ....[101]....
        /*0aa0*/ 	.word	0x0000ebb0
        /*0aa4*/ 	.word	0x000000ff
        /*0aa8*/ 	.word	0x00000048
        /*0aac*/ 	.short	0x010a
        /*0aae*/ 	.byte	0x2b
	.zero		1


	//   ....[102]....
        /*0ab0*/ 	.word	0x0000f3d0
        /*0ab4*/ 	.word	0x00000092
        /*0ab8*/ 	.word	0x00000000
        /*0abc*/ 	.short	0x0101
        /*0abe*/ 	.byte	0xff
	.zero		1


	//   ....[103]....
        /*0ac0*/ 	.word	0x00010350
        /*0ac4*/ 	.word	0x000000ff
        /*0ac8*/ 	.word	0x00000000
        /*0acc*/ 	.short	0x0101
        /*0ace*/ 	.byte	0x04
	.zero		1


	//   ....[104]....
        /*0ad0*/ 	.word	0x000103f0
        /*0ad4*/ 	.word	0x000000ff
        /*0ad8*/ 	.word	0x00000000
        /*0adc*/ 	.short	0x0101
        /*0ade*/ 	.byte	0x04
	.zero		1


	//   ....[105]....
        /*0ae0*/ 	.word	0x00010d00
        /*0ae4*/ 	.word	0x000000ff
        /*0ae8*/ 	.word	0x00000080
        /*0aec*/ 	.short	0x010a
        /*0aee*/ 	.byte	0x18
	.zero		1


	//   ....[106]....
        /*0af0*/ 	.word	0x00010e40
        /*0af4*/ 	.word	0x000000ff
        /*0af8*/ 	.word	0x00000000
        /*0afc*/ 	.short	0x0101
        /*0afe*/ 	.byte	0x06
	.zero		1


	//   ....[107]....
        /*0b00*/ 	.word	0x00010eb0
        /*0b04*/ 	.word	0x000000ff
        /*0b08*/ 	.word	0x00000180
        /*0b0c*/ 	.short	0x010a
        /*0b0e*/ 	.byte	0x18
	.zero		1


	//   ....[108]....
        /*0b10*/ 	.word	0x00011ff0
        /*0b14*/ 	.word	0x000000ff
        /*0b18*/ 	.word	0x00000140
        /*0b1c*/ 	.short	0x0101
        /*0b1e*/ 	.byte	0x18
	.zero		1


	//   ....[109]....
        /*0b20*/ 	.word	0x00012520
        /*0b24*/ 	.word	0x000000ff
        /*0b28*/ 	.word	0x00000000
        /*0b2c*/ 	.short	0x010a
        /*0b2e*/ 	.byte	0x09
	.zero		1


	//   ....[110]....
        /*0b30*/ 	.word	0x000125a0
        /*0b34*/ 	.word	0x000000ff
        /*0b38*/ 	.word	0x00000110
        /*0b3c*/ 	.short	0x010a
        /*0b3e*/ 	.byte	0x0b
	.zero		1


	//   ....[111]....
        /*0b40*/ 	.word	0x000126e0
        /*0b44*/ 	.word	0x000000ff
        /*0b48*/ 	.word	0x00000000
        /*0b4c*/ 	.short	0x010a
        /*0b4e*/ 	.byte	0x0a
	.zero		1


	//   ....[112]....
        /*0b50*/ 	.word	0x00012810
        /*0b54*/ 	.word	0x000000ff
        /*0b58*/ 	.word	0x00000000
        /*0b5c*/ 	.short	0x010a
        /*0b5e*/ 	.byte	0x1a
	.zero		1


	//   ....[113]....
        /*0b60*/ 	.word	0x00012a60
        /*0b64*/ 	.word	0x000000ff
        /*0b68*/ 	.word	0x00000140
        /*0b6c*/ 	.short	0x010a
        /*0b6e*/ 	.byte	0x09
	.zero		1


	//   ....[114]....
        /*0b70*/ 	.word	0x00012b90
        /*0b74*/ 	.word	0x000000ff
        /*0b78*/ 	.word	0x00000000
        /*0b7c*/ 	.short	0x0101
        /*0b7e*/ 	.byte	0x09
	.zero		1


	//   ....[115]....
        /*0b80*/ 	.word	0x00012c90
        /*0b84*/ 	.word	0x000000ff
        /*0b88*/ 	.word	0x00000110
        /*0b8c*/ 	.short	0x010a
        /*0b8e*/ 	.byte	0x05
	.zero		1


	//   ....[116]....
        /*0b90*/ 	.word	0x00012d30
        /*0b94*/ 	.word	0x000000ff
        /*0b98*/ 	.word	0x00000110
        /*0b9c*/ 	.short	0x010a
        /*0b9e*/ 	.byte	0x10
	.zero		1


	//   ....[117]....
        /*0ba0*/ 	.word	0x00012fb0
        /*0ba4*/ 	.word	0x00000000
        /*0ba8*/ 	.word	0x00000018
        /*0bac*/ 	.short	0x010a
        /*0bae*/ 	.byte	0xff
	.zero		1


	//   ....[118]....
        /*0bb0*/ 	.word	0x00013010
        /*0bb4*/ 	.word	0x00000000
        /*0bb8*/ 	.word	0x00000018
        /*0bbc*/ 	.short	0x010a
        /*0bbe*/ 	.byte	0xff
	.zero		1


	//   ....[119]....
        /*0bc0*/ 	.word	0x00013070
        /*0bc4*/ 	.word	0x00000000
        /*0bc8*/ 	.word	0x00000140
        /*0bcc*/ 	.short	0x010a
        /*0bce*/ 	.byte	0xff
	.zero		1


	//   ....[120]....
        /*0bd0*/ 	.word	0x000130d0
        /*0bd4*/ 	.word	0x00000000
        /*0bd8*/ 	.word	0x00000000
        /*0bdc*/ 	.short	0x010a
        /*0bde*/ 	.byte	0xff
	.zero		1


	//   ....[121]....
        /*0be0*/ 	.word	0x00013130
        /*0be4*/ 	.word	0x00000000
        /*0be8*/ 	.word	0x00000000
        /*0bec*/ 	.short	0x010a
        /*0bee*/ 	.byte	0xff
	.zero		1


	//   ....[122]....
        /*0bf0*/ 	.word	0x00013190
        /*0bf4*/ 	.word	0x00000017
        /*0bf8*/ 	.word	0x000000c0
        /*0bfc*/ 	.short	0x010a
        /*0bfe*/ 	.byte	0xff
	.zero		1


	//   ....[123]....
        /*0c00*/ 	.word	0x000131f0
        /*0c04*/ 	.word	0x00000017
        /*0c08*/ 	.word	0x000000c0
        /*0c0c*/ 	.short	0x010a
        /*0c0e*/ 	.byte	0xff
	.zero		1


	//   ....[124]....
        /*0c10*/ 	.word	0x00013240
        /*0c14*/ 	.word	0x00000012
        /*0c18*/ 	.word	0x00000078
        /*0c1c*/ 	.short	0x010a
        /*0c1e*/ 	.byte	0xff
	.zero		1


	//   ....[125]....
        /*0c20*/ 	.word	0x000132a0
        /*0c24*/ 	.word	0x00000000
        /*0c28*/ 	.word	0x00000050
        /*0c2c*/ 	.short	0x010a
        /*0c2e*/ 	.byte	0xff
	.zero		1


	//   ....[126]....
        /*0c30*/ 	.word	0x00013300
        /*0c34*/ 	.word	0x00000000
        /*0c38*/ 	.word	0x00000058
        /*0c3c*/ 	.short	0x010a
        /*0c3e*/ 	.byte	0xff
	.zero		1


	//   ....[127]....
        /*0c40*/ 	.word	0x00013360
        /*0c44*/ 	.word	0x00000000
        /*0c48*/ 	.word	0x00000060
        /*0c4c*/ 	.short	0x010a
        /*0c4e*/ 	.byte	0xff
	.zero		1


	//   ....[128]....
        /*0c50*/ 	.word	0x000133c0
        /*0c54*/ 	.word	0x00000000
        /*0c58*/ 	.word	0x00000068
        /*0c5c*/ 	.short	0x010a
        /*0c5e*/ 	.byte	0xff
	.zero		1


	//   ....[129]....
        /*0c60*/ 	.word	0x00013420
        /*0c64*/ 	.word	0x00000000
        /*0c68*/ 	.word	0x00000140
        /*0c6c*/ 	.short	0x010a
        /*0c6e*/ 	.byte	0xff
	.zero		1


	//   ....[130]....
        /*0c70*/ 	.word	0x00013480
        /*0c74*/ 	.word	0x00000000
        /*0c78*/ 	.word	0x00000050
        /*0c7c*/ 	.short	0x010a
        /*0c7e*/ 	.byte	0xff
	.zero		1


	//   ....[131]....
        /*0c80*/ 	.word	0x000134e0
        /*0c84*/ 	.word	0x00000000
        /*0c88*/ 	.word	0x00000058
        /*0c8c*/ 	.short	0x010a
        /*0c8e*/ 	.byte	0xff
	.zero		1


	//   ....[132]....
        /*0c90*/ 	.word	0x00013540
        /*0c94*/ 	.word	0x00000000
        /*0c98*/ 	.word	0x00000060
        /*0c9c*/ 	.short	0x010a
        /*0c9e*/ 	.byte	0xff
	.zero		1


	//   ....[133]....
        /*0ca0*/ 	.word	0x000135a0
        /*0ca4*/ 	.word	0x00000002
        /*0ca8*/ 	.word	0x00000140
        /*0cac*/ 	.short	0x010a
        /*0cae*/ 	.byte	0xff
	.zero		1


	//   ....[134]....
        /*0cb0*/ 	.word	0x00013660
        /*0cb4*/ 	.word	0x00000003
        /*0cb8*/ 	.word	0x00000030
        /*0cbc*/ 	.short	0x010a
        /*0cbe*/ 	.byte	0xff
	.zero		1


	//   ....[135]....
        /*0cc0*/ 	.word	0x000136b0
        /*0cc4*/ 	.word	0x00000091
        /*0cc8*/ 	.word	0x00000100
        /*0ccc*/ 	.short	0x010a
        /*0cce*/ 	.byte	0xff
	.zero		1


	//   ....[136]....
        /*0cd0*/ 	.word	0x00013710
        /*0cd4*/ 	.word	0x00000003
        /*0cd8*/ 	.word	0x00000038
        /*0cdc*/ 	.short	0x010a
        /*0cde*/ 	.byte	0xff
	.zero		1


	//   ....[137]....
        /*0ce0*/ 	.word	0x00013770
        /*0ce4*/ 	.word	0x00000000
        /*0ce8*/ 	.word	0x00000040
        /*0cec*/ 	.short	0x010a
        /*0cee*/ 	.byte	0xff
	.zero		1


	//   ....[138]....
        /*0cf0*/ 	.word	0x000137d0
        /*0cf4*/ 	.word	0x00000000
        /*0cf8*/ 	.word	0x00000048
        /*0cfc*/ 	.short	0x010a
        /*0cfe*/ 	.byte	0xff
	.zero		1


	//   ....[139]....
        /*0d00*/ 	.word	0x00013830
        /*0d04*/ 	.word	0x00000004
        /*0d08*/ 	.word	0x00000080
        /*0d0c*/ 	.short	0x010a
        /*0d0e*/ 	.byte	0xff
	.zero		1


	//   ....[140]....
        /*0d10*/ 	.word	0x00013890
        /*0d14*/ 	.word	0x00000004
        /*0d18*/ 	.word	0x00000180
        /*0d1c*/ 	.short	0x010a
        /*0d1e*/ 	.byte	0xff
	.zero		1


	//   ....[141]....
        /*0d20*/ 	.word	0x000138f0
        /*0d24*/ 	.word	0x00000004
        /*0d28*/ 	.word	0x00000110
        /*0d2c*/ 	.short	0x010a
        /*0d2e*/ 	.byte	0xff
	.zero		1


	//   ....[142]....
        /*0d30*/ 	.word	0x00013950
        /*0d34*/ 	.word	0x00000004
        /*0d38*/ 	.word	0x00000000
        /*0d3c*/ 	.short	0x010a
        /*0d3e*/ 	.byte	0xff
	.zero		1


	//   ....[143]....
        /*0d40*/ 	.word	0x000139b0
        /*0d44*/ 	.word	0x00000004
        /*0d48*/ 	.word	0x00000140
        /*0d4c*/ 	.short	0x010a
        /*0d4e*/ 	.byte	0xff
	.zero		1


	//   ....[144]....
        /*0d50*/ 	.word	0x00013a10
        /*0d54*/ 	.word	0x00000000
        /*0d58*/ 	.word	0x00000110
        /*0d5c*/ 	.short	0x010a
        /*0d5e*/ 	.byte	0xff
	.zero		1


	//   ....[145]....
        /*0d60*/ 	.word	0x00013a70
        /*0d64*/ 	.word	0x00000000
        /*0d68*/ 	.word	0x00000110
        /*0d6c*/ 	.short	0x010a
        /*0d6e*/ 	.byte	0xff
	.zero		1


	//----- nvinfo : EIATTR_NUM_MBARRIERS
	.align		4
.L_49:
        /*0d70*/ 	.byte	0x03, 0x38
        /*0d72*/ 	.short	0x0034


	//----- nvinfo : EIATTR_EXIT_INSTR_OFFSETS
	.align		4
        /*0d74*/ 	.byte	0x04, 0x1c
        /*0d76*/ 	.short	(.L_51 - .L_50)


	//   ....[0]....
.L_50:
        /*0d78*/ 	.word	0x00003410


	//   ....[1]....
        /*0d7c*/ 	.word	0x000047f0


	//   ....[2]....
        /*0d80*/ 	.word	0x000080b0


	//   ....[3]....
        /*0d84*/ 	.word	0x000093e0


	//   ....[4]....
        /*0d88*/ 	.word	0x00010400


	//   ....[5]....
        /*0d8c*/ 	.word	0x00010430


	//   ....[6]....
        /*0d90*/ 	.word	0x000120c0


	//   ....[7]....
        /*0d94*/ 	.word	0x00012f90


	//----- nvinfo : EIATTR_INDIRECT_BRANCH_TARGETS
	.align		4
.L_51:
        /*0d98*/ 	.byte	0x04, 0x34
        /*0d9a*/ 	.short	(.L_53 - .L_52)


	//   ....[0]....
.L_52:
        /*0d9c*/ 	.word	.L_x_267@srel
        /*0da0*/ 	.short	0x0
        /*0da2*/ 	.short	0x0
        /*0da4*/ 	.word	0xa
        /*0da8*/ 	.word	.L_x_268@srel
        /* <DEDUP_REMOVED lines=9> */


	//----- nvinfo : EIATTR_MAX_THREADS
	.align		4
.L_53:
        /*0dd0*/ 	.byte	0x04, 0x05
        /*0dd2*/ 	.short	(.L_55 - .L_54)
.L_54:
        /*0dd4*/ 	.word	0x00000180
        /*0dd8*/ 	.word	0x00000001
        /*0ddc*/ 	.word	0x00000001


	//----- nvinfo : EIATTR_CRS_STACK_SIZE
	.align		4
.L_55:
        /*0de0*/ 	.byte	0x04, 0x1e
        /*0de2*/ 	.short	(.L_57 - .L_56)
.L_56:
        /*0de4*/ 	.word	0x00000000


	//----- nvinfo : EIATTR_CBANK_PARAM_SIZE
	.align		4
.L_57:
        /*0de8*/ 	.byte	0x03, 0x19
        /*0dea*/ 	.short	0x0900


	//----- nvinfo : EIATTR_PARAM_CBANK
	.align		4
        /*0dec*/ 	.byte	0x04, 0x0a
        /*0dee*/ 	.short	(.L_59 - .L_58)
	.align		4
.L_58:
        /*0df0*/ 	.word	index@(.nv.constant0._ZN7cutlass13device_kernelINS_4gemm6kernel13GemmUniversalINS1_17GroupProblemShapeIN4cute5tupleIJiiiEEEEENS1_10collective13CollectiveMmaINS1_40MainloopSm100ArrayTmaUmmaWarpSpecializedILi3ELi8ELi2ENS6_IJNS5_1CILi1EEESD_SD_EEEEENS6_IJNSC_ILi128EEENSC_ILi256EEENSC_ILi64EEEEEENS_6half_tEPNS6_IJlSD_NSC_ILi0EEEEEESK_SN_NS5_8TiledMMAINS5_8MMA_AtomIJNS5_20SM100_MMA_F16BF16_SSISK_SK_fLi128ELi256ELNS5_4UMMA5MajorE0ELSS_0ELNSR_7ScaleInE0ELST_0EEEEEENS5_6LayoutISE_NS6_IJSL_SL_SL_EEEEENS6_IJNS5_10UnderscoreESZ_SZ_EEEEENS5_13SM90_TMA_LOADENS5_14ComposedLayoutINS5_7SwizzleILi3ELi4ELi3EEENS5_18smem_ptr_flag_bitsILi16EEENSW_INS6_IJNSC_ILi8EEESI_EEENS6_IJSI_SD_EEEEEEEvNS5_8identityES12_S1C_vS1D_EENS_8epilogue10collective18CollectiveEpilogueINS1F_31Sm100PtrArrayTmaWarpSpecializedILi4ELi2ELi64ELb1ELb0EEEJSJ_NS6_IJNSW_ISG_SD_EENSW_ISI_SD_EEEEESK_PNS6_IJSD_lSL_EEESK_S1O_NS1F_6fusion15FusionCallbacksIS1J_NS1P_17LinearCombinationISK_fSK_fLNS_15FloatRoundStyleE2EEESJ_S1M_JEEENS5_5SM1004TMEM4LOAD26SM100_TMEM_LOAD_16dp256b8xES12_NS13_IS15_S17_NSW_INS6_IJSI_S18_EEENS6_IJSD_SI_EEEEEEENS5_17SM75_U16x8_LDSM_TENS5_14SM90_TMA_STOREES22_NS5_17SM90_U16x8_STSM_TENS5_39AutoVectorizingCopyWithAssumedAlignmentILi128EEEEEEvvEEEEvNT_6ParamsE)
        /*0df4*/ 	.short	0x0380
        /*0df6*/ 	.short	0x0900


	//----- nvinfo : EIATTR_SW_WAR
	.align		4
.L_59:
        /*0df8*/ 	.byte	0x04, 0x36
        /*0dfa*/ 	.short	(.L_61 - .L_60)
.L_60:
        /*0dfc*/ 	.word	0x00000008
.L_61:


//--------------------- .nv.callgraph             --------------------------
	.section	.nv.callgraph,"",@"SHT_CUDA_CALLGRAPH"
	.align	4
	.sectionentsize	8
	.align		4
        /*0000*/ 	.word	0x00000000
	.align		4
        /*0004*/ 	.word	0xffffffff
	.align		4
        /*0008*/ 	.word	index@(_ZN7cutlass13device_kernelINS_4gemm6kernel13GemmUniversalINS1_17GroupProblemShapeIN4cute5tupleIJiiiEEEEENS1_10collective13CollectiveMmaINS1_40MainloopSm100ArrayTmaUmmaWarpSpecializedILi3ELi8ELi2ENS6_IJNS5_1CILi1EEESD_SD_EEEEENS6_IJNSC_ILi128EEENSC_ILi256EEENSC_ILi64EEEEEENS_6half_tEPNS6_IJlSD_NSC_ILi0EEEEEESK_SN_NS5_8TiledMMAINS5_8MMA_AtomIJNS5_20SM100_MMA_F16BF16_SSISK_SK_fLi128ELi256ELNS5_4UMMA5MajorE0ELSS_0ELNSR_7ScaleInE0ELST_0EEEEEENS5_6LayoutISE_NS6_IJSL_SL_SL_EEEEENS6_IJNS5_10UnderscoreESZ_SZ_EEEEENS5_13SM90_TMA_LOADENS5_14ComposedLayoutINS5_7SwizzleILi3ELi4ELi3EEENS5_18smem_ptr_flag_bitsILi16EEENSW_INS6_IJNSC_ILi8EEESI_EEENS6_IJSI_SD_EEEEEEEvNS5_8identityES12_S1C_vS1D_EENS_8epilogue10collective18CollectiveEpilogueINS1F_31Sm100PtrArrayTmaWarpSpecializedILi4ELi2ELi64ELb1ELb0EEEJSJ_NS6_IJNSW_ISG_SD_EENSW_ISI_SD_EEEEESK_PNS6_IJSD_lSL_EEESK_S1O_NS1F_6fusion15FusionCallbacksIS1J_NS1P_17LinearCombinationISK_fSK_fLNS_15FloatRoundStyleE2EEESJ_S1M_JEEENS5_5SM1004TMEM4LOAD26SM100_TMEM_LOAD_16dp256b8xES12_NS13_IS15_S17_NSW_INS6_IJSI_S18_EEENS6_IJSD_SI_EEEEEEENS5_17SM75_U16x8_LDSM_TENS5_14SM90_TMA_STOREES22_NS5_17SM90_U16x8_STSM_TENS5_39AutoVectorizingCopyWithAssumedAlignmentILi128EEEEEEvvEEEEvNT_6ParamsE)
	.align		4
        /*000c*/ 	.word	index@(__assertfail)
	.align		4
        /*0010*/ 	.word	0x00000000
	.align		4
        /*0014*/ 	.word	0xfffffffe
	.align		4
        /*0018*/ 	.word	0x00000000
	.align		4
        /*001c*/ 	.word	0xfffffffd
	.align		4
        /*0020*/ 	.word	0x00000000
	.align		4
        /*0024*/ 	.word	0xfffffffc


//--------------------- .nv.constant4             --------------------------
	.section	.nv.constant4,"a",@progbits
	.align	8
	.align		8
.nv.constant4:
        /*0000*/ 	.dword	__assertfail
	.align		8
        /*0008*/ 	.dword	__unnamed_1
	.align		8
        /*0010*/ 	.dword	__unnamed_2
	.align		8
        /*0018*/ 	.dword	_ZN39_INTERNAL_b2e60e2f_4_k_cu_14c083f4_26174cuda3std3__45__cpo5beginE
	.align		8
        /*0020*/ 	.dword	_ZN39_INTERNAL_b2e60e2f_4_k_cu_14c083f4_26174cuda3std3__45__cpo3endE
	.align		8
        /*0028*/ 	.dword	_ZN39_INTERNAL_b2e60e2f_4_k_cu_14c083f4_26174cuda3std3__45__cpo6cbeginE
	.align		8
        /*0030*/ 	.dword	_ZN39_INTERNAL_b2e60e2f_4_k_cu_14c083f4_26174cuda3std3__45__cpo4cendE
	.align		8
        /*0038*/ 	.dword	_ZN39_INTERNAL_b2e60e2f_4_k_cu_14c083f4_26174cuda3std3__441_GLOBAL__N__b2e60e2f_4_k_cu_14c083f4_26176ignoreE
	.align		8
        /*0040*/ 	.dword	_ZN39_INTERNAL_b2e60e2f_4_k_cu_14c083f4_26174cuda3std3__419piecewise_constructE
	.align		8
        /*0048*/ 	.dword	_ZN39_INTERNAL_b2e60e2f_4_k_cu_14c083f4_26174cuda3std3__48in_placeE
	.align		8
        /*0050*/ 	.dword	_ZN39_INTERNAL_b2e60e2f_4_k_cu_14c083f4_26174cuda3std6ranges3__45__cpo4swapE
	.align		8
        /*0058*/ 	.dword	_ZN39_INTERNAL_b2e60e2f_4_k_cu_14c083f4_26174cuda3std6ranges3__45__cpo9iter_moveE
	.align		8
        /*0060*/ 	.dword	_ZN39_INTERNAL_b2e60e2f_4_k_cu_14c083f4_26174cute7productE
	.align		8
        /*0068*/ 	.dword	_ZN39_INTERNAL_b2e60e2f_4_k_cu_14c083f4_26174cute1_E
	.align		8
        /*0070*/ 	.dword	$str$24
	.align		8
        /*0078*/ 	.dword	$str$25
	.align		8
        /*0080*/ 	.dword	$str$26
	.align		8
        /*0088*/ 	.dword	$str$27


//--------------------- .nv.constant2._ZN7cutlass13device_kernelINS_4gemm6kernel13GemmUniversalINS1_17GroupProblemShapeIN4cute5tupleIJiiiEEEEENS1_10collective13CollectiveMmaINS1_40MainloopSm100ArrayTmaUmmaWarpSpecializedILi3ELi8ELi2ENS6_IJNS5_1CILi1EEESD_SD_EEEEENS6_IJNSC_ILi128EEENSC_ILi256EEENSC_ILi64EEEEEENS_6half_tEPNS6_IJlSD_NSC_ILi0EEEEEESK_SN_NS5_8TiledMMAINS5_8MMA_AtomIJNS5_20SM100_MMA_F16BF16_SSISK_SK_fLi128ELi256ELNS5_4UMMA5MajorE0ELSS_0ELNSR_7ScaleInE0ELST_0EEEEEENS5_6LayoutISE_NS6_IJSL_SL_SL_EEEEENS6_IJNS5_10UnderscoreESZ_SZ_EEEEENS5_13SM90_TMA_LOADENS5_14ComposedLayoutINS5_7SwizzleILi3ELi4ELi3EEENS5_18smem_ptr_flag_bitsILi16EEENSW_INS6_IJNSC_ILi8EEESI_EEENS6_IJSI_SD_EEEEEEEvNS5_8identityES12_S1C_vS1D_EENS_8epilogue10collective18CollectiveEpilogueINS1F_31Sm100PtrArrayTmaWarpSpecializedILi4ELi2ELi64ELb1ELb0EEEJSJ_NS6_IJNSW_ISG_SD_EENSW_ISI_SD_EEEEESK_PNS6_IJSD_lSL_EEESK_S1O_NS1F_6fusion15FusionCallbacksIS1J_NS1P_17LinearCombinationISK_fSK_fLNS_15FloatRoundStyleE2EEESJ_S1M_JEEENS5_5SM1004TMEM4LOAD26SM100_TMEM_LOAD_16dp256b8xES12_NS13_IS15_S17_NSW_INS6_IJSI_S18_EEENS6_IJSD_SI_EEEEEEENS5_17SM75_U16x8_LDSM_TENS5_14SM90_TMA_STOREES22_NS5_17SM90_U16x8_STSM_TENS5_39AutoVectorizingCopyWithAssumedAlignmentILi128EEEEEEvvEEEEvNT_6ParamsE --------------------------
	.section	.nv.constant2._ZN7cutlass13device_kernelINS_4gemm6kernel13GemmUniversalINS1_17GroupProblemShapeIN4cute5tupleIJiiiEEEEENS1_10collective13CollectiveMmaINS1_40MainloopSm100ArrayTmaUmmaWarpSpecializedILi3ELi8ELi2ENS6_IJNS5_1CILi1EEESD_SD_EEEEENS6_IJNSC_ILi128EEENSC_ILi256EEENSC_ILi64EEEEEENS_6half_tEPNS6_IJlSD_NSC_ILi0EEEEEESK_SN_NS5_8TiledMMAINS5_8MMA_AtomIJNS5_20SM100_MMA_F16BF16_SSISK_SK_fLi128ELi256ELNS5_4UMMA5MajorE0ELSS_0ELNSR_7ScaleInE0ELST_0EEEEEENS5_6LayoutISE_NS6_IJSL_SL_SL_EEEEENS6_IJNS5_10UnderscoreESZ_SZ_EEEEENS5_13SM90_TMA_LOADENS5_14ComposedLayoutINS5_7SwizzleILi3ELi4ELi3EEENS5_18smem_ptr_flag_bitsILi16EEENSW_INS6_IJNSC_ILi8EEESI_EEENS6_IJSI_SD_EEEEEEEvNS5_8identityES12_S1C_vS1D_EENS_8epilogue10collective18CollectiveEpilogueINS1F_31Sm100PtrArrayTmaWarpSpecializedILi4ELi2ELi64ELb1ELb0EEEJSJ_NS6_IJNSW_ISG_SD_EENSW_ISI_SD_EEEEESK_PNS6_IJSD_lSL_EEESK_S1O_NS1F_6fusion15FusionCallbacksIS1J_NS1P_17LinearCombinationISK_fSK_fLNS_15FloatRoundStyleE2EEESJ_S1M_JEEENS5_5SM1004TMEM4LOAD26SM100_TMEM_LOAD_16dp256b8xES12_NS13_IS15_S17_NSW_INS6_IJSI_S18_EEENS6_IJSD_SI_EEEEEEENS5_17SM75_U16x8_LDSM_TENS5_14SM90_TMA_STOREES22_NS5_17SM90_U16x8_STSM_TENS5_39AutoVectorizingCopyWithAssumedAlignmentILi128EEEEEEvvEEEEvNT_6ParamsE,"a",@progbits
	.sectionflags	@""
	.align	4
.nv.constant2._ZN7cutlass13device_kernelINS_4gemm6kernel13GemmUniversalINS1_17GroupProblemShapeIN4cute5tupleIJiiiEEEEENS1_10collective13CollectiveMmaINS1_40MainloopSm100ArrayTmaUmmaWarpSpecializedILi3ELi8ELi2ENS6_IJNS5_1CILi1EEESD_SD_EEEEENS6_IJNSC_ILi128EEENSC_ILi256EEENSC_ILi64EEEEEENS_6half_tEPNS6_IJlSD_NSC_ILi0EEEEEESK_SN_NS5_8TiledMMAINS5_8MMA_AtomIJNS5_20SM100_MMA_F16BF16_SSISK_SK_fLi128ELi256ELNS5_4UMMA5MajorE0ELSS_0ELNSR_7ScaleInE0ELST_0EEEEEENS5_6LayoutISE_NS6_IJSL_SL_SL_EEEEENS6_IJNS5_10UnderscoreESZ_SZ_EEEEENS5_13SM90_TMA_LOADENS5_14ComposedLayoutINS5_7SwizzleILi3ELi4ELi3EEENS5_18smem_ptr_flag_bitsILi16EEENSW_INS6_IJNSC_ILi8EEESI_EEENS6_IJSI_SD_EEEEEEEvNS5_8identityES12_S1C_vS1D_EENS_8epilogue10collective18CollectiveEpilogueINS1F_31Sm100PtrArrayTmaWarpSpecializedILi4ELi2ELi64ELb1ELb0EEEJSJ_NS6_IJNSW_ISG_SD_EENSW_ISI_SD_EEEEESK_PNS6_IJSD_lSL_EEESK_S1O_NS1F_6fusion15FusionCallbacksIS1J_NS1P_17LinearCombinationISK_fSK_fLNS_15FloatRoundStyleE2EEESJ_S1M_JEEENS5_5SM1004TMEM4LOAD26SM100_TMEM_LOAD_16dp256b8xES12_NS13_IS15_S17_NSW_INS6_IJSI_S18_EEENS6_IJSD_SI_EEEEEEENS5_17SM75_U16x8_LDSM_TENS5_14SM90_TMA_STOREES22_NS5_17SM90_U16x8_STSM_TENS5_39AutoVectorizingCopyWithAssumedAlignmentILi128EEEEEEvvEEEEvNT_6ParamsE:
        /*0000*/ 	.byte	0xe0, 0x20, 0x01, 0x00, 0x70, 0x48, 0x00, 0x00, 0x70, 0x48, 0x00, 0x00, 0x70, 0x48, 0x00, 0x00
        /*0010*/ 	.byte	0x70, 0x48, 0x00, 0x00, 0x70, 0x48, 0x00, 0x00, 0x70, 0x48, 0x00, 0x00, 0x70, 0x48, 0x00, 0x00
        /*0020*/ 	.byte	0x40, 0x04, 0x01, 0x00, 0x70, 0x48, 0x00, 0x00


//--------------------- .text._ZN7cutlass13device_kernelINS_4gemm6kernel13GemmUniversalINS1_17GroupProblemShapeIN4cute5tupleIJiiiEEEEENS1_10collective13CollectiveMmaINS1_40MainloopSm100ArrayTmaUmmaWarpSpecializedILi3ELi8ELi2ENS6_IJNS5_1CILi1EEESD_SD_EEEEENS6_IJNSC_ILi128EEENSC_ILi256EEENSC_ILi64EEEEEENS_6half_tEPNS6_IJlSD_NSC_ILi0EEEEEESK_SN_NS5_8TiledMMAINS5_8MMA_AtomIJNS5_20SM100_MMA_F16BF16_SSISK_SK_fLi128ELi256ELNS5_4UMMA5MajorE0ELSS_0ELNSR_7ScaleInE0ELST_0EEEEEENS5_6LayoutISE_NS6_IJSL_SL_SL_EEEEENS6_IJNS5_10UnderscoreESZ_SZ_EEEEENS5_13SM90_TMA_LOADENS5_14ComposedLayoutINS5_7SwizzleILi3ELi4ELi3EEENS5_18smem_ptr_flag_bitsILi16EEENSW_INS6_IJNSC_ILi8EEESI_EEENS6_IJSI_SD_EEEEEEEvNS5_8identityES12_S1C_vS1D_EENS_8epilogue10collective18CollectiveEpilogueINS1F_31Sm100PtrArrayTmaWarpSpecializedILi4ELi2ELi64ELb1ELb0EEEJSJ_NS6_IJNSW_ISG_SD_EENSW_ISI_SD_EEEEESK_PNS6_IJSD_lSL_EEESK_S1O_NS1F_6fusion15FusionCallbacksIS1J_NS1P_17LinearCombinationISK_fSK_fLNS_15FloatRoundStyleE2EEESJ_S1M_JEEENS5_5SM1004TMEM4LOAD26SM100_TMEM_LOAD_16dp256b8xES12_NS13_IS15_S17_NSW_INS6_IJSI_S18_EEENS6_IJSD_SI_EEEEEEENS5_17SM75_U16x8_LDSM_TENS5_14SM90_TMA_STOREES22_NS5_17SM90_U16x8_STSM_TENS5_39AutoVectorizingCopyWithAssumedAlignmentILi128EEEEEEvvEEEEvNT_6ParamsE --------------------------
	.section	.text._ZN7cutlass13device_kernelINS_4gemm6kernel13GemmUniversalINS1_17GroupProblemShapeIN4cute5tupleIJiiiEEEEENS1_10collective13CollectiveMmaINS1_40MainloopSm100ArrayTmaUmmaWarpSpecializedILi3ELi8ELi2ENS6_IJNS5_1CILi1EEESD_SD_EEEEENS6_IJNSC_ILi128EEENSC_ILi256EEENSC_ILi64EEEEEENS_6half_tEPNS6_IJlSD_NSC_ILi0EEEEEESK_SN_NS5_8TiledMMAINS5_8MMA_AtomIJNS5_20SM100_MMA_F16BF16_SSISK_SK_fLi128ELi256ELNS5_4UMMA5MajorE0ELSS_0ELNSR_7ScaleInE0ELST_0EEEEEENS5_6LayoutISE_NS6_IJSL_SL_SL_EEEEENS6_IJNS5_10UnderscoreESZ_SZ_EEEEENS5_13SM90_TMA_LOADENS5_14ComposedLayoutINS5_7SwizzleILi3ELi4ELi3EEENS5_18smem_ptr_flag_bitsILi16EEENSW_INS6_IJNSC_ILi8EEESI_EEENS6_IJSI_SD_EEEEEEEvNS5_8identityES12_S1C_vS1D_EENS_8epilogue10collective18CollectiveEpilogueINS1F_31Sm100PtrArrayTmaWarpSpecializedILi4ELi2ELi64ELb1ELb0EEEJSJ_NS6_IJNSW_ISG_SD_EENSW_ISI_SD_EEEEESK_PNS6_IJSD_lSL_EEESK_S1O_NS1F_6fusion15FusionCallbacksIS1J_NS1P_17LinearCombinationISK_fSK_fLNS_15FloatRoundStyleE2EEESJ_S1M_JEEENS5_5SM1004TMEM4LOAD26SM100_TMEM_LOAD_16dp256b8xES12_NS13_IS15_S17_NSW_INS6_IJSI_S18_EEENS6_IJSD_SI_EEEEEEENS5_17SM75_U16x8_LDSM_TENS5_14SM90_TMA_STOREES22_NS5_17SM90_U16x8_STSM_TENS5_39AutoVectorizingCopyWithAssumedAlignmentILi128EEEEEEvvEEEEvNT_6ParamsE,"ax",@progbits
	.align	128
.text._ZN7cutlass13device_kernelINS_4gemm6kernel13GemmUniversalINS1_17GroupProblemShapeIN4cute5tupleIJiiiEEEEENS1_10collective13CollectiveMmaINS1_40MainloopSm100ArrayTmaUmmaWarpSpecializedILi3ELi8ELi2ENS6_IJNS5_1CILi1EEESD_SD_EEEEENS6_IJNSC_ILi128EEENSC_ILi256EEENSC_ILi64EEEEEENS_6half_tEPNS6_IJlSD_NSC_ILi0EEEEEESK_SN_NS5_8TiledMMAINS5_8MMA_AtomIJNS5_20SM100_MMA_F16BF16_SSISK_SK_fLi128ELi256ELNS5_4UMMA5MajorE0ELSS_0ELNSR_7ScaleInE0ELST_0EEEEEENS5_6LayoutISE_NS6_IJSL_SL_SL_EEEEENS6_IJNS5_10UnderscoreESZ_SZ_EEEEENS5_13SM90_TMA_LOADENS5_14ComposedLayoutINS5_7SwizzleILi3ELi4ELi3EEENS5_18smem_ptr_flag_bitsILi16EEENSW_INS6_IJNSC_ILi8EEESI_EEENS6_IJSI_SD_EEEEEEEvNS5_8identityES12_S1C_vS1D_EENS_8epilogue10collective18CollectiveEpilogueINS1F_31Sm100PtrArrayTmaWarpSpecializedILi4ELi2ELi64ELb1ELb0EEEJSJ_NS6_IJNSW_ISG_SD_EENSW_ISI_SD_EEEEESK_PNS6_IJSD_lSL_EEESK_S1O_NS1F_6fusion15FusionCallbacksIS1J_NS1P_17LinearCombinationISK_fSK_fLNS_15FloatRoundStyleE2EEESJ_S1M_JEEENS5_5SM1004TMEM4LOAD26SM100_TMEM_LOAD_16dp256b8xES12_NS13_IS15_S17_NSW_INS6_IJSI_S18_EEENS6_IJSD_SI_EEEEEEENS5_17SM75_U16x8_LDSM_TENS5_14SM90_TMA_STOREES22_NS5_17SM90_U16x8_STSM_TENS5_39AutoVectorizingCopyWithAssumedAlignmentILi128EEEEEEvvEEEEvNT_6ParamsE:
        .type           _ZN7cutlass13device_kernelINS_4gemm6kernel13GemmUniversalINS1_17GroupProblemShapeIN4cute5tupleIJiiiEEEEENS1_10collective13CollectiveMmaINS1_40MainloopSm100ArrayTmaUmmaWarpSpecializedILi3ELi8ELi2ENS6_IJNS5_1CILi1EEESD_SD_EEEEENS6_IJNSC_ILi128EEENSC_ILi256EEENSC_ILi64EEEEEENS_6half_tEPNS6_IJlSD_NSC_ILi0EEEEEESK_SN_NS5_8TiledMMAINS5_8MMA_AtomIJNS5_20SM100_MMA_F16BF16_SSISK_SK_fLi128ELi256ELNS5_4UMMA5MajorE0ELSS_0ELNSR_7ScaleInE0ELST_0EEEEEENS5_6LayoutISE_NS6_IJSL_SL_SL_EEEEENS6_IJNS5_10UnderscoreESZ_SZ_EEEEENS5_13SM90_TMA_LOADENS5_14ComposedLayoutINS5_7SwizzleILi3ELi4ELi3EEENS5_18smem_ptr_flag_bitsILi16EEENSW_INS6_IJNSC_ILi8EEESI_EEENS6_IJSI_SD_EEEEEEEvNS5_8identityES12_S1C_vS1D_EENS_8epilogue10collective18CollectiveEpilogueINS1F_31Sm100PtrArrayTmaWarpSpecializedILi4ELi2ELi64ELb1ELb0EEEJSJ_NS6_IJNSW_ISG_SD_EENSW_ISI_SD_EEEEESK_PNS6_IJSD_lSL_EEESK_S1O_NS1F_6fusion15FusionCallbacksIS1J_NS1P_17LinearCombinationISK_fSK_fLNS_15FloatRoundStyleE2EEESJ_S1M_JEEENS5_5SM1004TMEM4LOAD26SM100_TMEM_LOAD_16dp256b8xES12_NS13_IS15_S17_NSW_INS6_IJSI_S18_EEENS6_IJSD_SI_EEEEEEENS5_17SM75_U16x8_LDSM_TENS5_14SM90_TMA_STOREES22_NS5_17SM90_U16x8_STSM_TENS5_39AutoVectorizingCopyWithAssumedAlignmentILi128EEEEEEvvEEEEvNT_6ParamsE,@function
        .size           _ZN7cutlass13device_kernelINS_4gemm6kernel13GemmUniversalINS1_17GroupProblemShapeIN4cute5tupleIJiiiEEEEENS1_10collective13CollectiveMmaINS1_40MainloopSm100ArrayTmaUmmaWarpSpecializedILi3ELi8ELi2ENS6_IJNS5_1CILi1EEESD_SD_EEEEENS6_IJNSC_ILi128EEENSC_ILi256EEENSC_ILi64EEEEEENS_6half_tEPNS6_IJlSD_NSC_ILi0EEEEEESK_SN_NS5_8TiledMMAINS5_8MMA_AtomIJNS5_20SM100_MMA_F16BF16_SSISK_SK_fLi128ELi256ELNS5_4UMMA5MajorE0ELSS_0ELNSR_7ScaleInE0ELST_0EEEEEENS5_6LayoutISE_NS6_IJSL_SL_SL_EEEEENS6_IJNS5_10UnderscoreESZ_SZ_EEEEENS5_13SM90_TMA_LOADENS5_14ComposedLayoutINS5_7SwizzleILi3ELi4ELi3EEENS5_18smem_ptr_flag_bitsILi16EEENSW_INS6_IJNSC_ILi8EEESI_EEENS6_IJSI_SD_EEEEEEEvNS5_8identityES12_S1C_vS1D_EENS_8epilogue10collective18CollectiveEpilogueINS1F_31Sm100PtrArrayTmaWarpSpecializedILi4ELi2ELi64ELb1ELb0EEEJSJ_NS6_IJNSW_ISG_SD_EENSW_ISI_SD_EEEEESK_PNS6_IJSD_lSL_EEESK_S1O_NS1F_6fusion15FusionCallbacksIS1J_NS1P_17LinearCombinationISK_fSK_fLNS_15FloatRoundStyleE2EEESJ_S1M_JEEENS5_5SM1004TMEM4LOAD26SM100_TMEM_LOAD_16dp256b8xES12_NS13_IS15_S17_NSW_INS6_IJSI_S18_EEENS6_IJSD_SI_EEEEEEENS5_17SM75_U16x8_LDSM_TENS5_14SM90_TMA_STOREES22_NS5_17SM90_U16x8_STSM_TENS5_39AutoVectorizingCopyWithAssumedAlignmentILi128EEEEEEvvEEEEvNT_6ParamsE,(.L_x_278 - _ZN7cutlass13device_kernelINS_4gemm6kernel13GemmUniversalINS1_17GroupProblemShapeIN4cute5tupleIJiiiEEEEENS1_10collective13CollectiveMmaINS1_40MainloopSm100ArrayTmaUmmaWarpSpecializedILi3ELi8ELi2ENS6_IJNS5_1CILi1EEESD_SD_EEEEENS6_IJNSC_ILi128EEENSC_ILi256EEENSC_ILi64EEEEEENS_6half_tEPNS6_IJlSD_NSC_ILi0EEEEEESK_SN_NS5_8TiledMMAINS5_8MMA_AtomIJNS5_20SM100_MMA_F16BF16_SSISK_SK_fLi128ELi256ELNS5_4UMMA5MajorE0ELSS_0ELNSR_7ScaleInE0ELST_0EEEEEENS5_6LayoutISE_NS6_IJSL_SL_SL_EEEEENS6_IJNS5_10UnderscoreESZ_SZ_EEEEENS5_13SM90_TMA_LOADENS5_14ComposedLayoutINS5_7SwizzleILi3ELi4ELi3EEENS5_18smem_ptr_flag_bitsILi16EEENSW_INS6_IJNSC_ILi8EEESI_EEENS6_IJSI_SD_EEEEEEEvNS5_8identityES12_S1C_vS1D_EENS_8epilogue10collective18CollectiveEpilogueINS1F_31Sm100PtrArrayTmaWarpSpecializedILi4ELi2ELi64ELb1ELb0EEEJSJ_NS6_IJNSW_ISG_SD_EENSW_ISI_SD_EEEEESK_PNS6_IJSD_lSL_EEESK_S1O_NS1F_6fusion15FusionCallbacksIS1J_NS1P_17LinearCombinationISK_fSK_fLNS_15FloatRoundStyleE2EEESJ_S1M_JEEENS5_5SM1004TMEM4LOAD26SM100_TMEM_LOAD_16dp256b8xES12_NS13_IS15_S17_NSW_INS6_IJSI_S18_EEENS6_IJSD_SI_EEEEEEENS5_17SM75_U16x8_LDSM_TENS5_14SM90_TMA_STOREES22_NS5_17SM90_U16x8_STSM_TENS5_39AutoVectorizingCopyWithAssumedAlignmentILi128EEEEEEvvEEEEvNT_6ParamsE)
        .other          _ZN7cutlass13device_kernelINS_4gemm6kernel13GemmUniversalINS1_17GroupProblemShapeIN4cute5tupleIJiiiEEEEENS1_10collective13CollectiveMmaINS1_40MainloopSm100ArrayTmaUmmaWarpSpecializedILi3ELi8ELi2ENS6_IJNS5_1CILi1EEESD_SD_EEEEENS6_IJNSC_ILi128EEENSC_ILi256EEENSC_ILi64EEEEEENS_6half_tEPNS6_IJlSD_NSC_ILi0EEEEEESK_SN_NS5_8TiledMMAINS5_8MMA_AtomIJNS5_20SM100_MMA_F16BF16_SSISK_SK_fLi128ELi256ELNS5_4UMMA5MajorE0ELSS_0ELNSR_7ScaleInE0ELST_0EEEEEENS5_6LayoutISE_NS6_IJSL_SL_SL_EEEEENS6_IJNS5_10UnderscoreESZ_SZ_EEEEENS5_13SM90_TMA_LOADENS5_14ComposedLayoutINS5_7SwizzleILi3ELi4ELi3EEENS5_18smem_ptr_flag_bitsILi16EEENSW_INS6_IJNSC_ILi8EEESI_EEENS6_IJSI_SD_EEEEEEEvNS5_8identityES12_S1C_vS1D_EENS_8epilogue10collective18CollectiveEpilogueINS1F_31Sm100PtrArrayTmaWarpSpecializedILi4ELi2ELi64ELb1ELb0EEEJSJ_NS6_IJNSW_ISG_SD_EENSW_ISI_SD_EEEEESK_PNS6_IJSD_lSL_EEESK_S1O_NS1F_6fusion15FusionCallbacksIS1J_NS1P_17LinearCombinationISK_fSK_fLNS_15FloatRoundStyleE2EEESJ_S1M_JEEENS5_5SM1004TMEM4LOAD26SM100_TMEM_LOAD_16dp256b8xES12_NS13_IS15_S17_NSW_INS6_IJSI_S18_EEENS6_IJSD_SI_EEEEEEENS5_17SM75_U16x8_LDSM_TENS5_14SM90_TMA_STOREES22_NS5_17SM90_U16x8_STSM_TENS5_39AutoVectorizingCopyWithAssumedAlignmentILi128EEEEEEvvEEEEvNT_6ParamsE,@"STO_CUDA_ENTRY STV_DEFAULT"
_ZN7cutlass13device_kernelINS_4gemm6kernel13GemmUniversalINS1_17GroupProblemShapeIN4cute5tupleIJiiiEEEEENS1_10collective13CollectiveMmaINS1_40MainloopSm100ArrayTmaUmmaWarpSpecializedILi3ELi8ELi2ENS6_IJNS5_1CILi1EEESD_SD_EEEEENS6_IJNSC_ILi128EEENSC_ILi256EEENSC_ILi64EEEEEENS_6half_tEPNS6_IJlSD_NSC_ILi0EEEEEESK_SN_NS5_8TiledMMAINS5_8MMA_AtomIJNS5_20SM100_MMA_F16BF16_SSISK_SK_fLi128ELi256ELNS5_4UMMA5MajorE0ELSS_0ELNSR_7ScaleInE0ELST_0EEEEEENS5_6LayoutISE_NS6_IJSL_SL_SL_EEEEENS6_IJNS5_10UnderscoreESZ_SZ_EEEEENS5_13SM90_TMA_LOADENS5_14ComposedLayoutINS5_7SwizzleILi3ELi4ELi3EEENS5_18smem_ptr_flag_bitsILi16EEENSW_INS6_IJNSC_ILi8EEESI_EEENS6_IJSI_SD_EEEEEEEvNS5_8identityES12_S1C_vS1D_EENS_8epilogue10collective18CollectiveEpilogueINS1F_31Sm100PtrArrayTmaWarpSpecializedILi4ELi2ELi64ELb1ELb0EEEJSJ_NS6_IJNSW_ISG_SD_EENSW_ISI_SD_EEEEESK_PNS6_IJSD_lSL_EEESK_S1O_NS1F_6fusion15FusionCallbacksIS1J_NS1P_17LinearCombinationISK_fSK_fLNS_15FloatRoundStyleE2EEESJ_S1M_JEEENS5_5SM1004TMEM4LOAD26SM100_TMEM_LOAD_16dp256b8xES12_NS13_IS15_S17_NSW_INS6_IJSI_S18_EEENS6_IJSD_SI_EEEEEEENS5_17SM75_U16x8_LDSM_TENS5_14SM90_TMA_STOREES22_NS5_17SM90_U16x8_STSM_TENS5_39AutoVectorizingCopyWithAssumedAlignmentILi128EEEEEEvvEEEEvNT_6ParamsE:
[----:B------:R-:W1:Y:S01]  /*0000*/  LDC R1, c[0x0][0x37c] ;  /* 0x0000df00ff017b82 */ /* 0x000e620000000800 */
[----:B------:R-:W2:Y:S07]  /*0010*/  S2R R142, SR_TID.X ;  /* 0x00000000008e7919 */ /* 0x000eae0000002100 */
[----:B------:R-:W-:Y:S01]  /*0020*/  S2UR UR31, SR_CTAID.X ;  /* 0x00000000001f79c3 */ /* 0x000fe20000002500 */
[----:B------:R-:W-:Y:S01]  /*0030*/  UMOV UR4, 0x4 ;  /* 0x0000000400047882 */ /* 0x000fe20000000000 */
[----:B------:R-:W3:Y:S01]  /*0040*/  LDCU UR28, c[0x0][0x370] ;  /* 0x00006e00ff1c77ac */ /* 0x000ee20008000800 */
[----:B------:R-:W-:-:S05]  /*0050*/  ELECT P2, URZ, PT ;  /* 0x0000000000ff782f */ /* 0x000fca0003840000 */
[----:B------:R-:W3:Y:S01]  /*0060*/  S2UR UR17, SR_CTAID.Y ;  /* 0x00000000001179c3 */ /* 0x000ee20000002600 */
[----:B--2---:R-:W-:Y:S01]  /*0070*/  SHF.R.U32.HI R128, RZ, 0x5, R142 ;  /* 0x00000005ff807819 */ /* 0x004fe2000001168e */
[----:B---3--:R-:W-:-:S04]  /*0080*/  UIMAD UR26, UR17, UR28, UR31 ;  /* 0x0000001c111a72a4 */ /* 0x008fc8000f8e021f */
[----:B------:R-:W2:Y:S02]  /*0090*/  SHFL.IDX PT, R0, R128, RZ, 0x1f ;  /* 0x00001fff80007589 */ /* 0x000ea400000e0000 */
[----:B--2---:R-:W-:-:S13]  /*00a0*/  R2UR UR20, R0 ;  /* 0x00000000001472ca */ /* 0x004fda00000e0000 */
[----:B------:R-:W-:Y:S02]  /*00b0*/  UISETP.GE.AND UP0, UPT, UR20, 0x8, UPT ;  /* 0x000000081400788c */ /* 0x000fe4000bf06270 */
[----:B------:R-:W-:Y:S02]  /*00c0*/  UISETP.GT.AND UP1, UPT, UR20, 0x3, UPT ;  /* 0x000000031400788c */ /* 0x000fe4000bf24270 */
[----:B------:R-:W-:-:S04]  /*00d0*/  USEL UR4, UR4, 0x8, !UP0 ;  /* 0x0000000804047887 */ /* 0x000fc8000c000000 */
[----:B------:R-:W-:Y:S02]  /*00e0*/  USEL UR37, UR4, UR20, UP1 ;  /* 0x0000001404257287 */ /* 0x000fe40008800000 */
[----:B------:R-:W-:Y:S02]  /*00f0*/  ULOP3.LUT UR20, UR20, 0xfffffffc, URZ, 0xc0, !UPT ;  /* 0xfffffffc14147892 */ /* 0x000fe4000f8ec0ff */
[----:B------:R-:W-:-:S09]  /*0100*/  UISETP.NE.AND UP0, UPT, UR37, 0x2, UPT ;  /* 0x000000022500788c */ /* 0x000fd2000bf05270 */
[----:B-1----:R-:W-:Y:S05]  /*0110*/  BRA.U UP0, `(.L_x_0) ;  /* 0x0000000100fc7547 */ /* 0x002fea000b800000 */
[----:B------:R-:W1:Y:S01]  /*0120*/  LDCU UR32, c[0x0][0xc1c] ;  /* 0x00018380ff2077ac */ /* 0x000e620008000800 */
[----:B------:R-:W-:Y:S01]  /*0130*/  BSSY.RECONVERGENT B0, `(.L_x_1) ;  /* 0x000003c000007945 */ /* 0x000fe20003800200 */
[----:B------:R-:W2:Y:S01]  /*0140*/  LDCU.64 UR4, c[0x0][0x820] ;  /* 0x00010400ff0477ac */ /* 0x000ea20008000a00 */
[----:B------:R-:W-:Y:S01]  /*0150*/  ELECT P0, URZ, PT ;  /* 0x0000000000ff782f */ /* 0x000fe20003800000 */
[----:B------:R-:W-:Y:S02]  /*0160*/  UIMAD UR34, UR26, 0xd, URZ ;  /* 0x0000000d1a2278a4 */ /* 0x000fe4000f8e02ff */
[----:B-1----:R-:W-:-:S04]  /*0170*/  UIADD3 UR32, UPT, UPT, UR26, UR32, URZ ;  /* 0x000000201a207290 */ /* 0x002fc8000fffe0ff */
[----:B------:R-:W-:Y:S02]  /*0180*/  UIMAD UR32, UR32, 0xd, URZ ;  /* 0x0000000d202078a4 */ /* 0x000fe4000f8e02ff */
[----:B--2---:R-:W-:Y:S02]  /*0190*/  UIMAD.WIDE.U32 UR34, UR34, 0x80, UR4 ;  /* 0x00000080222278a5 */ /* 0x004fe4000f8e0004 */
[----:B------:R-:W-:Y:S02]  /*01a0*/  UIMAD.WIDE.U32 UR32, UR32, 0x80, UR4 ;  /* 0x00000080202078a5 */ /* 0x000fe4000f8e0004 */
[----:B------:R-:W-:Y:S10]  /*01b0*/  @!P0 BRA `(.L_x_2) ;  /* 0x0000000000cc8947 */ /* 0x000ff40003800000 */
[----:B------:R-:W1:Y:S01]  /*01c0*/  S2UR UR4, SR_CgaCtaId ;  /* 0x00000000000479c3 */ /* 0x000e620000008800 */
[----:B------:R-:W-:-:S07]  /*01d0*/  UMOV UR5, 0x400 ;  /* 0x0000040000057882 */ /* 0x000fce0000000000 */
[----:B------:R-:W2:Y:S08]  /*01e0*/  LDC.64 R64, c[0x0][0x400] ;  /* 0x00010000ff407b82 */ /* 0x000eb00000000a00 */
[----:B------:R-:W2:Y:S08]  /*01f0*/  LDC.64 R66, c[0x0][0x408] ;  /* 0x00010200ff427b82 */ /* 0x000eb00000000a00 */
[----:B------:R-:W3:Y:S01]  /*0200*/  LDC.64 R60, c[0x0][0x410] ;  /* 0x00010400ff3c7b82 */ /* 0x000ee20000000a00 */
[----:B-1----:R-:W-:-:S07]  /*0210*/  ULEA UR4, UR4, UR5, 0x18 ;  /* 0x0000000504047291 */ /* 0x002fce000f8ec0ff */
[----:B------:R-:W3:Y:S08]  /*0220*/  LDC.64 R62, c[0x0][0x418] ;  /* 0x00010600ff3e7b82 */ /* 0x000ef00000000a00 */
[----:B------:R-:W1:Y:S01]  /*0230*/  LDC.64 R56, c[0x0][0x420] ;  /* 0x00010800ff387b82 */ /* 0x000e620000000a00 */
[----:B--2---:R2:W-:Y:S07]  /*0240*/  STS.128 [UR4+0x480], R64 ;  /* 0x00048040ff007988 */ /* 0x0045ee0008000c04 */
[----:B------:R-:W1:Y:S08]  /*0250*/  LDC.64 R58, c[0x0][0x428] ;  /* 0x00010a00ff3a7b82 */ /* 0x000e700000000a00 */
[----:B------:R-:W4:Y:S01]  /*0260*/  LDC.64 R52, c[0x0][0x430] ;  /* 0x00010c00ff347b82 */ /* 0x000f220000000a00 */
[----:B---3--:R2:W-:Y:S07]  /*0270*/  STS.128 [UR4+0x490], R60 ;  /* 0x0004903cff007988 */ /* 0x0085ee0008000c04 */
[----:B------:R-:W4:Y:S08]  /*0280*/  LDC.64 R54, c[0x0][0x438] ;  /* 0x00010e00ff367b82 */ /* 0x000f300000000a00 */
[----:B------:R-:W3:Y:S01]  /*0290*/  LDC.64 R48, c[0x0][0x440] ;  /* 0x00011000ff307b82 */ /* 0x000ee20000000a00 */
[----:B-1----:R2:W-:Y:S07]  /*02a0*/  STS.128 [UR4+0x4a0], R56 ;  /* 0x0004a038ff007988 */ /* 0x0025ee0008000c04 */
[----:B------:R-:W3:Y:S08]  /*02b0*/  LDC.64 R50, c[0x0][0x448] ;  /* 0x00011200ff327b82 */ /* 0x000ef00000000a00 */
[----:B------:R-:W1:Y:S01]  /*02c0*/  LDC.64 R44, c[0x0][0x450] ;  /* 0x00011400ff2c7b82 */ /* 0x000e620000000a00 */
[----:B----4-:R2:W-:Y:S07]  /*02d0*/  STS.128 [UR4+0x4b0], R52 ;  /* 0x0004b034ff007988 */ /* 0x0105ee0008000c04 */
        /* <DEDUP_REMOVED lines=30> */
[----:B------:R-:W4:Y:S01]  /*04c0*/  LDC.64 R6, c[0x0][0x578] ;  /* 0x00015e00ff067b82 */ /* 0x000f220000000a00 */
[----:B-1----:R2:W-:Y:S04]  /*04d0*/  STS.128 [UR4+0x560], R8 ;  /* 0x00056008ff007988 */ /* 0x0025e80008000c04 */
[----:B----4-:R2:W-:Y:S02]  /*04e0*/  STS.128 [UR4+0x570], R4 ;  /* 0x00057004ff007988 */ /* 0x0105e40008000c04 */
.L_x_2:
[----:B------:R-:W-:Y:S05]  /*04f0*/  BSYNC.RECONVERGENT B0 ;  /* 0x0000000000007941 */ /* 0x000fea0003800200 */
.L_x_1:
[----:B------:R-:W-:Y:S01]  /*0500*/  NOP ;  /* 0x0000000000007918 */ /* 0x000fe20000000000 */
.L_x_0:
[----:B------:R-:W-:-:S09]  /*0510*/  UISETP.NE.AND UP0, UPT, UR37, 0x3, UPT ;  /* 0x000000032500788c */ /* 0x000fd2000bf05270 */
[----:B------:R-:W-:Y:S05]  /*0520*/  BRA.U UP0, `(.L_x_3) ;  /* 0x0000000100807547 */ /* 0x000fea000b800000 */
[----:B------:R-:W1:Y:S01]  /*0530*/  S2UR UR4, SR_CgaCtaId ;  /* 0x00000000000479c3 */ /* 0x000e620000008800 */
[----:B------:R-:W3:Y:S01]  /*0540*/  LDCU.64 UR6, c[0x0][0xb00] ;  /* 0x00016000ff0677ac */ /* 0x000ee20008000a00 */
[----:B------:R-:W-:Y:S01]  /*0550*/  ELECT P0, URZ, PT ;  /* 0x0000000000ff782f */ /* 0x000fe20003800000 */
[----:B------:R-:W-:-:S05]  /*0560*/  UMOV UR5, 0x400 ;  /* 0x0000040000057882 */ /* 0x000fca0000000000 */
[----:B--2---:R-:W2:Y:S01]  /*0570*/  LDC.64 R32, c[0x0][0x900] ;  /* 0x00024000ff207b82 */ /* 0x004ea20000000a00 */
[----:B------:R-:W-:-:S07]  /*0580*/  UIMAD UR22, UR26, 0xe, URZ ;  /* 0x0000000e1a1678a4 */ /* 0x000fce000f8e02ff */
[----:B------:R-:W2:Y:S01]  /*0590*/  LDC.64 R34, c[0x0][0x908] ;  /* 0x00024200ff227b82 */ /* 0x000ea20000000a00 */
[----:B---3--:R-:W-:-:S07]  /*05a0*/  UIMAD.WIDE.U32 UR22, UR22, 0x80, UR6 ;  /* 0x00000080161678a5 */ /* 0x008fce000f8e0006 */
[----:B------:R-:W3:Y:S01]  /*05b0*/  LDC.64 R28, c[0x0][0x910] ;  /* 0x00024400ff1c7b82 */ /* 0x000ee20000000a00 */
[----:B-1----:R-:W-:-:S07]  /*05c0*/  ULEA UR4, UR4, UR5, 0x18 ;  /* 0x0000000504047291 */ /* 0x002fce000f8ec0ff */
[----:B------:R-:W3:Y:S08]  /*05d0*/  LDC.64 R30, c[0x0][0x918] ;  /* 0x00024600ff1e7b82 */ /* 0x000ef00000000a00 */
[----:B------:R-:W1:Y:S01]  /*05e0*/  LDC.64 R24, c[0x0][0x920] ;  /* 0x00024800ff187b82 */ /* 0x000e620000000a00 */
[----:B--2---:R4:W-:Y:S07]  /*05f0*/  @P0 STS.128 [UR4+0x380], R32 ;  /* 0x00038020ff000988 */ /* 0x0049ee0008000c04 */
[----:B------:R-:W1:Y:S08]  /*0600*/  LDC.64 R26, c[0x0][0x928] ;  /* 0x00024a00ff1a7b82 */ /* 0x000e700000000a00 */
[----:B------:R-:W2:Y:S01]  /*0610*/  LDC.64 R20, c[0x0][0x930] ;  /* 0x00024c00ff147b82 */ /* 0x000ea20000000a00 */
[----:B---3--:R4:W-:Y:S07]  /*0620*/  @P0 STS.128 [UR4+0x390], R28 ;  /* 0x0003901cff000988 */ /* 0x0089ee0008000c04 */
[----:B------:R-:W2:Y:S08]  /*0630*/  LDC.64 R22, c[0x0][0x938] ;  /* 0x00024e00ff167b82 */ /* 0x000eb00000000a00 */
[----:B------:R-:W3:Y:S01]  /*0640*/  LDC.64 R16, c[0x0][0x940] ;  /* 0x00025000ff107b82 */ /* 0x000ee20000000a00 */
[----:B-1----:R4:W-:Y:S07]  /*0650*/  @P0 STS.128 [UR4+0x3a0], R24 ;  /* 0x0003a018ff000988 */ /* 0x0029ee0008000c04 */
        /* <DEDUP_REMOVED lines=9> */
[----:B------:R-:W3:Y:S01]  /*06f0*/  LDC.64 R6, c[0x0][0x978] ;  /* 0x00025e00ff067b82 */ /* 0x000ee20000000a00 */
[----:B--2---:R4:W-:Y:S04]  /*0700*/  @P0 STS.128 [UR4+0x3e0], R8 ;  /* 0x0003e008ff000988 */ /* 0x0049e80008000c04 */
[----:B---3--:R4:W-:Y:S01]  /*0710*/  @P0 STS.128 [UR4+0x3f0], R4 ;  /* 0x0003f004ff000988 */ /* 0x0089e20008000c04 */
[----:B------:R-:W-:Y:S01]  /*0720*/  NOP ;  /* 0x0000000000007918 */ /* 0x000fe20000000000 */
.L_x_3:
[----:B------:R-:W1:Y:S01]  /*0730*/  SHFL.IDX PT, R0, R128, RZ, 0x1f ;  /* 0x00001fff80007589 */ /* 0x000e6200000e0000 */
[----:B------:R-:W-:Y:S02]  /*0740*/  UISETP.NE.AND UP4, UPT, UR37, 0x2, UPT ;  /* 0x000000022500788c */ /* 0x000fe4000bf85270 */
[----:B------:R-:W-:Y:S02]  /*0750*/  UISETP.NE.AND UP0, UPT, UR37, URZ, UPT ;  /* 0x000000ff2500728c */ /* 0x000fe4000bf05270 */
[----:B------:R-:W-:-:S04]  /*0760*/  USEL UR25, URZ, 0x1, UP4 ;  /* 0x00000001ff197887 */ /* 0x000fc8000a000000 */
[----:B------:R-:W-:Y:S01]  /*0770*/  USEL UR25, UR25, 0x2, UP0 ;  /* 0x0000000219197887 */ /* 0x000fe20008000000 */
[----:B-1----:R-:W-:-:S13]  /*0780*/  ISETP.NE.AND P0, PT, R0, RZ, PT ;  /* 0x000000ff0000720c */ /* 0x002fda0003f05270 */
[----:B------:R-:W-:Y:S05]  /*0790*/  @P0 BRA `(.L_x_4) ;  /* 0x0000000000400947 */ /* 0x000fea0003800000 */
[----:B------:R-:W1:Y:S01]  /*07a0*/  S2UR UR5, SR_CgaCtaId ;  /* 0x00000000000579c3 */ /* 0x000e620000008800 */
[----:B------:R-:W-:Y:S01]  /*07b0*/  UMOV UR6, 0x400 ;  /* 0x0000040000067882 */ /* 0x000fe20000000000 */
[----:B------:R-:W-:Y:S01]  /*07c0*/  UMOV UR4, 0x1 ;  /* 0x0000000100047882 */ /* 0x000fe20000000000 */
[----:B------:R-:W-:Y:S01]  /*07d0*/  ELECT P0, URZ, PT ;  /* 0x0000000000ff782f */ /* 0x000fe20003800000 */
[----:B-1----:R-:W-:Y:S02]  /*07e0*/  ULEA UR5, UR5, UR6, 0x18 ;  /* 0x0000000605057291 */ /* 0x002fe4000f8ec0ff */
[----:B------:R-:W-:-:S04]  /*07f0*/  UIADD3 UR6, UPT, UPT, -UR4, 0x100000, URZ ;  /* 0x0010000004067890 */ /* 0x000fc8000fffe1ff */
[----:B------:R-:W-:Y:S02]  /*0800*/  USHF.L.U32 UR7, UR6, 0xb, URZ ;  /* 0x0000000b06077899 */ /* 0x000fe400080006ff */
[----:B------:R-:W-:Y:S01]  /*0810*/  USHF.L.U32 UR6, UR6, 0x1, URZ ;  /* 0x0000000106067899 */ /* 0x000fe200080006ff */
[----:B------:R-:W1:Y:S11]  /*0820*/  FENCE.VIEW.ASYNC.S ;  /* 0x00000000000073c6 */ /* 0x000e760000000000 */
[----:B-1----:R1:W3:Y:S01]  /*0830*/  SYNCS.EXCH.64 URZ, [UR5], UR6 ;  /* 0x0000000605ff75b2 */ /* 0x0022e20008000100 */
[----:B------:R1:W1:Y:S01]  /*0840*/  SYNCS.EXCH.64 URZ, [UR5+0x18], UR6 ;  /* 0x0000180605ff75b2 */ /* 0x0002620008000100 */
[----:B------:R1:W1:Y:S01]  /*0850*/  SYNCS.EXCH.64 URZ, [UR5+0x8], UR6 ;  /* 0x0000080605ff75b2 */ /* 0x0002620008000100 */
[----:B------:R1:W1:Y:S01]  /*0860*/  SYNCS.EXCH.64 URZ, [UR5+0x20], UR6 ;  /* 0x0000200605ff75b2 */ /* 0x0002620008000100 */
[----:B------:R1:W1:Y:S01]  /*0870*/  SYNCS.EXCH.64 URZ, [UR5+0x10], UR6 ;  /* 0x0000100605ff75b2 */ /* 0x0002620008000100 */
[----:B------:R1:W1:Y:S01]  /*0880*/  SYNCS.EXCH.64 URZ, [UR5+0x28], UR6 ;  /* 0x0000280605ff75b2 */ /* 0x0002620008000100 */
[----:B------:R-:W-:Y:S01]  /*0890*/  NOP ;  /* 0x0000000000007918 */ /* 0x000fe20000000000 */
.L_x_4:
[----:B------:R-:W5:Y:S01]  /*08a0*/  SHFL.IDX PT, R0, R128, RZ, 0x1f ;  /* 0x00001fff80007589 */ /* 0x000f6200000e0000 */
[----:B------:R-:W-:Y:S01]  /*08b0*/  NOP ;  /* 0x0000000000007918 */ /* 0x000fe20000000000 */
[----:B-----5:R-:W-:-:S13]  /*08c0*/  ISETP.NE.AND P0, PT, R0, 0x1, PT ;  /* 0x000000010000780c */ /* 0x020fda0003f05270 */
[----:B------:R-:W-:Y:S05]  /*08d0*/  @P0 BRA `(.L_x_5) ;  /* 0x0000000000580947 */ /* 0x000fea0003800000 */
[----:B-1----:R-:W1:Y:S01]  /*08e0*/  S2UR UR6, SR_CgaCtaId ;  /* 0x00000000000679c3 */ /* 0x002e620000008800 */
[----:B------:R-:W-:Y:S01]  /*08f0*/  UMOV UR7, 0x400 ;  /* 0x0000040000077882 */ /* 0x000fe20000000000 */
[----:B------:R-:W-:Y:S01]  /*0900*/  UMOV UR5, 0x20 ;  /* 0x0000002000057882 */ /* 0x000fe20000000000 */
[----:B------:R-:W-:Y:S01]  /*0910*/  UMOV UR4, 0x80 ;  /* 0x0000008000047882 */ /* 0x000fe20000000000 */
[----:B------:R-:W-:-:S04]  /*0920*/  UIADD3 UR8, UPT, UPT, -UR5, 0x100000, URZ ;  /* 0x0010000005087890 */ /* 0x000fc8000fffe1ff */
[----:B------:R-:W-:Y:S02]  /*0930*/  USHF.L.U32 UR9, UR8, 0xb, URZ ;  /* 0x0000000b08097899 */ /* 0x000fe400080006ff */
[----:B------:R-:W-:Y:S02]  /*0940*/  USHF.L.U32 UR8, UR8, 0x1, URZ ;  /* 0x0000000108087899 */ /* 0x000fe400080006ff */
[----:B------:R-:W-:-:S04]  /*0950*/  UIADD3 UR4, UPT, UPT, -UR4, 0x100000, URZ ;  /* 0x0010000004047890 */ /* 0x000fc8000fffe1ff */
[----:B------:R-:W-:Y:S02]  /*0960*/  USHF.L.U32 UR5, UR4, 0xb, URZ ;  /* 0x0000000b04057899 */ /* 0x000fe400080006ff */
[----:B------:R-:W-:Y:S01]  /*0970*/  USHF.L.U32 UR4, UR4, 0x1, URZ ;  /* 0x0000000104047899 */ /* 0x000fe200080006ff */
[----:B------:R-:W-:Y:S01]  /*0980*/  ELECT P0, URZ, PT ;  /* 0x0000000000ff782f */ /* 0x000fe20003800000 */
[----:B-1----:R-:W-:Y:S01]  /*0990*/  ULEA UR6, UR6, UR7, 0x18 ;  /* 0x0000000706067291 */ /* 0x002fe2000f8ec0ff */
[----:B------:R-:W1:Y:S11]  /*09a0*/  FENCE.VIEW.ASYNC.S ;  /* 0x00000000000073c6 */ /* 0x000e760000000000 */
[----:B-1----:R1:W1:Y:S01]  /*09b0*/  SYNCS.EXCH.64 URZ, [UR6+0x30], UR8 ;  /* 0x0000300806ff75b2 */ /* 0x0022620008000100 */
[----:B------:R1:W1:Y:S01]  /*09c0*/  SYNCS.EXCH.64 URZ, [UR6+0x50], UR4 ;  /* 0x0000500406ff75b2 */ /* 0x0002620008000100 */
[----:B------:R1:W1:Y:S01]  /*09d0*/  SYNCS.EXCH.64 URZ, [UR6+0x38], UR8 ;  /* 0x0000380806ff75b2 */ /* 0x0002620008000100 */
[----:B------:R1:W1:Y:S01]  /*09e0*/  SYNCS.EXCH.64 URZ, [UR6+0x58], UR4 ;  /* 0x0000580406ff75b2 */ /* 0x0002620008000100 */
[----:B------:R1:W1:Y:S01]  /*09f0*/  SYNCS.EXCH.64 URZ, [UR6+0x40], UR8 ;  /* 0x0000400806ff75b2 */ /* 0x0002620008000100 */
[----:B------:R1:W1:Y:S01]  /*0a00*/  SYNCS.EXCH.64 URZ, [UR6+0x60], UR4 ;  /* 0x0000600406ff75b2 */ /* 0x0002620008000100 */
[----:B------:R1:W1:Y:S01]  /*0a10*/  SYNCS.EXCH.64 URZ, [UR6+0x48], UR8 ;  /* 0x0000480806ff75b2 */ /* 0x0002620008000100 */
[----:B------:R1:W1:Y:S01]  /*0a20*/  SYNCS.EXCH.64 URZ, [UR6+0x68], UR4 ;  /* 0x0000680406ff75b2 */ /* 0x0002620008000100 */
[----:B------:R-:W-:Y:S01]  /*0a30*/  NOP ;  /* 0x0000000000007918 */ /* 0x000fe20000000000 */
.L_x_5:
[----:B------:R-:W5:Y:S01]  /*0a40*/  SHFL.IDX PT, R0, R128, RZ, 0x1f ;  /* 0x00001fff80007589 */ /* 0x000f6200000e0000 */
[----:B------:R-:W-:Y:S01]  /*0a50*/  NOP ;  /* 0x0000000000007918 */ /* 0x000fe20000000000 */
[----:B-----5:R-:W-:-:S13]  /*0a60*/  ISETP.NE.AND P0, PT, R0, 0x3, PT ;  /* 0x000000030000780c */ /* 0x020fda0003f05270 */
[----:B------:R-:W-:Y:S05]  /*0a70*/  @P0 BRA `(.L_x_6) ;  /* 0x0000000000300947 */ /* 0x000fea0003800000 */
[----:B-1----:R-:W1:Y:S01]  /*0a80*/  S2UR UR5, SR_CgaCtaId ;  /* 0x00000000000579c3 */ /* 0x002e620000008800 */
        /* <DEDUP_REMOVED lines=8> */
[----:B-1----:R1:W1:Y:S01]  /*0b10*/  SYNCS.EXCH.64 URZ, [UR5+0x70], UR6 ;  /* 0x0000700605ff75b2 */ /* 0x0022620008000100 */
[----:B------:R1:W1:Y:S01]  /*0b20*/  SYNCS.EXCH.64 URZ, [UR5+0x78], UR6 ;  /* 0x0000780605ff75b2 */ /* 0x0002620008000100 */
[----:B------:R-:W-:Y:S01]  /*0b30*/  NOP ;  /* 0x0000000000007918 */ /* 0x000fe20000000000 */
.L_x_6:
[----:B------:R-:W5:Y:S01]  /*0b40*/  SHFL.IDX PT, R0, R128, RZ, 0x1f ;  /* 0x00001fff80007589 */ /* 0x000f6200000e0000 */
[----:B------:R-:W-:Y:S01]  /*0b50*/  NOP ;  /* 0x0000000000007918 */ /* 0x000fe20000000000 */
[----:B-----5:R-:W-:-:S13]  /*0b60*/  ISETP.NE.AND P0, PT, R0, 0x4, PT ;  /* 0x000000040000780c */ /* 0x020fda0003f05270 */
[----:B------:R-:W-:Y:S05]  /*0b70*/  @P0 BRA `(.L_x_7) ;  /* 0x0000000000840947 */ /* 0x000fea0003800000 */
[----:B------:R-:W-:Y:S01]  /*0b80*/  ELECT P0, URZ, PT ;  /* 0x0000000000ff782f */ /* 0x000fe20003800000 */
[----:B------:R-:W-:-:S12]  /*0b90*/  BSSY.RECONVERGENT B0, `(.L_x_7) ;  /* 0x000001f000007945 */ /* 0x000fd80003800200 */
[----:B------:R-:W-:Y:S05]  /*0ba0*/  @!P0 BRA `(.L_x_8) ;  /* 0x0000000000748947 */ /* 0x000fea0003800000 */
        /* <DEDUP_REMOVED lines=9> */
[----:B------:R-:W-:Y:S02]  /*0c40*/  USHF.L.U32 UR4, UR4, 0x1, URZ ;  /* 0x0000000104047899 */ /* 0x000fe400080006ff */
        /* <DEDUP_REMOVED lines=19> */
.L_x_8:
[----:B-1----:R-:W-:Y:S05]  /*0d80*/  BSYNC.RECONVERGENT B0 ;  /* 0x0000000000007941 */ /* 0x002fea0003800200 */
.L_x_7:
        /* <DEDUP_REMOVED lines=36> */
.L_x_10:
[----:B-1----:R-:W-:Y:S05]  /*0fd0*/  BSYNC.RECONVERGENT B0 ;  /* 0x0000000000007941 */ /* 0x002fea0003800200 */
.L_x_9:
[----:B------:R-:W5:Y:S01]  /*0fe0*/  SHFL.IDX PT, R0, R128, RZ, 0x1f ;  /* 0x00001fff80007589 */ /* 0x000f6200000e0000 */
[----:B--2-4-:R-:W2:Y:S01]  /*0ff0*/  LDC.64 R4, c[0x0][0xbf0] ;  /* 0x0002fc00ff047b82 */ /* 0x014ea20000000a00 */
[----:B------:R-:W4:Y:S01]  /*1000*/  LDCU.64 UR50, c[0x0][0x358] ;  /* 0x00006b00ff3277ac */ /* 0x000f220008000a00 */
[----:B------:R-:W-:Y:S01]  /*1010*/  NOP ;  /* 0x0000000000007918 */ /* 0x000fe20000000000 */
[----:B-----5:R-:W-:-:S13]  /*1020*/  ISETP.NE.AND P0, PT, R0, 0x5, PT ;  /* 0x000000050000780c */ /* 0x020fda0003f05270 */
[----:B----4-:R-:W-:Y:S05]  /*1030*/  @P0 BRA `(.L_x_11) ;  /* 0x0000000000480947 */ /* 0x010fea0003800000 */
        /* <DEDUP_REMOVED lines=16> */
[----:B------:R4:W1:Y:S02]  /*1140*/  SYNCS.EXCH.64 URZ, [UR6+0x118], UR4 ;  /* 0x0001180406ff75b2 */ /* 0x0008640008000100 */
[----:B----4-:R-:W-:Y:S01]  /*1150*/  NOP ;  /* 0x0000000000007918 */ /* 0x010fe20000000000 */
.L_x_11:
[----:B------:R-:W-:Y:S01]  /*1160*/  NOP ;  /* 0x0000000000007918 */ /* 0x000fe20000000000 */
[----:B-1-3--:R-:W-:Y:S06]  /*1170*/  BAR.SYNC.DEFER_BLOCKING 0x0 ;  /* 0x0000000000007b1d */ /* 0x00afec0000010000 */
[----:B------:R-:W1:Y:S01]  /*1180*/  LDCU UR24, c[0x0][0xc0c] ;  /* 0x00018180ff1877ac */ /* 0x000e620008000800 */
[----:B------:R-:W1:Y:S01]  /*1190*/  LDCU UR4, c[0x0][0xbdc] ;  /* 0x00017b80ff0477ac */ /* 0x000e620008000800 */
[----:B------:R-:W3:Y:S01]  /*11a0*/  LDCU UR27, c[0x0][0xbe8] ;  /* 0x00017d00ff1b77ac */ /* 0x000ee20008000800 */
[----:B------:R-:W4:Y:S01]  /*11b0*/  LDCU UR21, c[0x0][0xc10] ;  /* 0x00018200ff1577ac */ /* 0x000f220008000800 */
[----:B------:R-:W-:Y:S01]  /*11c0*/  LOP3.LUT R8, R142, 0x1f, RZ, 0xc0, !PT ;  /* 0x0000001f8e087812 */ /* 0x000fe200078ec0ff */
[----:B------:R-:W4:Y:S01]  /*11d0*/  LDCU.128 UR12, c[0x0][0xba0] ;  /* 0x00017400ff0c77ac */ /* 0x000f220008000c00 */
[----:B--2---:R-:W2:Y:S01]  /*11e0*/  LDG.E R0, desc[UR50][R4.64] ;  /* 0x0000003204007981 */ /* 0x004ea2000c1e1900 */
[----:B------:R-:W2:Y:S03]  /*11f0*/  LDCU.128 UR8, c[0x0][0xbb0] ;  /* 0x00017600ff0877ac */ /* 0x000ea60008000c00 */
[----:B------:R4:W2:Y:S01]  /*1200*/  LDG.E R2, desc[UR50][R4.64+0x4] ;  /* 0x0000043204027981 */ /* 0x0008a2000c1e1900 */
[----:B------:R-:W-:Y:S01]  /*1210*/  CS2R R6, SRZ ;  /* 0x0000000000067805 */ /* 0x000fe2000001ff00 */
[----:B-1----:R-:W-:Y:S01]  /*1220*/  USHF.L.U32 UR24, UR24, UR4, URZ ;  /* 0x0000000418187299 */ /* 0x002fe200080006ff */
[----:B---3--:R-:W-:Y:S01]  /*1230*/  ISETP.GE.AND P0, PT, R8, UR27, PT ;  /* 0x0000001b08007c0c */ /* 0x008fe2000bf06270 */
[----:B----4-:R-:W-:Y:S01]  /*1240*/  USHF.L.U32 UR21, UR21, UR4, URZ ;  /* 0x0000000415157299 */ /* 0x010fe200080006ff */
[----:B------:R-:W1:Y:S11]  /*1250*/  LDCU.128 UR4, c[0x0][0xbc0] ;  /* 0x00017800ff0477ac */ /* 0x000e760008000c00 */
[----:B------:R-:W3:Y:S01]  /*1260*/  @!P0 LDC.64 R10, c[0x0][0xbf0] ;  /* 0x0002fc00ff0a8b82 */ /* 0x000ee20000000a00 */
[----:B------:R-:W-:-:S05]  /*1270*/  IMAD.U32 R5, RZ, RZ, UR24 ;  /* 0x00000018ff057e24 */ /* 0x000fca000f8e00ff */
[----:B------:R-:W-:Y:S01]  /*1280*/  IABS R3, R5 ;  /* 0x0000000500037213 */ /* 0x000fe20000000000 */
[----:B------:R-:W-:-:S03]  /*1290*/  IMAD.U32 R4, RZ, RZ, UR21 ;  /* 0x00000015ff047e24 */ /* 0x000fc6000f8e00ff */
[----:B------:R-:W-:Y:S01]  /*12a0*/  R2UR UR40, R3 ;  /* 0x00000000032872ca */ /* 0x000fe200000e0000 */
[----:B------:R-:W-:Y:S02]  /*12b0*/  IMAD.U32 R12, RZ, RZ, UR14 ;  /* 0x0000000eff0c7e24 */ /* 0x000fe4000f8e00ff */
[----:B---3--:R-:W-:-:S05]  /*12c0*/  @!P0 IMAD.WIDE.U32 R10, R8, 0xc, R10 ;  /* 0x0000000c080a8825 */ /* 0x008fca00078e000a */
[----:B------:R-:W5:Y:S05]  /*12d0*/  @!P0 LDG.E R6, desc[UR50][R10.64] ;  /* 0x000000320a068981 */ /* 0x000f6a000c1e1900 */
[----:B------:R-:W3:Y:S01]  /*12e0*/  I2F.RP R3, UR40 ;  /* 0x0000002800037d06 */ /* 0x000ee20008209400 */
[----:B------:R4:W5:Y:S01]  /*12f0*/  @!P0 LDG.E R7, desc[UR50][R10.64+0x4] ;  /* 0x000004320a078981 */ /* 0x000962000c1e1900 */
[----:B------:R-:W-:Y:S01]  /*1300*/  UISETP.NE.U32.AND UP2, UPT, UR14, URZ, UPT ;  /* 0x000000ff0e00728c */ /* 0x000fe2000bf45070 */
[----:B------:R-:W-:Y:S01]  /*1310*/  IMAD.MOV.U32 R20, RZ, RZ, RZ ;  /* 0x000000ffff147224 */ /* 0x000fe200078e00ff */
[----:B-1----:R-:W-:Y:S01]  /*1320*/  UISETP.NE.U32.AND UP1, UPT, UR4, URZ, UPT ;  /* 0x000000ff0400728c */ /* 0x002fe2000bf25070 */
[----:B------:R-:W-:Y:S01]  /*1330*/  PLOP3.LUT P1, PT, PT, PT, PT, 0x80, 0x8 ;  /* 0x000000000008781c */ /* 0x000fe20003f2f070 */
[----:B------:R-:W-:Y:S01]  /*1340*/  UISETP.NE.AND.EX UP2, UPT, UR15, URZ, UPT, UP2 ;  /* 0x000000ff0f00728c */ /* 0x000fe2000bf45320 */
[----:B------:R-:W-:Y:S01]  /*1350*/  LOP3.LUT R15, R15, 0xfffffffd, RZ, 0xc0, !PT ;  /* 0xfffffffd0f0f7812 */ /* 0x000fe200078ec0ff */
[----:B------:R-:W-:Y:S01]  /*1360*/  UISETP.NE.AND.EX UP1, UPT, UR5, URZ, UPT, UP1 ;  /* 0x000000ff0500728c */ /* 0x000fe2000bf25310 */
[----:B------:R-:W-:Y:S01]  /*1370*/  IMAD.MOV.U32 R14, RZ, RZ, -0x1 ;  /* 0xffffffffff0e7424 */ /* 0x000fe200078e00ff */
[----:B------:R-:W-:Y:S01]  /*1380*/  UISETP.NE.AND UP6, UPT, UR37, 0x8, UPT ;  /* 0x000000082500788c */ /* 0x000fe2000bfc5270 */
[----:B------:R-:W-:Y:S01]  /*1390*/  IMAD.MOV.U32 R16, RZ, RZ, -0x1 ;  /* 0xffffffffff107424 */ /* 0x000fe200078e00ff */
[----:B------:R-:W-:Y:S01]  /*13a0*/  UISETP.NE.AND UP5, UPT, UR37, 0x1, UPT ;  /* 0x000000012500788c */ /* 0x000fe2000bfa5270 */
[----:B---3--:R-:W1:Y:S05]  /*13b0*/  MUFU.RCP R3, R3 ;  /* 0x0000000300037308 */ /* 0x008e6a0000001000 */
[----:B------:R-:W-:Y:S01]  /*13c0*/  @P1 LOP3.LUT R15, R15, 0x2, RZ, 0xfc, !PT ;  /* 0x000000020f0f1812 */ /* 0x000fe200078efcff */
[----:B----4-:R-:W-:-:S02]  /*13d0*/  IMAD.U32 R10, RZ, RZ, UR15 ;  /* 0x0000000fff0a7e24 */ /* 0x010fc4000f8e00ff */
[----:B-1----:R-:W-:-:S04]  /*13e0*/  VIADD R3, R3, 0xffffffe ;  /* 0x0ffffffe03037836 */ /* 0x002fc80000000000 */
[----:B------:R1:W-:Y:S02]  /*13f0*/  F2I.FTZ.U32.TRUNC.NTZ R21, R3 ;  /* 0x0000000300157305 */ /* 0x0003e4000021f000 */
[----:B-1----:R-:W-:-:S05]  /*1400*/  IABS R3, R5 ;  /* 0x0000000500037213 */ /* 0x002fca0000000000 */
[----:B------:R-:W-:Y:S01]  /*1410*/  IMAD.MOV R3, RZ, RZ, -R3 ;  /* 0x000000ffff037224 */ /* 0x000fe200078e0a03 */
[----:B--2---:R-:W-:Y:S02]  /*1420*/  R2UR UR19, R0 ;  /* 0x00000000001372ca */ /* 0x004fe400000e0000 */
[----:B------:R-:W-:Y:S02]  /*1430*/  IABS R0, R4 ;  /* 0x0000000400007213 */ /* 0x000fe40000000000 */
[----:B------:R-:W-:Y:S02]  /*1440*/  R2UR UR16, R2 ;  /* 0x00000000021072ca */ /* 0x000fe400000e0000 */
[----:B------:R-:W-:-:S07]  /*1450*/  R2UR UR39, R0 ;  /* 0x00000000002772ca */ /* 0x000fce00000e0000 */
[----:B------:R-:W-:-:S04]  /*1460*/  UIADD3 UR29, UP0, UPT, UR19, UR12, URZ ;  /* 0x0000000c131d7290 */ /* 0x000fc8000ff1e0ff */
[----:B------:R-:W-:Y:S02]  /*1470*/  ULEA.HI.X.SX32 UR19, UR19, UR13, 0x1, UP0 ;  /* 0x0000000d13137291 */ /* 0x000fe400080f0eff */
[----:B------:R-:W-:Y:S01]  /*1480*/  UIADD3 UR29, UP0, UPT, UR29, -0x1, URZ ;  /* 0xffffffff1d1d7890 */ /* 0x000fe2000ff1e0ff */
[----:B------:R-:W1:Y:S03]  /*1490*/  I2F.RP R0, UR39 ;  /* 0x0000002700007d06 */ /* 0x000e660008209400 */
[----:B------:R-:W-:Y:S02]  /*14a0*/  UIADD3.X UR19, UPT, UPT, UR19, -0x1, URZ, UP0, !UPT ;  /* 0xffffffff13137890 */ /* 0x000fe400087fe4ff */
[----:B------:R-:W-:-:S04]  /*14b0*/  UIADD3 UR36, UP0, UPT, UR29, UR9, URZ ;  /* 0x000000091d247290 */ /* 0x000fc8000ff1e0ff */
[----:B------:R-:W-:Y:S02]  /*14c0*/  UIADD3.X UR30, UPT, UPT, URZ, UR19, URZ, UP0, !UPT ;  /* 0x00000013ff1e7290 */ /* 0x000fe400087fe4ff */
[----:B------:R-:W-:Y:S02]  /*14d0*/  UIADD3 UR18, UP0, UPT, UR16, UR10, URZ ;  /* 0x0000000a10127290 */ /* 0x000fe4000ff1e0ff */
[----:B------:R-:W-:Y:S02]  /*14e0*/  UIMAD.WIDE.U32 UR52, UR36, UR14, URZ ;  /* 0x0000000e243472a5 */ /* 0x000fe4000f8e00ff */
[----:B------:R-:W-:Y:S01]  /*14f0*/  IMAD.WIDE.U32 R12, R12, UR30, RZ ;  /* 0x0000001e0c0c7c25 */ /* 0x000fe2000f8e00ff */
[----:B-1----:R-:W1:Y:S01]  /*1500*/  MUFU.RCP R0, R0 ;  /* 0x0000000000007308 */ /* 0x002e620000001000 */
[----:B------:R-:W-:Y:S02]  /*1510*/  ULEA.HI.X.SX32 UR16, UR16, UR11, 0x1, UP0 ;  /* 0x0000000b10107291 */ /* 0x000fe400080f0eff */
[----:B------:R-:W-:Y:S01]  /*1520*/  UIADD3 UR18, UP0, UPT, UR18, -0x1, URZ ;  /* 0xffffffff12127890 */ /* 0x000fe2000ff1e0ff */
[----:B------:R-:W-:Y:S01]  /*1530*/  IMAD.WIDE.U32 R10, P0, R10, UR36, R12 ;  /* 0x000000240a0a7c25 */ /* 0x000fe2000f80000c */
[----:B------:R-:W2:Y:S02]  /*1540*/  S2UR UR36, SR_CgaCtaId ;  /* 0x00000000002479c3 */ /* 0x000ea40000008800 */
[----:B------:R-:W-:Y:S01]  /*1550*/  UIADD3.X UR16, UPT, UPT, UR16, -0x1, URZ, UP0, !UPT ;  /* 0xffffffff10107890 */ /* 0x000fe200087fe4ff */
[----:B------:R-:W-:Y:S01]  /*1560*/  IMAD.X R2, RZ, RZ, RZ, P0 ;  /* 0x000000ffff027224 */ /* 0x000fe200000e06ff */
[----:B------:R-:W-:Y:S01]  /*1570*/  R2UR UR44, R10 ;  /* 0x000000000a2c72ca */ /* 0x000fe200000e0000 */
[----:B------:R-:W-:Y:S01]  /*1580*/  UIADD3 UR41, UP0, UPT, UR18, UR7, URZ ;  /* 0x0000000712297290 */ /* 0x000fe2000ff1e0ff */
[----:B------:R-:W-:-:S02]  /*1590*/  R2UR UR45, R11 ;  /* 0x000000000b2d72ca */ /* 0x000fc400000e0000 */
[----:B------:R-:W-:Y:S02]  /*15a0*/  CS2R R10, SRZ ;  /* 0x00000000000a7805 */ /* 0x000fe4000001ff00 */
[----:B------:R-:W-:Y:S01]  /*15b0*/  R2UR UR43, R2 ;  /* 0x00000000022b72ca */ /* 0x000fe200000e0000 */
[----:B------:R-:W-:Y:S01]  /*15c0*/  UIADD3.X UR38, UPT, UPT, URZ, UR16, URZ, UP0, !UPT ;  /* 0x00000010ff267290 */ /* 0x000fe200087fe4ff */
[----:B------:R-:W-:Y:S01]  /*15d0*/  IMAD.MOV R2, RZ, RZ, -R21 ;  /* 0x000000ffff027224 */ /* 0x000fe200078e0a15 */
[----:B------:R-:W-:Y:S01]  /*15e0*/  UIMAD.WIDE.U32 UR46, UR41, UR4, URZ ;  /* 0x00000004292e72a5 */ /* 0x000fe2000f8e00ff */
[----:B-1----:R-:W-:Y:S01]  /*15f0*/  VIADD R0, R0, 0xffffffe ;  /* 0x0ffffffe00007836 */ /* 0x002fe20000000000 */
[----:B------:R-:W-:Y:S01]  /*1600*/  UIMAD.WIDE.U32 UR48, UR38, UR4, URZ ;  /* 0x00000004263072a5 */ /* 0x000fe2000f8e00ff */
[----:B------:R-:W-:Y:S01]  /*1610*/  IMAD R9, R2, UR40, RZ ;  /* 0x0000002802097c24 */ /* 0x000fe2000f8e02ff */
[----:B------:R-:W-:-:S03]  /*1620*/  UIADD3 URZ, UP3, UPT, UR53, UR44, URZ ;  /* 0x0000002c35ff7290 */ /* 0x000fc6000ff7e0ff */
[----:B------:R-:W1:Y:S01]  /*1630*/  F2I.FTZ.U32.TRUNC.NTZ R0, R0 ;  /* 0x0000000000007305 */ /* 0x000e62000021f000 */
[----:B------:R-:W-:Y:S01]  /*1640*/  UMOV UR42, UR45 ;  /* 0x0000002d002a7c82 */ /* 0x000fe20008000000 */
[----:B------:R-:W-:Y:S01]  /*1650*/  UIMAD.WIDE.U32 UR48, UP0, UR41, UR5, UR48 ;  /* 0x00000005293072a5 */ /* 0x000fe2000f800030 */
[----:B------:R-:W-:Y:S01]  /*1660*/  R2UR UR46, R3 ;  /* 0x00000000032e72ca */ /* 0x000fe200000e0000 */
[----:B------:R-:W-:Y:S02]  /*1670*/  UIMAD.WIDE.U32.X UR44, UR30, UR15, UR42, UP3 ;  /* 0x0000000f1e2c72a5 */ /* 0x000fe400098e042a */
[----:B------:R-:W-:Y:S02]  /*1680*/  UIADD3.X UR43, UPT, UPT, URZ, URZ, URZ, UP0, !UPT ;  /* 0x000000ffff2b7290 */ /* 0x000fe400087fe4ff */
[----:B------:R-:W-:Y:S02]  /*1690*/  USEL UR29, UR29, UR44, !UP2 ;  /* 0x0000002c1d1d7287 */ /* 0x000fe4000d000000 */
[----:B------:R-:W-:Y:S01]  /*16a0*/  USEL UR19, UR19, UR45, !UP2 ;  /* 0x0000002d13137287 */ /* 0x000fe2000d000000 */
[----:B------:R-:W-:Y:S01]  /*16b0*/  R2UR UR44, R20 ;  /* 0x00000000142c72ca */ /* 0x000fe200000e0000 */
[----:B------:R-:W-:Y:S01]  /*16c0*/  UIADD3 URZ, UP0, UPT, UR47, UR48, URZ ;  /* 0x000000302fff7290 */ /* 0x000fe2000ff1e0ff */
[----:B------:R-:W-:Y:S01]  /*16d0*/  R2UR UR45, R21 ;  /* 0x00000000152d72ca */ /* 0x000fe200000e0000 */
[----:B------:R-:W-:Y:S01]  /*16e0*/  UMOV UR42, UR49 ;  /* 0x00000031002a7c82 */ /* 0x000fe20008000000 */
[----:B------:R-:W-:-:S02]  /*16f0*/  USHF.R.U64 UR19, UR29, UR8, UR19 ;  /* 0x000000081d137299 */ /* 0x000fc40008001213 */
[----:B------:R-:W-:Y:S02]  /*1700*/  UIMAD.WIDE.U32.X UR42, UR38, UR5, UR42, UP0 ;  /* 0x00000005262a72a5 */ /* 0x000fe400080e042a */
[----:B------:R-:W-:Y:S02]  /*1710*/  UIADD3 UR47, UPT, UPT, UR24, -0x1, UR19 ;  /* 0xffffffff182f7890 */ /* 0x000fe4000fffe013 */
[----:B------:R-:W-:Y:S02]  /*1720*/  USEL UR18, UR18, UR42, !UP1 ;  /* 0x0000002a12127287 */ /* 0x000fe4000c800000 */
[----:B------:R-:W-:Y:S01]  /*1730*/  USEL UR16, UR16, UR43, !UP1 ;  /* 0x0000002b10107287 */ /* 0x000fe2000c800000 */
[----:B-1----:R-:W-:Y:S01]  /*1740*/  R2UR UR43, R0 ;  /* 0x00000000002b72ca */ /* 0x002fe200000e0000 */
[----:B------:R-:W-:Y:S01]  /*1750*/  IMAD.U32 R0, RZ, RZ, UR47 ;  /* 0x0000002fff007e24 */ /* 0x000fe2000f8e00ff */
[----:B------:R-:W-:Y:S01]  /*1760*/  UMOV UR42, URZ ;  /* 0x000000ff002a7c82 */ /* 0x000fe20008000000 */
[----:B------:R-:W-:Y:S01]  /*1770*/  USHF.R.U64 UR16, UR18, UR6, UR16 ;  /* 0x0000000612107299 */ /* 0x000fe20008001210 */
[----:B------:R-:W-:Y:S01]  /*1780*/  IMAD.HI.U32 R2, R21, R9, UR44 ;  /* 0x0000002c15027e27 */ /* 0x000fe2000f8e0009 */
[----:B------:R-:W1:Y:S01]  /*1790*/  LDCU UR29, c[0x0][0xbe0] ;  /* 0x00017c00ff1d77ac */ /* 0x000e620008000800 */
[----:B------:R-:W-:-:S02]  /*17a0*/  IABS R0, R0 ;  /* 0x0000000000007213 */ /* 0x000fc40000000000 */
[----:B------:R-:W-:Y:S01]  /*17b0*/  IMAD.MOV.U32 R9, RZ, RZ, RZ ;  /* 0x000000ffff097224 */ /* 0x000fe200078e00ff */
[----:B------:R-:W-:Y:S01]  /*17c0*/  UIADD3 UR45, UPT, UPT, UR21, -0x1, UR16 ;  /* 0xffffffff152d7890 */ /* 0x000fe2000fffe010 */
[----:B------:R-:W-:Y:S01]  /*17d0*/  R2UR UR19, R2 ;  /* 0x00000000021372ca */ /* 0x000fe200000e0000 */
[----:B------:R-:W-:Y:S01]  /*17e0*/  ULOP3.LUT UR41, URZ, UR21, URZ, 0x33, !UPT ;  /* 0x00000015ff297292 */ /* 0x000fe2000f8e33ff */
[----:B------:R-:W-:Y:S01]  /*17f0*/  R2UR UR16, R0 ;  /* 0x00000000001072ca */ /* 0x000fe200000e0000 */
[----:B------:R-:W-:Y:S01]  /*1800*/  UIADD3 UR18, UPT, UPT, URZ, -UR43, URZ ;  /* 0x8000002bff127290 */ /* 0x000fe2000fffe0ff */
[----:B------:R-:W-:Y:S01]  /*1810*/  IABS R0, R4 ;  /* 0x0000000400007213 */ /* 0x000fe20000000000 */
[----:B------:R-:W-:Y:S02]  /*1820*/  IMAD.U32 R2, RZ, RZ, UR45 ;  /* 0x0000002dff027e24 */ /* 0x000fe4000f8e00ff */
[----:B------:R-:W-:Y:S02]  /*1830*/  UIMAD UR18, UR18, UR39, URZ ;  /* 0x00000027121272a4 */ /* 0x000fe4000f8e02ff */
[----:B------:R-:W-:Y:S01]  /*1840*/  IMAD.MOV R0, RZ, RZ, -R0 ;  /* 0x000000ffff007224 */ /* 0x000fe200078e0a00 */
[----:B------:R-:W-:Y:S01]  /*1850*/  IABS R2, R2 ;  /* 0x0000000200027213 */ /* 0x000fe20000000000 */
[----:B------:R-:W-:-:S02]  /*1860*/  UIMAD.WIDE.U32 UR42, UR43, UR18, UR42 ;  /* 0x000000122b2a72a5 */ /* 0x000fc4000f8e002a */
[----:B------:R-:W-:Y:S01]  /*1870*/  ULOP3.LUT UR42, URZ, UR24, URZ, 0x33, !UPT ;  /* 0x00000018ff2a7292 */ /* 0x000fe2000f8e33ff */
[----:B------:R-:W-:Y:S01]  /*1880*/  R2UR UR44, R2 ;  /* 0x00000000022c72ca */ /* 0x000fe200000e0000 */
[----:B------:R-:W-:Y:S01]  /*1890*/  UIMAD.WIDE.U32 UR48, UR19, UR16, URZ ;  /* 0x00000010133072a5 */ /* 0x000fe2000f8e00ff */
[----:B------:R-:W-:Y:S01]  /*18a0*/  R2UR UR38, R0 ;  /* 0x00000000002672ca */ /* 0x000fe200000e0000 */
[----:B------:R-:W3:Y:S01]  /*18b0*/  LDC.64 R2, c[0x0][0xbd0] ;  /* 0x0002f400ff027b82 */ /* 0x000ee20000000a00 */
[----:B------:R-:W4:Y:S04]  /*18c0*/  LDCU UR18, c[0x0][0x374] ;  /* 0x00006e80ff1277ac */ /* 0x000f280008000800 */
[----:B------:R-:W-:Y:S02]  /*18d0*/  UMOV UR19, UR49 ;  /* 0x0000003100137c82 */ /* 0x000fe40008000000 */
[----:B------:R-:W-:Y:S01]  /*18e0*/  UIMAD UR46, UR19, UR46, UR16 ;  /* 0x0000002e132e72a4 */ /* 0x000fe2000f8e0210 */
[----:B------:R-:W2:Y:S02]  /*18f0*/  LDCU.U8 UR16, c[0x0][0xbd8] ;  /* 0x00017b00ff1077ac */ /* 0x000ea40008000000 */
[----:B------:R-:W-:-:S02]  /*1900*/  UIMAD.WIDE.U32 UR48, UR43, UR44, URZ ;  /* 0x0000002c2b3072a5 */ /* 0x000fc4000f8e00ff */
[----:B------:R-:W-:-:S05]  /*1910*/  UISETP.GT.U32.AND UP3, UPT, UR40, UR46, UPT ;  /* 0x0000002e2800728c */ /* 0x000fca000bf64070 */
[----:B------:R-:W-:Y:S01]  /*1920*/  UMOV UR19, UR49 ;  /* 0x0000003100137c82 */ /* 0x000fe20008000000 */
[----:B----4-:R-:W-:Y:S02]  /*1930*/  UIMAD.WIDE.U32 UR48, UR28, UR18, URZ ;  /* 0x000000121c3072a5 */ /* 0x010fe4000f8e00ff */
[----:B------:R-:W-:-:S03]  /*1940*/  UIMAD UR44, UR19, UR38, UR44 ;  /* 0x00000026132c72a4 */ /* 0x000fc6000f8e022c */
[----:B------:R-:W-:Y:S01]  /*1950*/  UMOV UR19, 0x400 ;  /* 0x0000040000137882 */ /* 0x000fe20000000000 */
[----:B------:R-:W-:Y:S01]  /*1960*/  UISETP.GT.U32.AND UP0, UPT, UR39, UR44, UPT ;  /* 0x0000002c2700728c */ /* 0x000fe2000bf04070 */
[----:B--2---:R-:W-:Y:S01]  /*1970*/  ISETP.NE.AND P1, PT, RZ, UR16, PT ;  /* 0x00000010ff007c0c */ /* 0x004fe2000bf25270 */
[----:B------:R-:W-:Y:S02]  /*1980*/  @!UP3 UIADD3 UR46, UPT, UPT, UR46, -UR40, URZ ;  /* 0x800000282e2eb290 */ /* 0x000fe4000fffe0ff */
[----:B------:R-:W-:Y:S02]  /*1990*/  ULEA UR36, UR36, UR19, 0x18 ;  /* 0x0000001324247291 */ /* 0x000fe4000f8ec0ff */
[----:B-1----:R-:W-:Y:S02]  /*19a0*/  UISETP.NE.AND UP3, UPT, UR29, 0x1, UPT ;  /* 0x000000011d00788c */ /* 0x002fe4000bf65270 */
[----:B------:R-:W-:Y:S02]  /*19b0*/  UIADD3 UR29, UPT, UPT, UR36, 0x260, URZ ;  /* 0x00000260241d7890 */ /* 0x000fe4000fffe0ff */
[----:B------:R-:W-:-:S02]  /*19c0*/  UIADD3 UR36, UPT, UPT, UR36, 0x1c0, URZ ;  /* 0x000001c024247890 */ /* 0x000fc4000fffe0ff */
[----:B------:R-:W-:Y:S02]  /*19d0*/  @!UP0 UIADD3 UR44, UPT, UPT, UR44, -UR39, URZ ;  /* 0x800000272c2c8290 */ /* 0x000fe4000fffe0ff */
[----:B------:R-:W-:Y:S02]  /*19e0*/  UISETP.GT.U32.AND UP0, UPT, UR40, UR46, UPT ;  /* 0x0000002e2800728c */ /* 0x000fe4000bf04070 */
[----:B------:R-:W-:Y:S02]  /*19f0*/  @UP6 USEL UR36, UR36, UR29, !UP5 ;  /* 0x0000001d24246287 */ /* 0x000fe4000e800000 */
[----:B------:R-:W-:Y:S02]  /*1a00*/  UISETP.GT.U32.AND UP5, UPT, UR39, UR44, UPT ;  /* 0x0000002c2700728c */ /* 0x000fe4000bfa4070 */
[----:B------:R-:W-:Y:S02]  /*1a10*/  UISETP.GE.AND UP6, UPT, UR47, URZ, UPT ;  /* 0x000000ff2f00728c */ /* 0x000fe4000bfc6270 */
[----:B------:R-:W-:Y:S01]  /*1a20*/  USEL UR30, UR31, UR17, !UP3 ;  /* 0x000000111f1e7287 */ /* 0x000fe2000d800000 */
[----:B------:R-:W1:Y:S02]  /*1a30*/  LDCU UR19, c[0x0][0x378] ;  /* 0x00006f00ff1377ac */ /* 0x000e640008000800 */
[----:B------:R-:W-:-:S02]  /*1a40*/  @!UP0 UIADD3 UR46, UPT, UPT, UR46, -UR40, URZ ;  /* 0x800000282e2e8290 */ /* 0x000fc4000fffe0ff */
[----:B------:R-:W-:Y:S02]  /*1a50*/  UISETP.GE.AND UP0, UPT, UR45, URZ, UPT ;  /* 0x000000ff2d00728c */ /* 0x000fe4000bf06270 */
[----:B------:R-:W-:Y:S02]  /*1a60*/  USEL UR17, UR17, UR31, !UP3 ;  /* 0x0000001f11117287 */ /* 0x000fe4000d800000 */
[----:B------:R-:W-:Y:S01]  /*1a70*/  USEL UR18, UR28, UR18, !UP3 ;  /* 0x000000121c127287 */ /* 0x000fe2000d800000 */
[----:B------:R-:W-:Y:S01]  /*1a80*/  UMOV UR31, URZ ;  /* 0x000000ff001f7c82 */ /* 0x000fe20008000000 */
[----:B------:R-:W-:Y:S02]  /*1a90*/  @!UP5 UIADD3 UR44, UPT, UPT, UR44, -UR39, URZ ;  /* 0x800000272c2cd290 */ /* 0x000fe4000fffe0ff */
[----:B------:R-:W-:Y:S02]  /*1aa0*/  UIMAD.WIDE.U32 UR52, UR17, UR18, UR30 ;  /* 0x00000012113472a5 */ /* 0x000fe4000f8e001e */
[----:B------:R-:W-:-:S02]  /*1ab0*/  @!UP6 UIADD3 UR46, UPT, UPT, -UR46, URZ, URZ ;  /* 0x000000ff2e2ee290 */ /* 0x000fc4000fffe1ff */
[----:B------:R-:W-:Y:S02]  /*1ac0*/  UISETP.NE.AND UP6, UPT, UR24, URZ, UPT ;  /* 0x000000ff1800728c */ /* 0x000fe4000bfc5270 */
[----:B------:R-:W-:Y:S02]  /*1ad0*/  UISETP.NE.AND UP5, UPT, UR21, URZ, UPT ;  /* 0x000000ff1500728c */ /* 0x000fe4000bfa5270 */
[----:B------:R-:W-:Y:S01]  /*1ae0*/  @!UP0 UIADD3 UR44, UPT, UPT, -UR44, URZ, URZ ;  /* 0x000000ff2c2c8290 */ /* 0x000fe2000fffe1ff */
[----:B------:R-:W-:Y:S01]  /*1af0*/  UMOV UR17, UR53 ;  /* 0x0000003500117c82 */ /* 0x000fe20008000000 */
[----:B------:R-:W-:Y:S01]  /*1b00*/  USEL UR46, UR42, UR46, !UP6 ;  /* 0x0000002e2a2e7287 */ /* 0x000fe2000f000000 */
[----:B------:R-:W-:Y:S01]  /*1b10*/  IMAD.U32 R0, RZ, RZ, UR17 ;  /* 0x00000011ff007e24 */ /* 0x000fe2000f8e00ff */
[----:B------:R-:W-:Y:S01]  /*1b20*/  USEL UR44, UR41, UR44, !UP5 ;  /* 0x0000002c292c7287 */ /* 0x000fe2000e800000 */
[----:B------:R-:W-:Y:S01]  /*1b30*/  UMOV UR18, UR52 ;  /* 0x0000003400127c82 */ /* 0x000fe20008000000 */
[----:B------:R-:W-:Y:S01]  /*1b40*/  UIADD3 UR46, UPT, UPT, UR47, -UR46, URZ ;  /* 0x8000002e2f2e7290 */ /* 0x000fe2000fffe0ff */
[----:B---3--:R-:W-:Y:S01]  /*1b50*/  ISETP.LE.U32.AND P0, PT, R2, UR18, PT ;  /* 0x0000001202007c0c */ /* 0x008fe2000bf03070 */
[----:B------:R-:W-:Y:S01]  /*1b60*/  UIADD3 UR44, UPT, UPT, UR45, -UR44, URZ ;  /* 0x8000002c2d2c7290 */ /* 0x000fe2000fffe0ff */
[----:B------:R-:W-:Y:S01]  /*1b70*/  IMAD.U32 R2, RZ, RZ, UR37 ;  /* 0x00000025ff027e24 */ /* 0x000fe2000f8e00ff */
[----:B-1----:R-:W-:Y:S01]  /*1b80*/  UIMAD.WIDE.U32 UR28, UR48, UR19, URZ ;  /* 0x00000013301c72a5 */ /* 0x002fe2000f8e00ff */
[----:B------:R-:W-:Y:S01]  /*1b90*/  ISETP.GE.U32.AND.EX P0, PT, R0, R3, PT, P0 ;  /* 0x000000030000720c */ /* 0x000fe20003f06100 */
[----:B------:R-:W-:Y:S01]  /*1ba0*/  UIMAD UR48, UR46, UR44, URZ ;  /* 0x0000002c2e3072a4 */ /* 0x000fe2000f8e02ff */
[----:B------:R-:W-:Y:S01]  /*1bb0*/  IMAD.MOV.U32 R0, RZ, RZ, -0x1 ;  /* 0xffffffffff007424 */ /* 0x000fe200078e00ff */
[----:B------:R-:W-:Y:S01]  /*1bc0*/  USEL UR44, UR44, UR46, !UP3 ;  /* 0x0000002e2c2c7287 */ /* 0x000fe2000d800000 */
[----:B------:R-:W-:Y:S01]  /*1bd0*/  ISETP.NE.OR P2, PT, R2, 0x2, !P2 ;  /* 0x000000020200780c */ /* 0x000fe20005745670 */
[----:B------:R-:W-:-:S02]  /*1be0*/  UIMAD UR19, UR49, UR19, URZ ;  /* 0x00000013311372a4 */ /* 0x000fc4000f8e02ff */
[----:B------:R-:W-:Y:S01]  /*1bf0*/  USHF.R.S32.HI UR49, URZ, 0x1f, UR48 ;  /* 0x0000001fff317899 */ /* 0x000fe20008011430 */
[----:B------:R-:W-:Y:S01]  /*1c00*/  IMAD.U32 R18, RZ, RZ, UR48 ;  /* 0x00000030ff127e24 */ /* 0x000fe2000f8e00ff */
[----:B------:R-:W-:Y:S01]  /*1c10*/  USHF.R.S32.HI UR45, URZ, 0x1f, UR44 ;  /* 0x0000001fff2d7899 */ /* 0x000fe2000801142c */
[----:B------:R-:W-:Y:S01]  /*1c20*/  IMAD.U32 R12, RZ, RZ, UR44 ;  /* 0x0000002cff0c7e24 */ /* 0x000fe2000f8e00ff */
[----:B------:R-:W-:Y:S02]  /*1c30*/  UIADD3 UR19, UPT, UPT, UR29, UR19, URZ ;  /* 0x000000131d137290 */ /* 0x000fe4000fffe0ff */
[----:B------:R-:W-:Y:S02]  /*1c40*/  IMAD.U32 R19, RZ, RZ, UR49 ;  /* 0x00000031ff137e24 */ /* 0x000fe4000f8e00ff */
[----:B------:R-:W-:Y:S01]  /*1c50*/  IMAD.U32 R13, RZ, RZ, UR45 ;  /* 0x0000002dff0d7e24 */ /* 0x000fe2000f8e00ff */
[----:B------:R-:W-:Y:S07]  /*1c60*/  @P0 BRA P1, `(.L_x_12) ;  /* 0x0000001400e00947 */ /* 0x000fee0000800000 */
[----:B------:R-:W-:Y:S01]  /*1c70*/  IMAD.U32 R3, RZ, RZ, UR17 ;  /* 0x00000011ff037e24 */ /* 0x000fe2000f8e00ff */
[----:B------:R-:W-:Y:S02]  /*1c80*/  ISETP.LE.U32.AND P0, PT, R18, UR18, PT ;  /* 0x0000001212007c0c */ /* 0x000fe4000bf03070 */
[----:B------:R-:W-:Y:S01]  /*1c90*/  CS2R R10, SRZ ;  /* 0x00000000000a7805 */ /* 0x000fe2000001ff00 */
[----:B------:R-:W-:Y:S01]  /*1ca0*/  IMAD.MOV.U32 R9, RZ, RZ, RZ ;  /* 0x000000ffff097224 */ /* 0x000fe200078e00ff */
[----:B------:R-:W-:-:S13]  /*1cb0*/  ISETP.GE.U32.AND.EX P0, PT, R3, R19, PT, P0 ;  /* 0x000000130300720c */ /* 0x000fda0003f06100 */
[----:B------:R-:W-:Y:S05]  /*1cc0*/  @!P0 BRA `(.L_x_13) ;  /* 0x0000001000bc8947 */ /* 0x000fea0003800000 */
[----:B------:R-:W-:Y:S02]  /*1cd0*/  VIADD R0, R8, 0x20 ;  /* 0x0000002008007836 */ /* 0x000fe40000000000 */
[----:B------:R-:W-:Y:S02]  /*1ce0*/  IMAD.MOV.U32 R11, RZ, RZ, R8 ;  /* 0x000000ffff0b7224 */ /* 0x000fe400078e0008 */
[----:B-----5:R-:W-:Y:S01]  /*1cf0*/  IMAD.MOV.U32 R3, RZ, RZ, R7 ;  /* 0x000000ffff037224 */ /* 0x020fe200078e0007 */
[----:B------:R-:W-:Y:S02]  /*1d00*/  ISETP.GE.AND P0, PT, R0, UR27, PT ;  /* 0x0000001b00007c0c */ /* 0x000fe4000bf06270 */
[----:B------:R-:W-:Y:S02]  /*1d10*/  ISETP.GE.AND P1, PT, R11, UR27, PT ;  /* 0x0000001b0b007c0c */ /* 0x000fe4000bf26270 */
[----:B------:R-:W-:Y:S01]  /*1d20*/  MOV R10, UR12 ;  /* 0x0000000c000a7c02 */ /* 0x000fe20008000f00 */
[----:B------:R-:W-:Y:S01]  /*1d30*/  IMAD.U32 R9, RZ, RZ, UR13 ;  /* 0x0000000dff097e24 */ /* 0x000fe2000f8e00ff */
[----:B------:R-:W-:-:S07]  /*1d40*/  MOV R0, R6 ;  /* 0x0000000600007202 */ /* 0x000fce0000000f00 */
[----:B------:R-:W1:Y:S01]  /*1d50*/  @!P0 LDC.64 R22, c[0x0][0xbf0] ;  /* 0x0002fc00ff168b82 */ /* 0x000e620000000a00 */
[----:B------:R-:W-:Y:S01]  /*1d60*/  UIADD3 UR12, UP0, UPT, UR10, -0x1, URZ ;  /* 0xffffffff0a0c7890 */ /* 0x000fe2000ff1e0ff */
[----:B------:R-:W-:Y:S03]  /*1d70*/  BSSY.RECONVERGENT B0, `(.L_x_14) ;  /* 0x0000050000007945 */ /* 0x000fe60003800200 */
[----:B------:R-:W-:Y:S01]  /*1d80*/  UIADD3.X UR13, UPT, UPT, UR11, -0x1, URZ, UP0, !UPT ;  /* 0xffffffff0b0d7890 */ /* 0x000fe200087fe4ff */
[----:B------:R-:W-:Y:S01]  /*1d90*/  MOV R19, 0x7fffffff ;  /* 0x7fffffff00137802 */ /* 0x000fe20000000f00 */
[----:B------:R-:W-:Y:S02]  /*1da0*/  IMAD.MOV.U32 R17, RZ, RZ, RZ ;  /* 0x000000ffff117224 */ /* 0x000fe400078e00ff */
[----:B-1----:R-:W-:-:S05]  /*1db0*/  @!P0 IMAD.WIDE.U32 R22, R11, 0xc, R22 ;  /* 0x0000000c0b168825 */ /* 0x002fca00078e0016 */
[----:B------:R1:W5:Y:S04]  /*1dc0*/  @!P0 LDG.E R6, desc[UR50][R22.64+0x180] ;  /* 0x0001803216068981 */ /* 0x000368000c1e1900 */
[----:B------:R1:W5:Y:S01]  /*1dd0*/  @!P0 LDG.E R7, desc[UR50][R22.64+0x184] ;  /* 0x0001843216078981 */ /* 0x000362000c1e1900 */
[----:B------:R-:W-:-:S04]  /*1de0*/  IADD3 R10, P0, PT, R10, -0x1, RZ ;  /* 0xffffffff0a0a7810 */ /* 0x000fc80007f1e0ff */
[----:B------:R-:W-:Y:S01]  /*1df0*/  IADD3.X R9, PT, PT, R9, -0x1, RZ, P0, !PT ;  /* 0xffffffff09097810 */ /* 0x000fe200007fe4ff */
[----:B------:R-:W-:Y:S08]  /*1e00*/  @P1 BRA `(.L_x_15) ;  /* 0x0000000400181947 */ /* 0x000ff00003800000 */
[C---:B------:R-:W-:Y:S01]  /*1e10*/  IADD3 R2, P1, PT, R0.reuse, R10, RZ ;  /* 0x0000000a00027210 */ /* 0x040fe20007f3e0ff */
[----:B------:R-:W-:Y:S01]  /*1e20*/  IMAD.MOV.U32 R20, RZ, RZ, RZ ;  /* 0x000000ffff147224 */ /* 0x000fe200078e00ff */
[C---:B------:R-:W-:Y:S02]  /*1e30*/  IADD3 R13, P0, PT, R3.reuse, UR12, RZ ;  /* 0x0000000c030d7c10 */ /* 0x040fe4000ff1e0ff */
[----:B------:R-:W-:Y:S02]  /*1e40*/  LEA.HI.X.SX32 R0, R0, R9, 0x1, P1 ;  /* 0x0000000900007211 */ /* 0x000fe400008f0eff */
[----:B------:R-:W-:Y:S02]  /*1e50*/  IADD3 R24, P1, PT, R2, UR9, RZ ;  /* 0x0000000902187c10 */ /* 0x000fe4000ff3e0ff */
[----:B------:R-:W-:Y:S02]  /*1e60*/  LEA.HI.X.SX32 R12, R3, UR13, 0x1, P0 ;  /* 0x0000000d030c7c11 */ /* 0x000fe400080f0eff */
[----:B------:R-:W-:Y:S01]  /*1e70*/  IADD3 R17, P0, PT, R13, UR7, RZ ;  /* 0x000000070d117c10 */ /* 0x000fe2000ff1e0ff */
[----:B------:R-:W-:-:S04]  /*1e80*/  IMAD.X R3, RZ, RZ, R0, P1 ;  /* 0x000000ffff037224 */ /* 0x000fc800008e0600 */
[----:B------:R-:W-:Y:S02]  /*1e90*/  IMAD.X R16, RZ, RZ, R12, P0 ;  /* 0x000000ffff107224 */ /* 0x000fe400000e060c */
[----:B-1----:R-:W-:-:S04]  /*1ea0*/  IMAD.WIDE.U32 R22, R3, UR14, RZ ;  /* 0x0000000e03167c25 */ /* 0x002fc8000f8e00ff */
[----:B------:R-:W-:-:S04]  /*1eb0*/  IMAD.WIDE.U32 R18, R16, UR4, RZ ;  /* 0x0000000410127c25 */ /* 0x000fc8000f8e00ff */
[----:B------:R-:W-:-:S04]  /*1ec0*/  IMAD.WIDE.U32 R22, P1, R24, UR15, R22 ;  /* 0x0000000f18167c25 */ /* 0x000fc8000f820016 */
[----:B------:R-:W-:-:S04]  /*1ed0*/  IMAD.WIDE.U32 R24, R24, UR14, RZ ;  /* 0x0000000e18187c25 */ /* 0x000fc8000f8e00ff */
[----:B------:R-:W-:-:S04]  /*1ee0*/  IMAD.WIDE.U32 R18, P0, R17, UR5, R18 ;  /* 0x0000000511127c25 */ /* 0x000fc8000f800012 */
[----:B------:R-:W-:-:S04]  /*1ef0*/  IMAD.WIDE.U32 R26, R17, UR4, RZ ;  /* 0x00000004111a7c25 */ /* 0x000fc8000f8e00ff */
[----:B------:R-:W-:Y:S01]  /*1f00*/  IMAD.X R29, RZ, RZ, RZ, P1 ;  /* 0x000000ffff1d7224 */ /* 0x000fe200008e06ff */
[----:B------:R-:W-:Y:S01]  /*1f10*/  IADD3 RZ, P1, PT, R25, R22, RZ ;  /* 0x0000001619ff7210 */ /* 0x000fe20007f3e0ff */
[----:B------:R-:W-:Y:S01]  /*1f20*/  IMAD.X R25, RZ, RZ, RZ, P0 ;  /* 0x000000ffff197224 */ /* 0x000fe200000e06ff */
[----:B------:R-:W-:Y:S01]  /*1f30*/  IADD3 RZ, P0, PT, R27, R18, RZ ;  /* 0x000000121bff7210 */ /* 0x000fe20007f1e0ff */
[----:B------:R-:W-:Y:S02]  /*1f40*/  IMAD.MOV.U32 R24, RZ, RZ, R19 ;  /* 0x000000ffff187224 */ /* 0x000fe400078e0013 */
[----:B------:R-:W-:Y:S02]  /*1f50*/  IMAD.MOV.U32 R28, RZ, RZ, R23 ;  /* 0x000000ffff1c7224 */ /* 0x000fe400078e0017 */
[----:B------:R-:W-:Y:S01]  /*1f60*/  IMAD.WIDE.U32.X R16, R16, UR5, R24, P0 ;  /* 0x0000000510107c25 */ /* 0x000fe200080e0418 */
[----:B------:R-:W-:-:S03]  /*1f70*/  PLOP3.LUT P0, PT, PT, PT, UP1, 0x80, 0x8 ;  /* 0x000000000008781c */ /* 0x000fc60003f0f018 */
[----:B------:R-:W-:Y:S01]  /*1f80*/  IMAD.WIDE.U32.X R28, R3, UR15, R28, P1 ;  /* 0x0000000f031c7c25 */ /* 0x000fe200088e041c */
[----:B------:R-:W-:Y:S02]  /*1f90*/  PLOP3.LUT P1, PT, PT, PT, UP2, 0x80, 0x8 ;  /* 0x000000000008781c */ /* 0x000fe40003f2f028 */
[----:B------:R-:W-:Y:S02]  /*1fa0*/  SEL R13, R13, R16, !P0 ;  /* 0x000000100d0d7207 */ /* 0x000fe40004000000 */
[----:B------:R-:W-:Y:S02]  /*1fb0*/  SEL R12, R12, R17, !P0 ;  /* 0x000000110c0c7207 */ /* 0x000fe40004000000 */
[----:B------:R-:W-:Y:S02]  /*1fc0*/  SEL R2, R2, R28, !P1 ;  /* 0x0000001c02027207 */ /* 0x000fe40004800000 */
[----:B------:R-:W-:Y:S01]  /*1fd0*/  SEL R29, R0, R29, !P1 ;  /* 0x0000001d001d7207 */ /* 0x000fe20004800000 */
[----:B------:R-:W-:Y:S01]  /*1fe0*/  IMAD.MOV R0, RZ, RZ, -R21 ;  /* 0x000000ffff007224 */ /* 0x000fe200078e0a15 */
[----:B------:R-:W-:-:S02]  /*1ff0*/  SHF.R.U64 R13, R13, UR6, R12 ;  /* 0x000000060d0d7c19 */ /* 0x000fc4000800120c */
[----:B------:R-:W-:Y:S02]  /*2000*/  SHF.R.U64 R16, R2, UR8, R29 ;  /* 0x0000000802107c19 */ /* 0x000fe4000800121d */
[----:B------:R-:W-:Y:S01]  /*2010*/  IADD3 R12, PT, PT, R4, -0x1, R13 ;  /* 0xffffffff040c7810 */ /* 0x000fe20007ffe00d */
[----:B------:R-:W-:Y:S01]  /*2020*/  IMAD R13, R0, UR40, RZ ;  /* 0x00000028000d7c24 */ /* 0x000fe2000f8e02ff */
[----:B------:R-:W-:Y:S02]  /*2030*/  IADD3 R16, PT, PT, R5, -0x1, R16 ;  /* 0xffffffff05107810 */ /* 0x000fe40007ffe010 */
[----:B------:R-:W-:Y:S01]  /*2040*/  IABS R2, R5 ;  /* 0x0000000500027213 */ /* 0x000fe20000000000 */
[----:B------:R-:W-:Y:S01]  /*2050*/  IMAD.HI.U32 R20, R21, R13, R20 ;  /* 0x0000000d15147227 */ /* 0x000fe200078e0014 */
[----:B------:R-:W-:Y:S02]  /*2060*/  IABS R3, R16 ;  /* 0x0000001000037213 */ /* 0x000fe40000000000 */
[----:B------:R-:W-:Y:S01]  /*2070*/  IABS R0, R12 ;  /* 0x0000000c00007213 */ /* 0x000fe20000000000 */
[----:B------:R-:W-:Y:S01]  /*2080*/  IMAD.MOV R2, RZ, RZ, -R2 ;  /* 0x000000ffff027224 */ /* 0x000fe200078e0a02 */
[----:B------:R-:W-:Y:S01]  /*2090*/  ISETP.GE.AND P4, PT, R16, RZ, PT ;  /* 0x000000ff1000720c */ /* 0x000fe20003f86270 */
[----:B------:R-:W-:Y:S01]  /*20a0*/  IMAD.HI.U32 R20, R20, R3, RZ ;  /* 0x0000000314147227 */ /* 0x000fe200078e00ff */
[----:B------:R-:W-:-:S03]  /*20b0*/  ISETP.GE.AND P3, PT, R12, RZ, PT ;  /* 0x000000ff0c00720c */ /* 0x000fc60003f66270 */
[----:B------:R-:W-:-:S04]  /*20c0*/  IMAD.HI.U32 R13, R0, UR43, RZ ;  /* 0x0000002b000d7c27 */ /* 0x000fc8000f8e00ff */
[----:B------:R-:W-:Y:S02]  /*20d0*/  IMAD R2, R20, R2, R3 ;  /* 0x0000000214027224 */ /* 0x000fe400078e0203 */
[----:B------:R-:W-:Y:S02]  /*20e0*/  IMAD R3, R13, UR38, R0 ;  /* 0x000000260d037c24 */ /* 0x000fe4000f8e0200 */
[----:B------:R-:W-:Y:S01]  /*20f0*/  IMAD.U32 R0, RZ, RZ, UR41 ;  /* 0x00000029ff007e24 */ /* 0x000fe2000f8e00ff */
[----:B------:R-:W-:Y:S02]  /*2100*/  ISETP.LT.U32.AND P1, PT, R2, UR40, PT ;  /* 0x0000002802007c0c */ /* 0x000fe4000bf21070 */
[----:B------:R-:W-:-:S11]  /*2110*/  ISETP.LT.U32.AND P0, PT, R3, UR39, PT ;  /* 0x0000002703007c0c */ /* 0x000fd6000bf01070 */
[----:B------:R-:W-:Y:S02]  /*2120*/  @!P1 VIADD R2, R2, -UR40 ;  /* 0x8000002802029c36 */ /* 0x000fe40008000000 */
[----:B------:R-:W-:-:S03]  /*2130*/  @!P0 VIADD R3, R3, -UR39 ;  /* 0x8000002703038c36 */ /* 0x000fc60008000000 */
[----:B------:R-:W-:Y:S02]  /*2140*/  ISETP.LT.U32.AND P1, PT, R2, UR40, PT ;  /* 0x0000002802007c0c */ /* 0x000fe4000bf21070 */
[----:B------:R-:W-:-:S11]  /*2150*/  ISETP.LT.U32.AND P0, PT, R3, UR39, PT ;  /* 0x0000002703007c0c */ /* 0x000fd6000bf01070 */
[----:B------:R-:W-:Y:S01]  /*2160*/  @!P1 VIADD R2, R2, -UR40 ;  /* 0x8000002802029c36 */ /* 0x000fe20008000000 */
[----:B------:R-:W-:Y:S01]  /*2170*/  PLOP3.LUT P1, PT, PT, PT, UP6, 0x80, 0x8 ;  /* 0x000000000008781c */ /* 0x000fe20003f2f068 */
[----:B------:R-:W-:Y:S01]  /*2180*/  @!P0 VIADD R3, R3, -UR39 ;  /* 0x8000002703038c36 */ /* 0x000fe20008000000 */
[----:B------:R-:W-:Y:S01]  /*2190*/  PLOP3.LUT P0, PT, PT, PT, UP5, 0x80, 0x8 ;  /* 0x000000000008781c */ /* 0x000fe20003f0f058 */
[----:B------:R-:W-:Y:S02]  /*21a0*/  IMAD.MOV.U32 R13, RZ, RZ, R2 ;  /* 0x000000ffff0d7224 */ /* 0x000fe400078e0002 */
[----:B------:R-:W-:Y:S02]  /*21b0*/  IMAD.U32 R2, RZ, RZ, UR42 ;  /* 0x0000002aff027e24 */ /* 0x000fe4000f8e00ff */
[----:B------:R-:W-:Y:S02]  /*21c0*/  @!P4 IMAD.MOV R13, RZ, RZ, -R13 ;  /* 0x000000ffff0dc224 */ /* 0x000fe400078e0a0d */
[----:B------:R-:W-:-:S03]  /*21d0*/  @!P3 IMAD.MOV R3, RZ, RZ, -R3 ;  /* 0x000000ffff03b224 */ /* 0x000fc600078e0a03 */
[----:B------:R-:W-:Y:S02]  /*21e0*/  SEL R13, R2, R13, !P1 ;  /* 0x0000000d020d7207 */ /* 0x000fe40004800000 */
[----:B------:R-:W-:Y:S02]  /*21f0*/  SEL R3, R0, R3, !P0 ;  /* 0x0000000300037207 */ /* 0x000fe40004000000 */
[----:B------:R-:W-:Y:S01]  /*2200*/  PLOP3.LUT P0, PT, PT, PT, UP3, 0x80, 0x8 ;  /* 0x000000000008781c */ /* 0x000fe20003f0f038 */
[----:B------:R-:W-:Y:S02]  /*2210*/  IMAD.IADD R13, R16, 0x1, -R13 ;  /* 0x00000001100d7824 */ /* 0x000fe400078e0a0d */
[----:B------:R-:W-:-:S04]  /*2220*/  IMAD.IADD R0, R12, 0x1, -R3 ;  /* 0x000000010c007824 */ /* 0x000fc800078e0a03 */
[----:B------:R-:W-:Y:S01]  /*2230*/  IMAD R19, R13, R0, RZ ;  /* 0x000000000d137224 */ /* 0x000fe200078e02ff */
[----:B------:R-:W-:-:S04]  /*2240*/  SEL R12, R0, R13, !P0 ;  /* 0x0000000d000c7207 */ /* 0x000fc80004000000 */
[----:B------:R-:W-:Y:S02]  /*2250*/  SHF.R.S32.HI R13, RZ, 0x1f, R12 ;  /* 0x0000001fff0d7819 */ /* 0x000fe4000001140c */
[----:B------:R-:W-:Y:S02]  /*2260*/  SHF.R.S32.HI R17, RZ, 0x1f, R19 ;  /* 0x0000001fff117819 */ /* 0x000fe40000011413 */
.L_x_15:
[----:B------:R-:W-:Y:S05]  /*2270*/  BSYNC.RECONVERGENT B0 ;  /* 0x0000000000007941 */ /* 0x000fea0003800200 */
.L_x_14:
[----:B------:R-:W2:Y:S01]  /*2280*/  SHFL.UP PT, R2, R19, 0x1, RZ ;  /* 0x0420000013027989 */ /* 0x000ea200000e00ff */
[C---:B------:R-:W-:Y:S01]  /*2290*/  ISETP.NE.AND P6, PT, R8.reuse, RZ, PT ;  /* 0x000000ff0800720c */ /* 0x040fe20003fc5270 */
[----:B-1----:R-:W-:Y:S01]  /*22a0*/  IMAD.U32 R23, RZ, RZ, UR17 ;  /* 0x00000011ff177e24 */ /* 0x002fe2000f8e00ff */
[C---:B------:R-:W-:Y:S01]  /*22b0*/  ISETP.GE.U32.AND P1, PT, R8.reuse, 0x2, PT ;  /* 0x000000020800780c */ /* 0x040fe20003f26070 */
[----:B------:R-:W1:Y:S01]  /*22c0*/  SHFL.UP PT, R0, R17, 0x1, RZ ;  /* 0x0420000011007989 */ /* 0x000e6200000e00ff */
[C---:B------:R-:W-:Y:S02]  /*22d0*/  ISETP.GE.U32.AND P3, PT, R8.reuse, 0x4, PT ;  /* 0x000000040800780c */ /* 0x040fe40003f66070 */
[C---:B------:R-:W-:Y:S02]  /*22e0*/  ISETP.GE.U32.AND P4, PT, R8.reuse, 0x8, PT ;  /* 0x000000080800780c */ /* 0x040fe40003f86070 */
[----:B------:R-:W-:Y:S02]  /*22f0*/  ISETP.GE.U32.AND P5, PT, R8, 0x10, PT ;  /* 0x000000100800780c */ /* 0x000fe40003fa6070 */
[----:B--2---:R-:W-:-:S02]  /*2300*/  SEL R2, R2, RZ, P6 ;  /* 0x000000ff02027207 */ /* 0x004fc40003000000 */
[----:B-1----:R-:W-:Y:S02]  /*2310*/  SEL R0, R0, RZ, P6 ;  /* 0x000000ff00007207 */ /* 0x002fe40003000000 */
[----:B------:R-:W-:-:S05]  /*2320*/  IADD3 R2, P0, PT, R2, R19, RZ ;  /* 0x0000001302027210 */ /* 0x000fca0007f1e0ff */
[----:B------:R-:W-:Y:S01]  /*2330*/  IMAD.X R0, R0, 0x1, R17, P0 ;  /* 0x0000000100007824 */ /* 0x000fe200000e0611 */
[----:B------:R-:W1:Y:S04]  /*2340*/  SHFL.UP PT, R3, R2, 0x2, RZ ;  /* 0x0440000002037989 */ /* 0x000e6800000e00ff */
[----:B------:R-:W2:Y:S01]  /*2350*/  SHFL.UP PT, R16, R0, 0x2, RZ ;  /* 0x0440000000107989 */ /* 0x000ea200000e00ff */
[----:B-1----:R-:W-:-:S04]  /*2360*/  SEL R3, R3, RZ, P1 ;  /* 0x000000ff03037207 */ /* 0x002fc80000800000 */
[----:B------:R-:W-:Y:S02]  /*2370*/  IADD3 R3, P0, PT, R3, R2, RZ ;  /* 0x0000000203037210 */ /* 0x000fe40007f1e0ff */
[----:B--2---:R-:W-:-:S03]  /*2380*/  SEL R21, R16, RZ, P1 ;  /* 0x000000ff10157207 */ /* 0x004fc60000800000 */
[----:B------:R-:W1:Y:S02]  /*2390*/  SHFL.UP PT, R18, R3, 0x4, RZ ;  /* 0x0480000003127989 */ /* 0x000e6400000e00ff */
[----:B------:R-:W-:-:S05]  /*23a0*/  IMAD.X R16, R21, 0x1, R0, P0 ;  /* 0x0000000115107824 */ /* 0x000fca00000e0600 */
[----:B------:R-:W2:Y:S01]  /*23b0*/  SHFL.UP PT, R20, R16, 0x4, RZ ;  /* 0x0480000010147989 */ /* 0x000ea200000e00ff */
[----:B-1----:R-:W-:-:S04]  /*23c0*/  SEL R18, R18, RZ, P3 ;  /* 0x000000ff12127207 */ /* 0x002fc80001800000 */
[----:B------:R-:W-:Y:S02]  /*23d0*/  IADD3 R18, P0, PT, R18, R3, RZ ;  /* 0x0000000312127210 */ /* 0x000fe40007f1e0ff */
[----:B--2---:R-:W-:-:S05]  /*23e0*/  SEL R21, R20, RZ, P3 ;  /* 0x000000ff14157207 */ /* 0x004fca0001800000 */
[----:B------:R-:W-:Y:S02]  /*23f0*/  IMAD.X R0, R21, 0x1, R16, P0 ;  /* 0x0000000115007824 */ /* 0x000fe400000e0610 */
[----:B------:R-:W1:Y:S04]  /*2400*/  SHFL.UP PT, R21, R18, 0x8, RZ ;  /* 0x0500000012157989 */ /* 0x000e6800000e00ff */
[----:B------:R-:W2:Y:S01]  /*2410*/  SHFL.UP PT, R2, R0, 0x8, RZ ;  /* 0x0500000000027989 */ /* 0x000ea200000e00ff */
[----:B-1----:R-:W-:-:S04]  /*2420*/  SEL R21, R21, RZ, P4 ;  /* 0x000000ff15157207 */ /* 0x002fc80002000000 */
[----:B------:R-:W-:Y:S02]  /*2430*/  IADD3 R21, P0, PT, R21, R18, RZ ;  /* 0x0000001215157210 */ /* 0x000fe40007f1e0ff */
[----:B--2---:R-:W-:-:S03]  /*2440*/  SEL R3, R2, RZ, P4 ;  /* 0x000000ff02037207 */ /* 0x004fc60002000000 */
[----:B------:R-:W1:Y:S02]  /*2450*/  SHFL.UP PT, R20, R21, 0x10, RZ ;  /* 0x0600000015147989 */ /* 0x000e6400000e00ff */
[----:B------:R-:W-:Y:S02]  /*2460*/  IMAD.X R3, R3, 0x1, R0, P0 ;  /* 0x0000000103037824 */ /* 0x000fe400000e0600 */
[----:B------:R-:W-:-:S03]  /*2470*/  IMAD.MOV.U32 R0, RZ, RZ, RZ ;  /* 0x000000ffff007224 */ /* 0x000fc600078e00ff */
[----:B------:R-:W2:Y:S01]  /*2480*/  SHFL.UP PT, R2, R3, 0x10, RZ ;  /* 0x0600000003027989 */ /* 0x000ea200000e00ff */
[----:B-1----:R-:W-:-:S04]  /*2490*/  SEL R20, R20, RZ, P5 ;  /* 0x000000ff14147207 */ /* 0x002fc80002800000 */
[----:B------:R-:W-:Y:S02]  /*24a0*/  IADD3 R20, P0, PT, R20, R21, RZ ;  /* 0x0000001514147210 */ /* 0x000fe40007f1e0ff */
[----:B--2---:R-:W-:Y:S01]  /*24b0*/  SEL R18, R2, RZ, P5 ;  /* 0x000000ff02127207 */ /* 0x004fe20002800000 */
[----:B------:R-:W-:-:S04]  /*24c0*/  IMAD.MOV.U32 R2, RZ, RZ, RZ ;  /* 0x000000ffff027224 */ /* 0x000fc800078e00ff */
[----:B------:R-:W-:Y:S01]  /*24d0*/  IMAD.X R18, R18, 0x1, R3, P0 ;  /* 0x0000000112127824 */ /* 0x000fe200000e0603 */
[----:B------:R-:W-:-:S03]  /*24e0*/  ISETP.LE.U32.AND P0, PT, R20, UR18, PT ;  /* 0x0000001214007c0c */ /* 0x000fc6000bf03070 */
[----:B------:R-:W-:Y:S01]  /*24f0*/  IMAD.MOV.U32 R21, RZ, RZ, R18 ;  /* 0x000000ffff157224 */ /* 0x000fe200078e0012 */
[----:B------:R-:W-:Y:S01]  /*2500*/  ISETP.GE.U32.AND.EX P0, PT, R23, R18, PT, P0 ;  /* 0x000000121700720c */ /* 0x000fe20003f06100 */
[----:B------:R-:W-:-:S12]  /*2510*/  IMAD.MOV.U32 R23, RZ, RZ, R20 ;  /* 0x000000ffff177224 */ /* 0x000fd800078e0014 */
[----:B------:R-:W-:-:S04]  /*2520*/  VOTE.ANY R16, PT, !P0 ;  /* 0x0000000000107806 */ /* 0x000fc800040e0100 */
[----:B------:R-:W-:-:S13]  /*2530*/  ISETP.NE.AND P0, PT, R16, RZ, PT ;  /* 0x000000ff1000720c */ /* 0x000fda0003f05270 */
[----:B------:R-:W-:Y:S05]  /*2540*/  @P0 BRA `(.L_x_16) ;  /* 0x0000000800500947 */ /* 0x000fea0003800000 */
[----:B------:R-:W1:Y:S01]  /*2550*/  LDC R3, c[0x0][0xbe0] ;  /* 0x0002f800ff037b82 */ /* 0x000e620000000800 */
[----:B------:R-:W-:Y:S01]  /*2560*/  LOP3.LUT R15, R15, 0xfffffffe, RZ, 0xc0, !PT ;  /* 0xfffffffe0f0f7812 */ /* 0x000fe200078ec0ff */
[----:B------:R-:W2:Y:S01]  /*2570*/  LDCU UR27, c[0x0][0xbe8] ;  /* 0x00017d00ff1b77ac */ /* 0x000ea20008000800 */
[----:B------:R-:W3:Y:S01]  /*2580*/  LDCU.64 UR10, c[0x0][0xba8] ;  /* 0x00017500ff0a77ac */ /* 0x000ee20008000a00 */
[----:B------:R-:W4:Y:S01]  /*2590*/  LDCU.64 UR8, c[0x0][0xbb0] ;  /* 0x00017600ff0877ac */ /* 0x000f220008000a00 */
[----:B------:R-:W1:Y:S02]  /*25a0*/  LDCU.128 UR4, c[0x0][0xbc0] ;  /* 0x00017800ff0477ac */ /* 0x000e640008000c00 */
[----:B-1----:R-:W-:-:S13]  /*25b0*/  ISETP.NE.AND P0, PT, R3, 0x1, PT ;  /* 0x000000010300780c */ /* 0x002fda0003f05270 */
[----:B--234-:R-:W-:-:S07]  /*25c0*/  @P0 LOP3.LUT R15, R15, 0x1, RZ, 0xfc, !PT ;  /* 0x000000010f0f0812 */ /* 0x01cfce00078efcff */
.L_x_19:
[C---:B------:R-:W-:Y:S01]  /*25d0*/  VIADD R0, R11.reuse, 0x40 ;  /* 0x000000400b007836 */ /* 0x040fe20000000000 */
[----:B-----5:R-:W-:Y:S01]  /*25e0*/  MOV R21, R6 ;  /* 0x0000000600157202 */ /* 0x020fe20000000f00 */
[----:B------:R-:W-:Y:S02]  /*25f0*/  VIADD R11, R11, 0x20 ;  /* 0x000000200b0b7836 */ /* 0x000fe40000000000 */
[----:B------:R-:W-:Y:S01]  /*2600*/  IMAD.MOV.U32 R16, RZ, RZ, R7 ;  /* 0x000000ffff107224 */ /* 0x000fe200078e0007 */
[----:B------:R-:W-:-:S13]  /*2610*/  ISETP.GE.AND P0, PT, R0, UR27, PT ;  /* 0x0000001b00007c0c */ /* 0x000fda000bf06270 */
[----:B------:R-:W1:Y:S01]  /*2620*/  @!P0 LDC.64 R22, c[0x0][0xbf0] ;  /* 0x0002fc00ff168b82 */ /* 0x000e620000000a00 */
[----:B------:R2:W3:Y:S01]  /*2630*/  SHFL.IDX PT, R0, R18, 0x1f, 0x1f ;  /* 0x03e01f0012007f89 */ /* 0x0004e200000e0000 */
[----:B------:R-:W-:Y:S01]  /*2640*/  BSSY.RECONVERGENT B0, `(.L_x_17) ;  /* 0x000005e000007945 */ /* 0x000fe20003800200 */
[----:B------:R-:W-:Y:S02]  /*2650*/  HFMA2 R17, -RZ, RZ, 0, 0 ;  /* 0x00000000ff117431 */ /* 0x000fe400000001ff */
[----:B------:R2:W4:Y:S01]  /*2660*/  SHFL.IDX PT, R2, R20, 0x1f, 0x1f ;  /* 0x03e01f0014027f89 */ /* 0x00052200000e0000 */
[----:B-1----:R-:W-:-:S05]  /*2670*/  @!P0 IMAD.WIDE.U32 R22, R11, 0xc, R22 ;  /* 0x0000000c0b168825 */ /* 0x002fca00078e0016 */
[----:B------:R2:W5:Y:S04]  /*2680*/  @!P0 LDG.E R6, desc[UR50][R22.64+0x180] ;  /* 0x0001803216068981 */ /* 0x000568000c1e1900 */
[----:B------:R2:W5:Y:S01]  /*2690*/  @!P0 LDG.E R7, desc[UR50][R22.64+0x184] ;  /* 0x0001843216078981 */ /* 0x000562000c1e1900 */
[----:B------:R-:W-:Y:S02]  /*26a0*/  ISETP.GE.AND P0, PT, R11, UR27, PT ;  /* 0x0000001b0b007c0c */ /* 0x000fe4000bf06270 */
[----:B------:R-:W-:-:S11]  /*26b0*/  MOV R19, 0x7fffffff ;  /* 0x7fffffff00137802 */ /* 0x000fd60000000f00 */
[----:B---34-:R-:W-:Y:S05]  /*26c0*/  @P0 BRA `(.L_x_18) ;  /* 0x0000000400540947 */ /* 0x018fea0003800000 */
[----:B------:R-:W-:-:S04]  /*26d0*/  IADD3 R13, P0, PT, R21, R10, RZ ;  /* 0x0000000a150d7210 */ /* 0x000fc80007f1e0ff */
[----:B------:R-:W-:Y:S02]  /*26e0*/  LEA.HI.X.SX32 R12, R21, R9, 0x1, P0 ;  /* 0x00000009150c7211 */ /* 0x000fe400000f0eff */
[----:B------:R-:W-:-:S04]  /*26f0*/  IADD3 R19, P0, PT, R16, UR12, RZ ;  /* 0x0000000c10137c10 */ /* 0x000fc8000ff1e0ff */
[----:B--2---:R-:W-:Y:S02]  /*2700*/  LEA.HI.X.SX32 R18, R16, UR13, 0x1, P0 ;  /* 0x0000000d10127c11 */ /* 0x004fe400080f0eff */
[----:B------:R-:W-:-:S05]  /*2710*/  IADD3 R17, P0, PT, R13, UR9, RZ ;  /* 0x000000090d117c10 */ /* 0x000fca000ff1e0ff */
[----:B------:R-:W-:Y:S01]  /*2720*/  IMAD.X R16, RZ, RZ, R12, P0 ;  /* 0x000000ffff107224 */ /* 0x000fe200000e060c */
[----:B------:R-:W-:Y:S01]  /*2730*/  IADD3 R21, P0, PT, R19, UR7, RZ ;  /* 0x0000000713157c10 */ /* 0x000fe2000ff1e0ff */
[----:B------:R-:W-:-:S04]  /*2740*/  IMAD.WIDE.U32 R30, R17, UR10, RZ ;  /* 0x0000000a111e7c25 */ /* 0x000fc8000f8e00ff */
[----:B------:R-:W-:-:S04]  /*2750*/  IMAD.WIDE.U32 R28, R16, UR10, RZ ;  /* 0x0000000a101c7c25 */ /* 0x000fc8000f8e00ff */
[----:B------:R-:W-:Y:S02]  /*2760*/  IMAD.X R20, RZ, RZ, R18, P0 ;  /* 0x000000ffff147224 */ /* 0x000fe400000e0612 */
[----:B------:R-:W-:-:S04]  /*2770*/  IMAD.WIDE.U32 R28, P0, R17, UR11, R28 ;  /* 0x0000000b111c7c25 */ /* 0x000fc8000f80001c */
[----:B------:R-:W-:-:S04]  /*2780*/  IMAD.WIDE.U32 R24, R20, UR4, RZ ;  /* 0x0000000414187c25 */ /* 0x000fc8000f8e00ff */
[----:B------:R-:W-:Y:S02]  /*2790*/  IMAD.X R27, RZ, RZ, RZ, P0 ;  /* 0x000000ffff1b7224 */ /* 0x000fe400000e06ff */
[----:B------:R-:W-:-:S04]  /*27a0*/  IMAD.WIDE.U32 R24, P0, R21, UR5, R24 ;  /* 0x0000000515187c25 */ /* 0x000fc8000f800018 */
[----:B------:R-:W-:Y:S01]  /*27b0*/  IMAD.X R23, RZ, RZ, RZ, P0 ;  /* 0x000000ffff177224 */ /* 0x000fe200000e06ff */
[----:B------:R-:W-:Y:S01]  /*27c0*/  IADD3 RZ, P0, PT, R31, R28, RZ ;  /* 0x0000001c1fff7210 */ /* 0x000fe20007f1e0ff */
[----:B------:R-:W-:Y:S02]  /*27d0*/  IMAD.MOV.U32 R26, RZ, RZ, R29 ;  /* 0x000000ffff1a7224 */ /* 0x000fe400078e001d */
[----:B------:R-:W-:Y:S02]  /*27e0*/  IMAD.MOV.U32 R22, RZ, RZ, R25 ;  /* 0x000000ffff167224 */ /* 0x000fe400078e0019 */
[----:B------:R-:W-:-:S04]  /*27f0*/  IMAD.WIDE.U32.X R16, R16, UR11, R26, P0 ;  /* 0x0000000b10107c25 */ /* 0x000fc800080e041a */
[----:B------:R-:W-:-:S05]  /*2800*/  IMAD.WIDE.U32 R26, R21, UR4, RZ ;  /* 0x00000004151a7c25 */ /* 0x000fca000f8e00ff */
[----:B------:R-:W-:-:S05]  /*2810*/  IADD3 RZ, P0, PT, R27, R24, RZ ;  /* 0x000000181bff7210 */ /* 0x000fca0007f1e0ff */
[----:B------:R-:W-:Y:S01]  /*2820*/  IMAD.WIDE.U32.X R20, R20, UR5, R22, P0 ;  /* 0x0000000514147c25 */ /* 0x000fe200080e0416 */
[----:B------:R-:W-:-:S04]  /*2830*/  ISETP.NE.U32.AND P0, PT, RZ, UR10, PT ;  /* 0x0000000aff007c0c */ /* 0x000fc8000bf05070 */
[----:B------:R-:W-:-:S04]  /*2840*/  ISETP.NE.AND.EX P0, PT, RZ, UR11, PT, P0 ;  /* 0x0000000bff007c0c */ /* 0x000fc8000bf05300 */
[----:B------:R-:W-:Y:S02]  /*2850*/  SEL R13, R13, R16, !P0 ;  /* 0x000000100d0d7207 */ /* 0x000fe40004000000 */
[----:B------:R-:W-:Y:S02]  /*2860*/  SEL R12, R12, R17, !P0 ;  /* 0x000000110c0c7207 */ /* 0x000fe40004000000 */
[----:B------:R-:W-:Y:S02]  /*2870*/  ISETP.NE.U32.AND P0, PT, RZ, UR4, PT ;  /* 0x00000004ff007c0c */ /* 0x000fe4000bf05070 */
[----:B------:R-:W-:Y:S02]  /*2880*/  SHF.R.U64 R12, R13, UR8, R12 ;  /* 0x000000080d0c7c19 */ /* 0x000fe4000800120c */
[----:B------:R-:W-:-:S04]  /*2890*/  ISETP.NE.AND.EX P0, PT, RZ, UR5, PT, P0 ;  /* 0x00000005ff007c0c */ /* 0x000fc8000bf05300 */
[----:B------:R-:W-:Y:S02]  /*28a0*/  SEL R16, R18, R21, !P0 ;  /* 0x0000001512107207 */ /* 0x000fe40004000000 */
[-C--:B------:R-:W-:Y:S02]  /*28b0*/  IABS R18, R5.reuse ;  /* 0x0000000500127213 */ /* 0x080fe40000000000 */
[----:B------:R-:W-:Y:S02]  /*28c0*/  SEL R19, R19, R20, !P0 ;  /* 0x0000001413137207 */ /* 0x000fe40004000000 */
[----:B------:R-:W1:Y:S01]  /*28d0*/  I2F.RP R21, R18 ;  /* 0x0000001200157306 */ /* 0x000e620000209400 */
[----:B------:R-:W-:Y:S02]  /*28e0*/  IADD3 R20, PT, PT, R5, -0x1, R12 ;  /* 0xffffffff05147810 */ /* 0x000fe40007ffe00c */
[----:B------:R-:W-:Y:S02]  /*28f0*/  IABS R12, R5 ;  /* 0x00000005000c7213 */ /* 0x000fe40000000000 */
[----:B------:R-:W-:-:S02]  /*2900*/  IABS R13, R20 ;  /* 0x00000014000d7213 */ /* 0x000fc40000000000 */
[----:B------:R-:W-:Y:S01]  /*2910*/  SHF.R.U64 R19, R19, UR6, R16 ;  /* 0x0000000613137c19 */ /* 0x000fe20008001210 */
[----:B------:R-:W-:-:S03]  /*2920*/  IMAD.MOV R12, RZ, RZ, -R12 ;  /* 0x000000ffff0c7224 */ /* 0x000fc600078e0a0c */
[----:B------:R-:W-:Y:S01]  /*2930*/  IADD3 R19, PT, PT, R4, -0x1, R19 ;  /* 0xffffffff04137810 */ /* 0x000fe20007ffe013 */
[----:B-1----:R-:W1:Y:S02]  /*2940*/  MUFU.RCP R22, R21 ;  /* 0x0000001500167308 */ /* 0x002e640000001000 */
[----:B-1----:R-:W-:-:S06]  /*2950*/  VIADD R22, R22, 0xffffffe ;  /* 0x0ffffffe16167836 */ /* 0x002fcc0000000000 */
[----:B------:R-:W1:Y:S02]  /*2960*/  F2I.FTZ.U32.TRUNC.NTZ R23, R22 ;  /* 0x0000001600177305 */ /* 0x000e64000021f000 */
[----:B-1----:R-:W-:Y:S02]  /*2970*/  IMAD.MOV R17, RZ, RZ, -R23 ;  /* 0x000000ffff117224 */ /* 0x002fe400078e0a17 */
[----:B------:R-:W-:Y:S02]  /*2980*/  IMAD.MOV.U32 R22, RZ, RZ, RZ ;  /* 0x000000ffff167224 */ /* 0x000fe400078e00ff */
[----:B------:R-:W-:-:S04]  /*2990*/  IMAD R17, R17, R18, RZ ;  /* 0x0000001211117224 */ /* 0x000fc800078e02ff */
[----:B------:R-:W-:-:S06]  /*29a0*/  IMAD.HI.U32 R17, R23, R17, R22 ;  /* 0x0000001117117227 */ /* 0x000fcc00078e0016 */
[----:B------:R-:W-:-:S04]  /*29b0*/  IMAD.HI.U32 R17, R17, R13, RZ ;  /* 0x0000000d11117227 */ /* 0x000fc800078e00ff */
[----:B------:R-:W-:Y:S01]  /*29c0*/  IMAD R21, R17, R12, R13 ;  /* 0x0000000c11157224 */ /* 0x000fe200078e020d */
[----:B------:R-:W-:Y:S02]  /*29d0*/  IABS R17, R4 ;  /* 0x0000000400117213 */ /* 0x000fe40000000000 */
[----:B------:R-:W-:Y:S02]  /*29e0*/  IABS R13, R19 ;  /* 0x00000013000d7213 */ /* 0x000fe40000000000 */
[----:B------:R-:W1:Y:S01]  /*29f0*/  I2F.RP R24, R17 ;  /* 0x0000001100187306 */ /* 0x000e620000209400 */
[----:B------:R-:W-:-:S13]  /*2a00*/  ISETP.GT.U32.AND P0, PT, R18, R21, PT ;  /* 0x000000151200720c */ /* 0x000fda0003f04070 */
[----:B------:R-:W-:Y:S01]  /*2a10*/  @!P0 IMAD.IADD R21, R21, 0x1, -R18 ;  /* 0x0000000115158824 */ /* 0x000fe200078e0a12 */
[----:B-1----:R-:W1:Y:S02]  /*2a20*/  MUFU.RCP R22, R24 ;  /* 0x0000001800167308 */ /* 0x002e640000001000 */
[----:B-1----:R-:W-:-:S06]  /*2a30*/  VIADD R22, R22, 0xffffffe ;  /* 0x0ffffffe16167836 */ /* 0x002fcc0000000000 */
[----:B------:R-:W1:Y:S02]  /*2a40*/  F2I.FTZ.U32.TRUNC.NTZ R23, R22 ;  /* 0x0000001600177305 */ /* 0x000e64000021f000 */
[----:B-1----:R-:W-:Y:S02]  /*2a50*/  IMAD.MOV R12, RZ, RZ, -R23 ;  /* 0x000000ffff0c7224 */ /* 0x002fe400078e0a17 */
[----:B------:R-:W-:Y:S02]  /*2a60*/  IMAD.MOV.U32 R22, RZ, RZ, RZ ;  /* 0x000000ffff167224 */ /* 0x000fe400078e00ff */
[----:B------:R-:W-:Y:S01]  /*2a70*/  IMAD R16, R12, R17, RZ ;  /* 0x000000110c107224 */ /* 0x000fe200078e02ff */
[----:B------:R-:W-:-:S03]  /*2a80*/  IABS R12, R4 ;  /* 0x00000004000c7213 */ /* 0x000fc60000000000 */
[----:B------:R-:W-:-:S04]  /*2a90*/  IMAD.HI.U32 R16, R23, R16, R22 ;  /* 0x0000001017107227 */ /* 0x000fc800078e0016 */
[----:B------:R-:W-:Y:S02]  /*2aa0*/  IMAD.MOV R12, RZ, RZ, -R12 ;  /* 0x000000ffff0c7224 */ /* 0x000fe400078e0a0c */
[----:B------:R-:W-:-:S04]  /*2ab0*/  IMAD.HI.U32 R16, R16, R13, RZ ;  /* 0x0000000d10107227 */ /* 0x000fc800078e00ff */
[----:B------:R-:W-:-:S05]  /*2ac0*/  IMAD R12, R16, R12, R13 ;  /* 0x0000000c100c7224 */ /* 0x000fca00078e020d */
[----:B------:R-:W-:-:S13]  /*2ad0*/  ISETP.GT.U32.AND P0, PT, R17, R12, PT ;  /* 0x0000000c1100720c */ /* 0x000fda0003f04070 */
[----:B------:R-:W-:Y:S01]  /*2ae0*/  @!P0 IMAD.IADD R12, R12, 0x1, -R17 ;  /* 0x000000010c0c8824 */ /* 0x000fe200078e0a11 */
[----:B------:R-:W-:-:S13]  /*2af0*/  ISETP.GT.U32.AND P0, PT, R18, R21, PT ;  /* 0x000000151200720c */ /* 0x000fda0003f04070 */
[----:B------:R-:W-:Y:S01]  /*2b00*/  @!P0 IMAD.IADD R21, R21, 0x1, -R18 ;  /* 0x0000000115158824 */ /* 0x000fe200078e0a12 */
[----:B------:R-:W-:-:S13]  /*2b10*/  ISETP.GT.U32.AND P0, PT, R17, R12, PT ;  /* 0x0000000c1100720c */ /* 0x000fda0003f04070 */
[----:B------:R-:W-:Y:S01]  /*2b20*/  @!P0 IMAD.IADD R12, R12, 0x1, -R17 ;  /* 0x000000010c0c8824 */ /* 0x000fe200078e0a11 */
[----:B------:R-:W-:-:S13]  /*2b30*/  ISETP.GE.AND P0, PT, R20, RZ, PT ;  /* 0x000000ff1400720c */ /* 0x000fda0003f06270 */
[----:B------:R-:W-:Y:S01]  /*2b40*/  @!P0 IMAD.MOV R21, RZ, RZ, -R21 ;  /* 0x000000ffff158224 */ /* 0x000fe200078e0a15 */
[----:B------:R-:W-:-:S13]  /*2b50*/  ISETP.GE.AND P0, PT, R19, RZ, PT ;  /* 0x000000ff1300720c */ /* 0x000fda0003f06270 */
[----:B------:R-:W-:Y:S01]  /*2b60*/  @!P0 IMAD.MOV R12, RZ, RZ, -R12 ;  /* 0x000000ffff0c8224 */ /* 0x000fe200078e0a0c */
[----:B------:R-:W-:-:S13]  /*2b70*/  ISETP.NE.AND P0, PT, RZ, UR24, PT ;  /* 0x00000018ff007c0c */ /* 0x000fda000bf05270 */
[----:B------:R-:W-:Y:S02]  /*2b80*/  @!P0 LOP3.LUT R21, RZ, UR24, RZ, 0x33, !PT ;  /* 0x00000018ff158c12 */ /* 0x000fe4000f8e33ff */
[----:B------:R-:W-:-:S03]  /*2b90*/  ISETP.NE.AND P0, PT, RZ, UR21, PT ;  /* 0x00000015ff007c0c */ /* 0x000fc6000bf05270 */
[----:B------:R-:W-:-:S10]  /*2ba0*/  IMAD.IADD R20, R20, 0x1, -R21 ;  /* 0x0000000114147824 */ /* 0x000fd400078e0a15 */
[----:B------:R-:W-:Y:S02]  /*2bb0*/  @!P0 LOP3.LUT R12, RZ, UR21, RZ, 0x33, !PT ;  /* 0x00000015ff0c8c12 */ /* 0x000fe4000f8e33ff */
[----:B------:R-:W-:-:S03]  /*2bc0*/  ISETP.NE.AND P0, PT, R3, 0x1, PT ;  /* 0x000000010300780c */ /* 0x000fc60003f05270 */
[----:B------:R-:W-:-:S05]  /*2bd0*/  IMAD.IADD R19, R19, 0x1, -R12 ;  /* 0x0000000113137824 */ /* 0x000fca00078e0a0c */
[CC--:B------:R-:W-:Y:S01]  /*2be0*/  SEL R12, R19.reuse, R20.reuse, !P0 ;  /* 0x00000014130c7207 */ /* 0x0c0fe20004000000 */
[----:B------:R-:W-:-:S03]  /*2bf0*/  IMAD R19, R19, R20, RZ ;  /* 0x0000001413137224 */ /* 0x000fc600078e02ff */
[----:B------:R-:W-:Y:S02]  /*2c00*/  SHF.R.S32.HI R13, RZ, 0x1f, R12 ;  /* 0x0000001fff0d7819 */ /* 0x000fe4000001140c */
[----:B------:R-:W-:Y:S02]  /*2c10*/  SHF.R.S32.HI R17, RZ, 0x1f, R19 ;  /* 0x0000001fff117819 */ /* 0x000fe40000011413 */
.L_x_18:
[----:B------:R-:W-:Y:S05]  /*2c20*/  BSYNC.RECONVERGENT B0 ;  /* 0x0000000000007941 */ /* 0x000fea0003800200 */
.L_x_17:
[----:B--2---:R-:W1:Y:S04]  /*2c30*/  SHFL.UP PT, R18, R19, 0x1, RZ ;  /* 0x0420000013127989 */ /* 0x004e6800000e00ff */
[----:B------:R-:W2:Y:S01]  /*2c40*/  SHFL.UP PT, R16, R17, 0x1, RZ ;  /* 0x0420000011107989 */ /* 0x000ea200000e00ff */
[----:B-1----:R-:W-:Y:S02]  /*2c50*/  SEL R18, R18, RZ, P6 ;  /* 0x000000ff12127207 */ /* 0x002fe40003000000 */
[----:B--2---:R-:W-:Y:S02]  /*2c60*/  SEL R16, R16, RZ, P6 ;  /* 0x000000ff10107207 */ /* 0x004fe40003000000 */
[----:B------:R-:W-:-:S05]  /*2c70*/  IADD3 R18, P0, PT, R18, R19, RZ ;  /* 0x0000001312127210 */ /* 0x000fca0007f1e0ff */
[----:B------:R-:W-:Y:S01]  /*2c80*/  IMAD.X R16, R16, 0x1, R17, P0 ;  /* 0x0000000110107824 */ /* 0x000fe200000e0611 */
[----:B------:R-:W1:Y:S04]  /*2c90*/  SHFL.UP PT, R23, R18, 0x2, RZ ;  /* 0x0440000012177989 */ /* 0x000e6800000e00ff */
        /* <DEDUP_REMOVED lines=17> */
[----:B------:R-:W1:Y:S01]  /*2db0*/  SHFL.UP PT, R16, R27, 0x10, RZ ;  /* 0x060000001b107989 */ /* 0x000e6200000e00ff */
[----:B------:R-:W-:-:S03]  /*2dc0*/  IMAD.U32 R25, RZ, RZ, UR17 ;  /* 0x00000011ff197e24 */ /* 0x000fc6000f8e00ff */
[----:B------:R-:W2:Y:S01]  /*2dd0*/  SHFL.UP PT, R21, R24, 0x10, RZ ;  /* 0x0600000018157989 */ /* 0x000ea200000e00ff */
[----:B-1----:R-:W-:Y:S02]  /*2de0*/  SEL R16, R16, RZ, P5 ;  /* 0x000000ff10107207 */ /* 0x002fe40002800000 */
[----:B--2---:R-:W-:Y:S02]  /*2df0*/  SEL R21, R21, RZ, P5 ;  /* 0x000000ff15157207 */ /* 0x004fe40002800000 */
[----:B------:R-:W-:-:S05]  /*2e00*/  IADD3 R23, P0, PT, R16, R27, RZ ;  /* 0x0000001b10177210 */ /* 0x000fca0007f1e0ff */
[----:B------:R-:W-:Y:S01]  /*2e10*/  IMAD.X R21, R21, 0x1, R24, P0 ;  /* 0x0000000115157824 */ /* 0x000fe200000e0618 */
[----:B------:R-:W-:-:S05]  /*2e20*/  IADD3 R20, P0, PT, R23, R2, RZ ;  /* 0x0000000217147210 */ /* 0x000fca0007f1e0ff */
[----:B------:R-:W-:Y:S01]  /*2e30*/  IMAD.X R18, R21, 0x1, R0, P0 ;  /* 0x0000000115127824 */ /* 0x000fe200000e0600 */
[----:B------:R-:W-:-:S04]  /*2e40*/  ISETP.LE.U32.AND P0, PT, R20, UR18, PT ;  /* 0x0000001214007c0c */ /* 0x000fc8000bf03070 */
[----:B------:R-:W-:-:S13]  /*2e50*/  ISETP.GE.U32.AND.EX P0, PT, R25, R18, PT, P0 ;  /* 0x000000121900720c */ /* 0x000fda0003f06100 */
[----:B------:R-:W-:-:S04]  /*2e60*/  VOTE.ANY R16, PT, !P0 ;  /* 0x0000000000107806 */ /* 0x000fc800040e0100 */
[----:B------:R-:W-:-:S13]  /*2e70*/  ISETP.NE.AND P0, PT, R16, RZ, PT ;  /* 0x000000ff1000720c */ /* 0x000fda0003f05270 */
[----:B------:R-:W-:Y:S05]  /*2e80*/  @!P0 BRA `(.L_x_19) ;  /* 0xfffffff400d08947 */ /* 0x000fea000383ffff */
.L_x_16:
[----:B------:R-:W1:Y:S08]  /*2e90*/  BREV R18, R16 ;  /* 0x0000001000127301 */ /* 0x000e700000000000 */
[----:B-1----:R-:W1:Y:S02]  /*2ea0*/  FLO.U32.SH R18, R18 ;  /* 0x0000001200127300 */ /* 0x002e6400000e0400 */
[----:B-1----:R-:W1:Y:S02]  /*2eb0*/  SHFL.IDX PT, R11, R11, R18, 0x1f ;  /* 0x00001f120b0b7589 */ /* 0x002e6400000e0000 */
[----:B-1----:R-:W-:-:S05]  /*2ec0*/  IMAD.IADD R3, R8, 0x1, R11 ;  /* 0x0000000108037824 */ /* 0x002fca00078e020b */
[----:B------:R-:W-:-:S13]  /*2ed0*/  ISETP.GE.AND P0, PT, R3, UR27, PT ;  /* 0x0000001b03007c0c */ /* 0x000fda000bf06270 */
[----:B------:R-:W1:Y:S01]  /*2ee0*/  @!P0 LDC.64 R24, c[0x0][0xbf0] ;  /* 0x0002fc00ff188b82 */ /* 0x000e620000000a00 */
[----:B------:R-:W-:Y:S01]  /*2ef0*/  SHFL.IDX PT, R16, R19, R18, 0x1f ;  /* 0x00001f1213107589 */ /* 0x000fe200000e0000 */
[----:B-1----:R-:W-:-:S05]  /*2f00*/  @!P0 IMAD.WIDE R24, R3, 0xc, R24 ;  /* 0x0000000c03188825 */ /* 0x002fca00078e0218 */
[----:B-----5:R1:W5:Y:S04]  /*2f10*/  @!P0 LDG.E R6, desc[UR50][R24.64] ;  /* 0x0000003218068981 */ /* 0x020368000c1e1900 */
[----:B------:R1:W5:Y:S01]  /*2f20*/  @!P0 LDG.E R7, desc[UR50][R24.64+0x4] ;  /* 0x0000043218078981 */ /* 0x000362000c1e1900 */
[----:B------:R-:W-:-:S03]  /*2f30*/  IADD3 R23, P1, P0, R2, R23, -R19 ;  /* 0x0000001702177210 */ /* 0x000fc6000783e813 */
[----:B------:R-:W-:Y:S01]  /*2f40*/  SHFL.IDX PT, R13, R13, R18, 0x1f ;  /* 0x00001f120d0d7589 */ /* 0x000fe200000e0000 */
[----:B------:R-:W-:-:S03]  /*2f50*/  IADD3.X R9, PT, PT, R0, R21, ~R17, P1, P0 ;  /* 0x0000001500097210 */ /* 0x000fc60000fe0c11 */
[----:B------:R-:W2:Y:S04]  /*2f60*/  SHFL.IDX PT, R17, R17, R18, 0x1f ;  /* 0x00001f1211117589 */ /* 0x000ea800000e0000 */
[----:B------:R-:W3:Y:S04]  /*2f70*/  SHFL.IDX PT, R12, R12, R18, 0x1f ;  /* 0x00001f120c0c7589 */ /* 0x000ee800000e0000 */
[----:B------:R-:W4:Y:S04]  /*2f80*/  SHFL.IDX PT, R9, R9, R18, 0x1f ;  /* 0x00001f1209097589 */ /* 0x000f2800000e0000 */
[----:B------:R1:W1:Y:S01]  /*2f90*/  SHFL.IDX PT, R10, R23, R18, 0x1f ;  /* 0x00001f12170a7589 */ /* 0x00026200000e0000 */
[----:B--2---:R-:W-:Y:S01]  /*2fa0*/  IMAD.MOV.U32 R19, RZ, RZ, R17 ;  /* 0x000000ffff137224 */ /* 0x004fe200078e0011 */
[----:B-1-34-:R-:W-:-:S07]  /*2fb0*/  MOV R18, R16 ;  /* 0x0000001000127202 */ /* 0x01afce0000000f00 */
.L_x_13:
[----:B------:R-:W-:Y:S01]  /*2fc0*/  ISETP.GE.AND P0, PT, R11, UR27, PT ;  /* 0x0000001b0b007c0c */ /* 0x000fe2000bf06270 */
[----:B------:R-:W-:Y:S01]  /*2fd0*/  IMAD.MOV.U32 R0, RZ, RZ, -0x1 ;  /* 0xffffffffff007424 */ /* 0x000fe200078e00ff */
[----:B------:R-:W-:-:S11]  /*2fe0*/  MOV R16, 0xffffffff ;  /* 0xffffffff00107802 */ /* 0x000fd60000000f00 */
[----:B------:R-:W-:Y:S05]  /*2ff0*/  @P0 BRA `(.L_x_12) ;  /* 0x0000000000fc0947 */ /* 0x000fea0003800000 */
[----:B------:R-:W1:Y:S01]  /*3000*/  LDC R16, c[0x0][0xb98] ;  /* 0x0002e600ff107b82 */ /* 0x000e620000000800 */
[----:B------:R-:W-:-:S04]  /*3010*/  IADD3 R22, P0, PT, -R10, UR18, RZ ;  /* 0x000000120a167c10 */ /* 0x000fc8000ff1e1ff */
[----:B------:R-:W-:-:S03]  /*3020*/  IADD3.X R23, PT, PT, ~R9, UR17, RZ, P0, !PT ;  /* 0x0000001109177c10 */ /* 0x000fc600087fe5ff */
[----:B------:R-:W2:Y:S08]  /*3030*/  LDC R21, c[0x0][0xb88] ;  /* 0x0002e200ff157b82 */ /* 0x000eb00000000800 */
[----:B------:R-:W3:Y:S01]  /*3040*/  LDC R17, c[0x0][0xbdc] ;  /* 0x0002f700ff117b82 */ /* 0x000ee20000000800 */
[-CC-:B-1----:R-:W-:Y:S02]  /*3050*/  SHF.R.U32.HI R14, RZ, R16.reuse, R23.reuse ;  /* 0x00000010ff0e7219 */ /* 0x182fe40000011617 */
[----:B------:R-:W-:-:S02]  /*3060*/  SHF.R.U64 R16, R22, R16, R23 ;  /* 0x0000001016107219 */ /* 0x000fc40000001217 */
[-CC-:B--2---:R-:W-:Y:S02]  /*3070*/  SHF.R.U32.HI R2, RZ, R21.reuse, R14.reuse ;  /* 0x00000015ff027219 */ /* 0x184fe4000001160e */
[-C--:B------:R-:W-:Y:S02]  /*3080*/  SHF.R.U32.HI R3, RZ, R21.reuse, R13 ;  /* 0x00000015ff037219 */ /* 0x080fe4000001160d */
[----:B------:R-:W-:Y:S02]  /*3090*/  SHF.R.U64 R14, R16, R21, R14 ;  /* 0x00000015100e7219 */ /* 0x000fe4000000120e */
[-CC-:B---3--:R-:W-:Y:S02]  /*30a0*/  SHF.R.U32.HI R20, RZ, R17.reuse, R2.reuse ;  /* 0x00000011ff147219 */ /* 0x188fe40000011602 */
[----:B------:R-:W-:Y:S02]  /*30b0*/  SHF.R.U64 R17, R14, R17, R2 ;  /* 0x000000110e117219 */ /* 0x000fe40000001202 */
[----:B------:R-:W-:-:S04]  /*30c0*/  LOP3.LUT R0, R20, R3, RZ, 0xfc, !PT ;  /* 0x0000000314007212 */ /* 0x000fc800078efcff */
[----:B------:R-:W-:Y:S02]  /*30d0*/  ISETP.NE.U32.AND P0, PT, R0, RZ, PT ;  /* 0x000000ff0000720c */ /* 0x000fe40003f05070 */
[----:B------:R-:W-:-:S11]  /*30e0*/  SHF.R.U64 R0, R12, R21, R13 ;  /* 0x000000150c007219 */ /* 0x000fd6000000120d */
[----:B------:R-:W-:Y:S05]  /*30f0*/  @P0 BRA `(.L_x_20) ;  /* 0x0000000000540947 */ /* 0x000fea0003800000 */
[----:B------:R-:W1:Y:S01]  /*3100*/  I2F.U32.RP R22, R0 ;  /* 0x0000000000167306 */ /* 0x000e620000209000 */
[----:B------:R-:W-:-:S07]  /*3110*/  ISETP.NE.U32.AND P1, PT, R0, RZ, PT ;  /* 0x000000ff0000720c */ /* 0x000fce0003f25070 */
[----:B-1----:R-:W1:Y:S02]  /*3120*/  MUFU.RCP R20, R22 ;  /* 0x0000001600147308 */ /* 0x002e640000001000 */
[----:B-1----:R-:W-:-:S06]  /*3130*/  IADD3 R20, PT, PT, R20, 0xffffffe, RZ ;  /* 0x0ffffffe14147810 */ /* 0x002fcc0007ffe0ff */
[----:B------:R1:W2:Y:S02]  /*3140*/  F2I.FTZ.U32.TRUNC.NTZ R21, R20 ;  /* 0x0000001400157305 */ /* 0x0002a4000021f000 */
[----:B-1----:R-:W-:Y:S02]  /*3150*/  HFMA2 R20, -RZ, RZ, 0, 0 ;  /* 0x00000000ff147431 */ /* 0x002fe400000001ff */
[----:B--2---:R-:W-:-:S04]  /*3160*/  IMAD.MOV R2, RZ, RZ, -R21 ;  /* 0x000000ffff027224 */ /* 0x004fc800078e0a15 */
[----:B------:R-:W-:-:S04]  /*3170*/  IMAD R2, R2, R0, RZ ;  /* 0x0000000002027224 */ /* 0x000fc800078e02ff */
[----:B------:R-:W-:-:S06]  /*3180*/  IMAD.HI.U32 R2, R21, R2, R20 ;  /* 0x0000000215027227 */ /* 0x000fcc00078e0014 */
[----:B------:R-:W-:-:S04]  /*3190*/  IMAD.HI.U32 R2, R2, R17, RZ ;  /* 0x0000001102027227 */ /* 0x000fc800078e00ff */
[----:B------:R-:W-:-:S04]  /*31a0*/  IMAD.MOV R3, RZ, RZ, -R2 ;  /* 0x000000ffff037224 */ /* 0x000fc800078e0a02 */
[----:B------:R-:W-:-:S05]  /*31b0*/  IMAD R3, R0, R3, R17 ;  /* 0x0000000300037224 */ /* 0x000fca00078e0211 */
[----:B------:R-:W-:-:S13]  /*31c0*/  ISETP.GE.U32.AND P0, PT, R3, R0, PT ;  /* 0x000000000300720c */ /* 0x000fda0003f06070 */
[----:B------:R-:W-:Y:S01]  /*31d0*/  @P0 IADD3 R3, PT, PT, R3, -R0, RZ ;  /* 0x8000000003030210 */ /* 0x000fe20007ffe0ff */
[----:B------:R-:W-:-:S03]  /*31e0*/  @P0 VIADD R2, R2, 0x1 ;  /* 0x0000000102020836 */ /* 0x000fc60000000000 */
[----:B------:R-:W-:-:S13]  /*31f0*/  ISETP.GE.U32.AND P3, PT, R3, R0, PT ;  /* 0x000000000300720c */ /* 0x000fda0003f66070 */
[----:B------:R-:W-:Y:S02]  /*3200*/  @P3 IADD3 R2, PT, PT, R2, 0x1, RZ ;  /* 0x0000000102023810 */ /* 0x000fe40007ffe0ff */
[----:B------:R-:W-:-:S04]  /*3210*/  @!P1 LOP3.LUT R2, RZ, R0, RZ, 0x33, !PT ;  /* 0x00000000ff029212 */ /* 0x000fc800078e33ff */
[----:B------:R-:W-:-:S05]  /*3220*/  IADD3 R22, PT, PT, -R2, RZ, RZ ;  /* 0x000000ff02167210 */ /* 0x000fca0007ffe1ff */
[----:B------:R-:W-:Y:S01]  /*3230*/  IMAD R22, R0, R22, R17 ;  /* 0x0000001600167224 */ /* 0x000fe200078e0211 */
[----:B------:R-:W-:Y:S06]  /*3240*/  BRA `(.L_x_21) ;  /* 0x0000000000147947 */ /* 0x000fec0003800000 */
.L_x_20:
[----:B------:R-:W-:Y:S02]  /*3250*/  MOV R2, 0x3270 ;  /* 0x0000327000027802 */ /* 0x000fe40000000f00 */
[----:B-----5:R-:W-:Y:S05]  /*3260*/  CALL.REL.NOINC `($__internal_3_$__cuda_sm20_div_u64) ;  /* 0x0000010800387944 */ /* 0x020fea0003c00000 */
[----:B------:R-:W-:Y:S02]  /*3270*/  IADD3 R22, PT, PT, -R3, RZ, RZ ;  /* 0x000000ff03167210 */ /* 0x000fe40007ffe1ff */
[----:B------:R-:W-:-:S03]  /*3280*/  MOV R2, R3 ;  /* 0x0000000300027202 */ /* 0x000fc60000000f00 */
[----:B------:R-:W-:-:S07]  /*3290*/  IMAD R22, R0, R22, R17 ;  /* 0x0000001600167224 */ /* 0x000fce00078e0211 */
.L_x_21:
[----:B------:R-:W1:Y:S01]  /*32a0*/  LDC R3, c[0x0][0xbdc] ;  /* 0x0002f700ff037b82 */ /* 0x000e620000000800 */
[----:B------:R-:W-:Y:S01]  /*32b0*/  IMAD.MOV.U32 R24, RZ, RZ, -0x1 ;  /* 0xffffffffff187424 */ /* 0x000fe200078e00ff */
[----:B------:R-:W-:Y:S02]  /*32c0*/  PLOP3.LUT P1, PT, PT, PT, PT, 0x8, 0x80 ;  /* 0x000000000080781c */ /* 0x000fe40003f2e170 */
[----:B------:R-:W-:-:S04]  /*32d0*/  LOP3.LUT R15, R15, 0xfffffffd, RZ, 0xc0, !PT ;  /* 0xfffffffd0f0f7812 */ /* 0x000fc800078ec0ff */
[----:B------:R-:W2:Y:S07]  /*32e0*/  LDC R17, c[0x0][0xb80] ;  /* 0x0002e000ff117b82 */ /* 0x000eae0000000800 */
[----:B------:R-:W-:Y:S01]  /*32f0*/  @P1 LOP3.LUT R15, R15, 0x2, RZ, 0xfc, !PT ;  /* 0x000000020f0f1812 */ /* 0x000fe200078efcff */
[----:B------:R-:W3:Y:S08]  /*3300*/  LDC R20, c[0x0][0xb90] ;  /* 0x0002e400ff147b82 */ /* 0x000ef00000000800 */
[----:B------:R-:W4:Y:S01]  /*3310*/  LDC R0, c[0x0][0xbe0] ;  /* 0x0002f800ff007b82 */ /* 0x000f220000000800 */
[----:B-1----:R-:W-:-:S02]  /*3320*/  SHF.L.U32 R23, R24, R3, RZ ;  /* 0x0000000318177219 */ /* 0x002fc400000006ff */
[----:B------:R-:W-:Y:S02]  /*3330*/  SHF.L.U32 R2, R2, R3, RZ ;  /* 0x0000000302027219 */ /* 0x000fe400000006ff */
[----:B------:R-:W-:Y:S01]  /*3340*/  LOP3.LUT R23, RZ, R23, RZ, 0x33, !PT ;  /* 0x00000017ff177212 */ /* 0x000fe200078e33ff */
[----:B--2---:R-:W-:-:S03]  /*3350*/  VIADD R21, R17, 0xffffffff ;  /* 0xffffffff11157836 */ /* 0x004fc60000000000 */
[----:B------:R-:W-:Y:S02]  /*3360*/  LOP3.LUT R23, R14, R23, RZ, 0xc0, !PT ;  /* 0x000000170e177212 */ /* 0x000fe400078ec0ff */
[----:B------:R-:W-:-:S03]  /*3370*/  LOP3.LUT R21, R21, R16, RZ, 0xc0, !PT ;  /* 0x0000001015157212 */ /* 0x000fc600078ec0ff */
[----:B------:R-:W-:Y:S02]  /*3380*/  IMAD.IADD R23, R23, 0x1, R2 ;  /* 0x0000000117177824 */ /* 0x000fe400078e0202 */
[----:B------:R-:W-:Y:S02]  /*3390*/  IMAD.MOV.U32 R16, RZ, RZ, R11 ;  /* 0x000000ffff107224 */ /* 0x000fe400078e000b */
[----:B------:R-:W-:Y:S02]  /*33a0*/  IMAD R21, R22, R17, R21 ;  /* 0x0000001116157224 */ /* 0x000fe400078e0215 */
[----:B---3--:R-:W-:Y:S01]  /*33b0*/  IMAD R20, R23, R20, UR30 ;  /* 0x0000001e17147e24 */ /* 0x008fe2000f8e0214 */
[----:B----4-:R-:W-:-:S04]  /*33c0*/  ISETP.NE.AND P0, PT, R0, 0x1, PT ;  /* 0x000000010000780c */ /* 0x010fc80003f05270 */
[----:B------:R-:W-:Y:S02]  /*33d0*/  SEL R14, R20, R21, !P0 ;  /* 0x00000015140e7207 */ /* 0x000fe40004000000 */
[----:B------:R-:W-:-:S07]  /*33e0*/  SEL R0, R21, R20, !P0 ;  /* 0x0000001415007207 */ /* 0x000fce0004000000 */
.L_x_12:
[----:B------:R-:W-:Y:S01]  /*33f0*/  BAR.SYNC.DEFER_BLOCKING 0x0 ;  /* 0x0000000000007b1d */ /* 0x000fe20000010000 */
[----:B------:R-:W-:-:S13]  /*3400*/  LOP3.LUT P0, RZ, R15, 0x2, RZ, 0xc0, !PT ;  /* 0x000000020fff7812 */ /* 0x000fda000780c0ff */
[----:B------:R-:W-:Y:S05]  /*3410*/  @P0 EXIT ;  /* 0x000000000000094d */ /* 0x000fea0003800000 */
[----:B------:R-:W1:Y:S01]  /*3420*/  S2UR UR5, SR_CgaCtaId ;  /* 0x00000000000579c3 */ /* 0x000e620000008800 */
[----:B------:R-:W-:-:S09]  /*3430*/  UISETP.NE.AND UP0, UPT, UR37, 0x2, UPT ;  /* 0x000000022500788c */ /* 0x000fd2000bf05270 */
[----:B------:R-:W-:Y:S05]  /*3440*/  BRA.U UP0, `(.L_x_22) ;  /* 0x0000001100f07547 */ /* 0x000fea000b800000 */
[----:B------:R-:W-:-:S08]  /*3450*/  NOP ;  /* 0x0000000000007918 */ /* 0x000fd00000000000 */
[----:B-----5:R-:W2:-:S00]  /*3460*/  USETMAXREG.DEALLOC.CTAPOOL 0x88 ;  /* 0x00000088000079c8 */ /* 0x020e8000080e0500 */
[----:B--2---:R-:W-:Y:S01]  /*3470*/  ISETP.EQ.OR P1, PT, R8, RZ, P2 ;  /* 0x000000ff0800720c */ /* 0x004fe20001722670 */
[----:B------:R-:W-:Y:S01]  /*3480*/  IMAD.MOV.U32 R19, RZ, RZ, 0x1 ;  /* 0x00000001ff137424 */ /* 0x000fe200078e00ff */
[----:B------:R-:W-:Y:S01]  /*3490*/  PLOP3.LUT P4, PT, PT, PT, PT, 0x8, 0x80 ;  /* 0x000000000080781c */ /* 0x000fe20003f8e170 */
[----:B------:R-:W-:Y:S01]  /*34a0*/  IMAD.MOV.U32 R17, RZ, RZ, RZ ;  /* 0x000000ffff117224 */ /* 0x000fe200078e00ff */
[----:B------:R-:W-:Y:S01]  /*34b0*/  PRMT R18, RZ, 0x7610, R18 ;  /* 0x00007610ff127816 */ /* 0x000fe20000000012 */
[----:B------:R-:W-:Y:S01]  /*34c0*/  UMOV UR15, URZ ;  /* 0x000000ff000f7c82 */ /* 0x000fe20008000000 */
[----:B------:R-:W-:-:S09]  /*34d0*/  UMOV UR14, URZ ;  /* 0x000000ff000e7c82 */ /* 0x000fd20008000000 */
.L_x_46:
[----:B--2---:R-:W2:Y:S02]  /*34e0*/  LDC.64 R24, c[0x0][0x390] ;  /* 0x0000e400ff187b82 */ /* 0x004ea40000000a00 */
[----:B--2---:R-:W-:-:S05]  /*34f0*/  IMAD.WIDE R24, R16, 0xc, R24 ;  /* 0x0000000c10187825 */ /* 0x004fca00078e0218 */
[----:B------:R-:W2:Y:S02]  /*3500*/  LDG.E R2, desc[UR50][R24.64+0x8] ;  /* 0x0000083218027981 */ /* 0x000ea4000c1e1900 */
[----:B--2---:R-:W-:Y:S01]  /*3510*/  R2UR UR4, R2 ;  /* 0x00000000020472ca */ /* 0x004fe200000e0000 */
[----:B---34-:R-:W-:-:S14]  /*3520*/  @P4 BRA `(.L_x_23) ;  /* 0x0000000400cc4947 */ /* 0x018fdc0003800000 */
[----:B------:R-:W2:Y:S01]  /*3530*/  S2R R13, SR_LANEID ;  /* 0x00000000000d7919 */ /* 0x000ea20000000000 */
[----:B------:R-:W-:Y:S02]  /*3540*/  ELECT P0, URZ, PT ;  /* 0x0000000000ff782f */ /* 0x000fe40003800000 */
[----:B------:R-:W-:Y:S01]  /*3550*/  MOV R3, 0x400 ;  /* 0x0000040000037802 */ /* 0x000fe20000000f00 */
[----:B------:R-:W-:Y:S01]  /*3560*/  BSSY.RECONVERGENT B0, `(.L_x_24) ;  /* 0x0000055000007945 */ /* 0x000fe20003800200 */
[----:B------:R-:W3:Y:S01]  /*3570*/  S2R R12, SR_CgaCtaId ;  /* 0x00000000000c7919 */ /* 0x000ee20000008800 */
[----:B------:R-:W-:Y:S01]  /*3580*/  LOP3.LUT R15, R18, 0xffff, RZ, 0xc0, !PT ;  /* 0x0000ffff120f7812 */ /* 0x000fe200078ec0ff */
[----:B--2---:R-:W-:Y:S01]  /*3590*/  IMAD.SHL.U32 R13, R13, 0x4, RZ ;  /* 0x000000040d0d7824 */ /* 0x004fe200078e00ff */
[----:B---3--:R-:W-:-:S04]  /*35a0*/  LEA R12, R12, R3, 0x18 ;  /* 0x000000030c0c7211 */ /* 0x008fc800078ec0ff */
[----:B------:R-:W-:Y:S02]  /*35b0*/  IADD3 R12, PT, PT, R13, 0x480, R12 ;  /* 0x000004800d0c7810 */ /* 0x000fe40007ffe00c */
[----:B------:R-:W-:Y:S05]  /*35c0*/  @!P0 BRA `(.L_x_25) ;  /* 0x0000000400388947 */ /* 0x000fea0003800000 */
[----:B------:R-:W2:Y:S01]  /*35d0*/  LDC.64 R10, c[0x0][0x830] ;  /* 0x00020c00ff0a7b82 */ /* 0x000ea20000000a00 */
[----:B------:R-:W3:Y:S04]  /*35e0*/  LDG.E R9, desc[UR50][R24.64] ;  /* 0x0000003218097981 */ /* 0x000ee8000c1e1900 */
[----:B------:R4:W5:Y:S03]  /*35f0*/  LDG.E R20, desc[UR50][R24.64+0x4] ;  /* 0x0000043218147981 */ /* 0x000966000c1e1900 */
[----:B------:R-:W1:Y:S08]  /*3600*/  LDC.64 R6, c[0x0][0x840] ;  /* 0x00021000ff067b82 */ /* 0x000e700000000a00 */
[----:B------:R-:W4:Y:S01]  /*3610*/  LDC.64 R4, c[0x0][0x828] ;  /* 0x00020a00ff047b82 */ /* 0x000f220000000a00 */
[----:B--2---:R-:W-:-:S07]  /*3620*/  IMAD.WIDE R10, R16, 0x8, R10 ;  /* 0x00000008100a7825 */ /* 0x004fce00078e020a */
[----:B------:R-:W2:Y:S01]  /*3630*/  LDC.64 R2, c[0x0][0x838] ;  /* 0x00020e00ff027b82 */ /* 0x000ea20000000a00 */
[----:B------:R-:W3:Y:S01]  /*3640*/  LDG.E.64 R10, desc[UR50][R10.64] ;  /* 0x000000320a0a7981 */ /* 0x000ee2000c1e1b00 */
[----:B-1----:R-:W-:-:S06]  /*3650*/  IMAD.WIDE R6, R16, 0x8, R6 ;  /* 0x0000000810067825 */ /* 0x002fcc00078e0206 */
[----:B------:R-:W5:Y:S01]  /*3660*/  LDG.E.64 R6, desc[UR50][R6.64] ;  /* 0x0000003206067981 */ /* 0x000f62000c1e1b00 */
[----:B----4-:R-:W-:-:S06]  /*3670*/  IMAD.WIDE R26, R16, 0x8, R4 ;  /* 0x00000008101a7825 */ /* 0x010fcc00078e0204 */
[----:B------:R-:W4:Y:S01]  /*3680*/  LDG.E.64 R26, desc[UR50][R26.64] ;  /* 0x000000321a1a7981 */ /* 0x000f22000c1e1b00 */
[----:B--2---:R-:W-:-:S06]  /*3690*/  IMAD.WIDE R22, R16, 0x8, R2 ;  /* 0x0000000810167825 */ /* 0x004fcc00078e0202 */
[----:B------:R-:W2:Y:S01]  /*36a0*/  LDG.E.64 R22, desc[UR50][R22.64] ;  /* 0x0000003216167981 */ /* 0x000ea2000c1e1b00 */
[----:B------:R-:W1:Y:S01]  /*36b0*/  S2UR UR5, SR_CgaCtaId ;  /* 0x00000000000579c3 */ /* 0x000e620000008800 */
[----:B------:R-:W-:Y:S02]  /*36c0*/  UMOV UR6, 0x400 ;  /* 0x0000040000067882 */ /* 0x000fe40000000000 */
[----:B-1----:R-:W-:-:S09]  /*36d0*/  ULEA UR5, UR5, UR6, 0x18 ;  /* 0x0000000605057291 */ /* 0x002fd2000f8ec0ff */
[----:B------:R-:W1:Y:S04]  /*36e0*/  LDS R5, [UR5+0x49c] ;  /* 0x00049c05ff057984 */ /* 0x000e680008000800 */
[----:B------:R-:W1:Y:S01]  /*36f0*/  LDS R4, [UR5+0x51c] ;  /* 0x00051c05ff047984 */ /* 0x000e620008000800 */
[----:B------:R-:W-:Y:S02]  /*3700*/  UIADD3 UR7, UPT, UPT, UR5, 0x480, URZ ;  /* 0x0000048005077890 */ /* 0x000fe4000fffe0ff */
[----:B------:R-:W-:Y:S01]  /*3710*/  UIADD3 UR6, UPT, UPT, UR5, 0x500, URZ ;  /* 0x0000050005067890 */ /* 0x000fe2000fffe0ff */
[----:B------:R-:W-:Y:S04]  /*3720*/  STS [UR5+0x4b0], RZ ;  /* 0x0004b0ffff007988 */ /* 0x000fe80008000805 */
[----:B------:R-:W-:Y:S01]  /*3730*/  STS [UR5+0x530], RZ ;  /* 0x000530ffff007988 */ /* 0x000fe20008000805 */
[----:B---3--:R-:W-:-:S04]  /*3740*/  SHF.L.U64.HI R28, R10, 0x1, R11 ;  /* 0x000000010a1c7819 */ /* 0x008fc8000001020b */
[----:B------:R-:W-:Y:S02]  /*3750*/  LOP3.LUT R28, R28, 0x1fffffff, RZ, 0xc0, !PT ;  /* 0x1fffffff1c1c7812 */ /* 0x000fe400078ec0ff */
[----:B-----5:R-:W-:-:S04]  /*3760*/  SHF.L.U64.HI R16, R6, 0x1, R7 ;  /* 0x0000000106107819 */ /* 0x020fc80000010207 */
[----:B------:R-:W-:Y:S02]  /*3770*/  LOP3.LUT R16, R16, 0x1fffffff, RZ, 0xc0, !PT ;  /* 0x1fffffff10107812 */ /* 0x000fe400078ec0ff */
[----:B------:R-:W-:Y:S02]  /*3780*/  SHF.R.U32.HI R2, RZ, 0x4, R28 ;  /* 0x00000004ff027819 */ /* 0x000fe4000001161c */
[----:B------:R-:W-:Y:S02]  /*3790*/  SHF.R.U32.HI R3, RZ, 0x4, R16 ;  /* 0x00000004ff037819 */ /* 0x000fe40000011610 */
[----:B-1----:R-:W-:Y:S02]  /*37a0*/  LOP3.LUT R2, R5, 0xf, R2, 0xb8, !PT ;  /* 0x0000000f05027812 */ /* 0x002fe400078eb802 */
[----:B------:R-:W-:-:S03]  /*37b0*/  LOP3.LUT R11, R4, 0xf, R3, 0xb8, !PT ;  /* 0x0000000f040b7812 */ /* 0x000fc600078eb803 */
[----:B------:R-:W-:Y:S04]  /*37c0*/  STS [UR5+0x49c], R2 ;  /* 0x00049c02ff007988 */ /* 0x000fe80008000805 */
[----:B------:R-:W-:Y:S04]  /*37d0*/  STS [UR5+0x51c], R11 ;  /* 0x00051c0bff007988 */ /* 0x000fe80008000805 */
[----:B------:R-:W1:Y:S04]  /*37e0*/  LDS R4, [UR5+0x49c] ;  /* 0x00049c05ff047984 */ /* 0x000e680008000800 */
[----:B------:R-:W3:Y:S01]  /*37f0*/  LDS R3, [UR5+0x51c] ;  /* 0x00051c05ff037984 */ /* 0x000ee20008000800 */
[----:B-1----:R-:W-:-:S02]  /*3800*/  LOP3.LUT R7, R4, 0xf0, RZ, 0xb8, !PT ;  /* 0x000000f004077812 */ /* 0x002fc400078eb8ff */
[----:B---3--:R-:W-:-:S03]  /*3810*/  LOP3.LUT R8, R3, 0xf0, RZ, 0xb8, !PT ;  /* 0x000000f003087812 */ /* 0x008fc600078eb8ff */
[----:B------:R-:W-:Y:S04]  /*3820*/  STS [UR5+0x49c], R7 ;  /* 0x00049c07ff007988 */ /* 0x000fe80008000805 */
[----:B------:R-:W-:Y:S04]  /*3830*/  STS [UR5+0x51c], R8 ;  /* 0x00051c08ff007988 */ /* 0x000fe80008000805 */
[----:B------:R-:W1:Y:S04]  /*3840*/  LDS R5, [UR5+0x49c] ;  /* 0x00049c05ff057984 */ /* 0x000e680008000800 */
[----:B------:R-:W3:Y:S01]  /*3850*/  LDS R3, [UR5+0x51c] ;  /* 0x00051c05ff037984 */ /* 0x000ee20008000800 */
[----:B------:R-:W-:-:S02]  /*3860*/  IMAD.U32 R4, RZ, RZ, UR7 ;  /* 0x00000007ff047e24 */ /* 0x000fc4000f8e00ff */
[----:B------:R-:W-:-:S03]  /*3870*/  IMAD.U32 R2, RZ, RZ, UR6 ;  /* 0x00000006ff027e24 */ /* 0x000fc6000f8e00ff */
[----:B------:R-:W-:Y:S02]  /*3880*/  SHF.R.U64 R4, R4, 0x4, RZ ;  /* 0x0000000404047819 */ /* 0x000fe400000012ff */
[----:B------:R-:W-:Y:S02]  /*3890*/  SHF.R.U64 R2, R2, 0x4, RZ ;  /* 0x0000000402027819 */ /* 0x000fe400000012ff */
[----:B-1----:R-:W-:Y:S02]  /*38a0*/  LOP3.LUT R5, R5, 0xf00, RZ, 0xb8, !PT ;  /* 0x00000f0005057812 */ /* 0x002fe400078eb8ff */
[----:B---3--:R-:W-:-:S03]  /*38b0*/  LOP3.LUT R3, R3, 0xf00, RZ, 0xb8, !PT ;  /* 0x00000f0003037812 */ /* 0x008fc600078eb8ff */
[----:B------:R1:W-:Y:S04]  /*38c0*/  STS.64 [UR5+0x498], R4 ;  /* 0x00049804ff007988 */ /* 0x0003e80008000a05 */
[----:B------:R-:W-:Y:S04]  /*38d0*/  STS.64 [UR5+0x518], R2 ;  /* 0x00051802ff007988 */ /* 0x000fe80008000a05 */
[----:B------:R-:W3:Y:S04]  /*38e0*/  LDS R24, [UR5+0x49c] ;  /* 0x00049c05ff187984 */ /* 0x000ee80008000800 */
[----:B------:R-:W5:Y:S01]  /*38f0*/  LDS R21, [UR5+0x51c] ;  /* 0x00051c05ff157984 */ /* 0x000f620008000800 */
[----:B------:R-:W-:Y:S01]  /*3900*/  IMAD.SHL.U32 R10, R10, 0x2, RZ ;  /* 0x000000020a0a7824 */ /* 0x000fe200078e00ff */
[----:B------:R-:W-:Y:S01]  /*3910*/  UIADD3 UR6, UPT, UPT, UR4, -0x1, URZ ;  /* 0xffffffff04067890 */ /* 0x000fe2000fffe0ff */
[----:B------:R-:W-:-:S03]  /*3920*/  IMAD.SHL.U32 R25, R6, 0x2, RZ ;  /* 0x0000000206197824 */ /* 0x000fc600078e00ff */
[----:B------:R-:W-:Y:S02]  /*3930*/  LOP3.LUT R7, R10, 0xfffffffe, RZ, 0xc0, !PT ;  /* 0xfffffffe0a077812 */ /* 0x000fe400078ec0ff */
[----:B------:R-:W-:Y:S01]  /*3940*/  IMAD.U32 R8, RZ, RZ, UR6 ;  /* 0x00000006ff087e24 */ /* 0x000fe2000f8e00ff */
[----:B------:R-:W-:Y:S01]  /*3950*/  LOP3.LUT R25, R25, 0xfffffffe, RZ, 0xc0, !PT ;  /* 0xfffffffe19197812 */ /* 0x000fe200078ec0ff */
[----:B------:R-:W-:Y:S01]  /*3960*/  STS [UR5+0x490], R4 ;  /* 0x00049004ff007988 */ /* 0x000fe20008000805 */
[----:B------:R-:W-:Y:S02]  /*3970*/  SHF.R.U64 R28, R7, 0x4, R28 ;  /* 0x00000004071c7819 */ /* 0x000fe4000000121c */
[----:B------:R-:W-:Y:S02]  /*3980*/  CS2R R10, SRZ ;  /* 0x00000000000a7805 */ /* 0x000fe4000001ff00 */
[----:B------:R-:W-:Y:S01]  /*3990*/  CS2R R6, SRZ ;  /* 0x0000000000067805 */ /* 0x000fe2000001ff00 */
[----:B------:R4:W-:Y:S01]  /*39a0*/  STS [UR5+0x494], R4 ;  /* 0x00049404ff007988 */ /* 0x0009e20008000805 */
[----:B------:R-:W-:Y:S01]  /*39b0*/  VIADD R9, R9, 0xffffffff ;  /* 0xffffffff09097836 */ /* 0x000fe20000000000 */
[----:B------:R-:W-:Y:S01]  /*39c0*/  SHF.R.U64 R25, R25, 0x4, R16 ;  /* 0x0000000419197819 */ /* 0x000fe20000001210 */
[----:B-1----:R-:W-:Y:S01]  /*39d0*/  VIADD R5, R20, 0xffffffff ;  /* 0xffffffff14057836 */ /* 0x002fe20000000000 */
[----:B------:R1:W-:Y:S04]  /*39e0*/  STS [UR5+0x510], R2 ;  /* 0x00051002ff007988 */ /* 0x0003e80008000805 */
[----:B------:R1:W-:Y:S04]  /*39f0*/  STS [UR5+0x514], R2 ;  /* 0x00051402ff007988 */ /* 0x0003e80008000805 */
[----:B------:R1:W-:Y:S04]  /*3a00*/  STS.128 [UR5+0x4a0], R8 ;  /* 0x0004a008ff007988 */ /* 0x0003e80008000c05 */
[----:B------:R1:W-:Y:S01]  /*3a10*/  STS [UR5+0x48c], R28 ;  /* 0x00048c1cff007988 */ /* 0x0003e20008000805 */
[----:B---3--:R-:W-:Y:S01]  /*3a20*/  LOP3.LUT R24, R24, 0xf000, RZ, 0xb8, !PT ;  /* 0x0000f00018187812 */ /* 0x008fe200078eb8ff */
[----:B----4-:R-:W-:Y:S01]  /*3a30*/  IMAD.MOV.U32 R4, RZ, RZ, R8 ;  /* 0x000000ffff047224 */ /* 0x010fe200078e0008 */
[----:B-----5:R-:W-:Y:S01]  /*3a40*/  LOP3.LUT R21, R21, 0xf000, RZ, 0xb8, !PT ;  /* 0x0000f00015157812 */ /* 0x020fe200078eb8ff */
[----:B------:R1:W-:Y:S04]  /*3a50*/  STS.64 [UR5+0x480], R26 ;  /* 0x0004801aff007988 */ /* 0x0003e80008000a05 */
[----:B------:R1:W-:Y:S04]  /*3a60*/  STS.128 [UR5+0x520], R4 ;  /* 0x00052004ff007988 */ /* 0x0003e80008000c05 */
[----:B--2---:R1:W-:Y:S04]  /*3a70*/  STS.64 [UR5+0x500], R22 ;  /* 0x00050016ff007988 */ /* 0x0043e80008000a05 */
[----:B------:R1:W-:Y:S04]  /*3a80*/  STS [UR5+0x50c], R25 ;  /* 0x00050c19ff007988 */ /* 0x0003e80008000805 */
[----:B------:R1:W-:Y:S04]  /*3a90*/  STS [UR5+0x49c], R24 ;  /* 0x00049c18ff007988 */ /* 0x0003e80008000805 */
[----:B------:R1:W-:Y:S02]  /*3aa0*/  STS [UR5+0x51c], R21 ;  /* 0x00051c15ff007988 */ /* 0x0003e40008000805 */
.L_x_25:
[----:B-1----:R-:W-:Y:S05]  /*3ab0*/  BSYNC.RECONVERGENT B0 ;  /* 0x0000000000007941 */ /* 0x002fea0003800200 */
.L_x_24:
[----:B------:R-:W-:Y:S01]  /*3ac0*/  NOP ;  /* 0x0000000000007918 */ /* 0x000fe20000000000 */
[----:B------:R1:W2:Y:S01]  /*3ad0*/  LDS R2, [R12] ;  /* 0x000000000c027984 */ /* 0x0002a20000000800 */
[----:B------:R-:W-:Y:S01]  /*3ae0*/  IMAD R15, R15, 0x4ec5, RZ ;  /* 0x00004ec50f0f7824 */ /* 0x000fe200078e02ff */
[----:B------:R-:W-:Y:S01]  /*3af0*/  ELECT P0, URZ, PT ;  /* 0x0000000000ff782f */ /* 0x000fe20003800000 */
[----:B------:R-:W-:Y:S01]  /*3b00*/  BSSY.RECONVERGENT B0, `(.L_x_26) ;  /* 0x000000b000007945 */ /* 0x000fe20003800200 */
[----:B------:R1:W3:Y:S02]  /*3b10*/  LDS R3, [R12+0x80] ;  /* 0x000080000c037984 */ /* 0x0002e40000000800 */
[----:B------:R-:W-:-:S04]  /*3b20*/  SHF.R.U32.HI R4, RZ, 0x12, R15 ;  /* 0x00000012ff047819 */ /* 0x000fc8000001160f */
[----:B------:R-:W-:-:S05]  /*3b30*/  PRMT R4, R4, 0x9910, RZ ;  /* 0x0000991004047816 */ /* 0x000fca00000000ff */
[----:B------:R-:W-:-:S04]  /*3b40*/  IMAD R4, R4, 0xd, RZ ;  /* 0x0000000d04047824 */ /* 0x000fc800078e02ff */
[----:B------:R-:W-:-:S05]  /*3b50*/  IMAD.MOV R4, RZ, RZ, -R4 ;  /* 0x000000ffff047224 */ /* 0x000fca00078e0a04 */
[----:B------:R-:W-:-:S05]  /*3b60*/  PRMT R5, R4, 0x7710, RZ ;  /* 0x0000771004057816 */ /* 0x000fca00000000ff */
[----:B------:R-:W-:Y:S01]  /*3b70*/  IMAD.IADD R4, R5, 0x1, R18 ;  /* 0x0000000105047824 */ /* 0x000fe200078e0212 */
[----:B-1----:R-:W-:Y:S05]  /*3b80*/  @!P0 BRA `(.L_x_27) ;  /* 0x0000000000088947 */ /* 0x002fea0003800000 */
[----:B------:R0:W-:Y:S01]  /*3b90*/  UTMACMDFLUSH ;  /* 0x00000000000079b7 */ /* 0x0001e20000000000 */
[----:B------:R-:W-:-:S04]  /*3ba0*/  DEPBAR.LE SB0, 0x0 ;  /* 0x000080000000791a */ /* 0x000fc80000000000 */
.L_x_27:
[----:B------:R-:W-:Y:S05]  /*3bb0*/  BSYNC.RECONVERGENT B0 ;  /* 0x0000000000007941 */ /* 0x000fea0003800200 */
.L_x_26:
[----:B------:R-:W-:-:S13]  /*3bc0*/  R2UR UR5, R4 ;  /* 0x00000000040572ca */ /* 0x000fda00000e0000 */
[----:B------:R-:W-:-:S04]  /*3bd0*/  ULOP3.LUT UR5, UR5, 0xffff, URZ, 0xc0, !UPT ;  /* 0x0000ffff05057892 */ /* 0x000fc8000f8ec0ff */
[----:B------:R-:W-:Y:S02]  /*3be0*/  UIMAD.WIDE.U32 UR6, UR5, 0x80, UR34 ;  /* 0x00000080050678a5 */ /* 0x000fe4000f8e0022 */
[----:B------:R-:W-:-:S04]  /*3bf0*/  UIMAD.WIDE.U32 UR8, UR5, 0x80, UR32 ;  /* 0x00000080050878a5 */ /* 0x000fc8000f8e0020 */
[C---:B------:R-:W-:Y:S02]  /*3c00*/  IADD3 R4, P3, PT, R13.reuse, UR6, RZ ;  /* 0x000000060d047c10 */ /* 0x040fe4000ff7e0ff */
[----:B------:R-:W-:-:S03]  /*3c10*/  IADD3 R6, P0, PT, R13, UR8, RZ ;  /* 0x000000080d067c10 */ /* 0x000fc6000ff1e0ff */
[----:B------:R-:W-:Y:S02]  /*3c20*/  IMAD.X R5, RZ, RZ, UR7, P3 ;  /* 0x00000007ff057e24 */ /* 0x000fe400098e06ff */
[----:B------:R-:W-:-:S03]  /*3c30*/  IMAD.X R7, RZ, RZ, UR9, P0 ;  /* 0x00000009ff077e24 */ /* 0x000fc600080e06ff */
[----:B--2---:R2:W5:Y:S04]  /*3c40*/  ATOMG.E.EXCH.STRONG.GPU PT, RZ, [R4], R2 ;  /* 0x0000000204ff73a8 */ /* 0x00456800041ee100 */
[----:B---3--:R2:W5:Y:S02]  /*3c50*/  ATOMG.E.EXCH.STRONG.GPU PT, RZ, [R6], R3 ;  /* 0x0000000306ff73a8 */ /* 0x00856400041ee100 */
.L_x_23:
[----:B--2---:R-:W-:Y:S01]  /*3c60*/  LOP3.LUT R2, R18, 0xffff, RZ, 0xc0, !PT ;  /* 0x0000ffff12027812 */ /* 0x004fe200078ec0ff */
[----:B------:R-:W2:Y:S01]  /*3c70*/  S2UR UR13, SR_CgaCtaId ;  /* 0x00000000000d79c3 */ /* 0x000ea20000008800 */
[----:B------:R-:W-:-:S03]  /*3c80*/  UMOV UR12, 0x400 ;  /* 0x00000400000c7882 */ /* 0x000fc60000000000 */
[----:B------:R-:W-:-:S05]  /*3c90*/  IMAD R2, R2, 0x4ec5, RZ ;  /* 0x00004ec502027824 */ /* 0x000fca00078e02ff */
[----:B------:R-:W-:-:S04]  /*3ca0*/  SHF.R.U32.HI R2, RZ, 0x12, R2 ;  /* 0x00000012ff027819 */ /* 0x000fc80000011602 */
[----:B------:R-:W-:-:S05]  /*3cb0*/  PRMT R2, R2, 0x9910, RZ ;  /* 0x0000991002027816 */ /* 0x000fca00000000ff */
[----:B------:R-:W-:-:S04]  /*3cc0*/  IMAD R2, R2, 0xd, RZ ;  /* 0x0000000d02027824 */ /* 0x000fc800078e02ff */
[----:B------:R-:W-:Y:S01]  /*3cd0*/  IMAD.MOV R2, RZ, RZ, -R2 ;  /* 0x000000ffff027224 */ /* 0x000fe200078e0a02 */
[----:B--2---:R-:W-:-:S04]  /*3ce0*/  ULEA UR12, UR13, UR12, 0x18 ;  /* 0x0000000c0d0c7291 */ /* 0x004fc8000f8ec0ff */
[----:B------:R-:W-:Y:S01]  /*3cf0*/  PRMT R3, R2, 0x7710, RZ ;  /* 0x0000771002037816 */ /* 0x000fe200000000ff */
[----:B-1----:R-:W-:Y:S01]  /*3d00*/  ULEA UR5, UR14, UR12, 0x3 ;  /* 0x0000000c0e057291 */ /* 0x002fe2000f8e18ff */
[----:B------:R-:W-:-:S03]  /*3d10*/  SHF.L.U32 R2, R19, 0x1f, RZ ;  /* 0x0000001f13027819 */ /* 0x000fc600000006ff */
[----:B------:R-:W-:-:S05]  /*3d20*/  IMAD.IADD R3, R3, 0x1, R18 ;  /* 0x0000000103037824 */ /* 0x000fca00078e0212 */
[----:B------:R-:W-:-:S13]  /*3d30*/  R2UR UR16, R3 ;  /* 0x00000000031072ca */ /* 0x000fda00000e0000 */
[----:B------:R-:W-:-:S04]  /*3d40*/  ULOP3.LUT UR16, UR16, 0xffff, URZ, 0xc0, !UPT ;  /* 0x0000ffff10107892 */ /* 0x000fc8000f8ec0ff */
[----:B------:R-:W-:Y:S02]  /*3d50*/  UIMAD.WIDE.U32 UR18, UR16, 0x80, UR34 ;  /* 0x00000080101278a5 */ /* 0x000fe4000f8e0022 */
[----:B------:R-:W-:Y:S01]  /*3d60*/  UIMAD.WIDE.U32 UR16, UR16, 0x80, UR32 ;  /* 0x00000080101078a5 */ /* 0x000fe2000f8e0020 */
[----:B------:R-:W-:Y:S11]  /*3d70*/  @P4 BRA `(.L_x_28) ;  /* 0x00000000001c4947 */ /* 0x000ff60003800000 */
[----:B------:R-:W-:-:S04]  /*3d80*/  DEPBAR {5,4,3,2,1,0} ;  /* 0x0000003f0000791a */ /* 0x000fc80000000000 */
[----:B------:R-:W1:Y:S02]  /*3d90*/  CCTL.E.C.LDCU.IV.DEEP [UR18] ;  /* 0x0000000012007540 */ /* 0x000e640009c08000 */
[----:B-1----:R1:W-:Y:S01]  /*3da0*/  UTMACCTL.IV [UR18] ;  /* 0x00000000120079b9 */ /* 0x0023e20008000000 */
[----:B------:R-:W-:-:S04]  /*3db0*/  DEPBAR {5,4,3,2,1,0} ;  /* 0x0000003f0000791a */ /* 0x000fc80000000000 */
[----:B------:R-:W2:Y:S02]  /*3dc0*/  CCTL.E.C.LDCU.IV.DEEP [UR16] ;  /* 0x0000000010007540 */ /* 0x000ea40009c08000 */
[----:B--2---:R1:W-:Y:S01]  /*3dd0*/  UTMACCTL.IV [UR16] ;  /* 0x00000000100079b9 */ /* 0x0043e20008000000 */
[----:B------:R-:W-:Y:S01]  /*3de0*/  NOP ;  /* 0x0000000000007918 */ /* 0x000fe20000000000 */
.L_x_28:
[----:B------:R-:W-:Y:S01]  /*3df0*/  UIADD3 UR6, UPT, UPT, UR4, 0x3f, URZ ;  /* 0x0000003f04067890 */ /* 0x000fe2000fffe0ff */
[----:B-----5:R2:W3:Y:S01]  /*3e00*/  SYNCS.PHASECHK.TRANS64.TRYWAIT P0, [UR5+0x18], R2 ;  /* 0x00001802ff0075a7 */ /* 0x0204e20008001105 */
[----:B------:R-:W-:Y:S01]  /*3e10*/  UIADD3 UR4, UPT, UPT, UR4, 0x7e, URZ ;  /* 0x0000007e04047890 */ /* 0x000fe2000fffe0ff */
[----:B------:R-:W-:Y:S01]  /*3e20*/  R2UR UR11, R14 ;  /* 0x000000000e0b72ca */ /* 0x000fe200000e0000 */
[----:B------:R-:W-:Y:S01]  /*3e30*/  USHF.R.S32.HI UR5, URZ, 0x1f, UR6 ;  /* 0x0000001fff057899 */ /* 0x000fe20008011406 */
[----:B------:R-:W-:Y:S01]  /*3e40*/  R2UR UR7, R0 ;  /* 0x00000000000772ca */ /* 0x000fe200000e0000 */
[----:B------:R-:W-:Y:S02]  /*3e50*/  UMOV UR21, URZ ;  /* 0x000000ff00157c82 */ /* 0x000fe40008000000 */
[----:B------:R-:W-:-:S04]  /*3e60*/  ULEA.HI UR5, UR5, UR6, URZ, 0x6 ;  /* 0x0000000605057291 */ /* 0x000fc8000f8f30ff */
[----:B------:R-:W-:-:S04]  /*3e70*/  USHF.R.S32.HI UR22, URZ, 0x6, UR5 ;  /* 0x00000006ff167899 */ /* 0x000fc80008011405 */
[----:B------:R-:W-:Y:S02]  /*3e80*/  UISETP.LT.U32.AND UP0, UPT, UR22, 0x3, UPT ;  /* 0x000000031600788c */ /* 0x000fe4000bf01070 */
[----:B------:R-:W-:Y:S02]  /*3e90*/  USHF.L.U32 UR11, UR11, 0x7, URZ ;  /* 0x000000070b0b7899 */ /* 0x000fe400080006ff */
[----:B------:R-:W-:Y:S02]  /*3ea0*/  USEL UR20, UR22, 0x3, UP0 ;  /* 0x0000000316147887 */ /* 0x000fe40008000000 */
[----:B------:R-:W-:Y:S02]  /*3eb0*/  UISETP.GE.U32.AND UP0, UPT, UR4, 0x7f, UPT ;  /* 0x0000007f0400788c */ /* 0x000fe4000bf06070 */
[----:B------:R-:W-:-:S07]  /*3ec0*/  USHF.L.U32 UR7, UR7, 0x8, URZ ;  /* 0x0000000807077899 */ /* 0x000fce00080006ff */
[----:B--2---:R-:W-:Y:S05]  /*3ed0*/  BRA.U !UP0, `(.L_x_29) ;  /* 0x0000000108a47547 */ /* 0x004fea000b800000 */
[----:B------:R-:W-:Y:S01]  /*3ee0*/  UMOV UR23, URZ ;  /* 0x000000ff00177c82 */ /* 0x000fe20008000000 */
[----:B------:R-:W-:-:S05]  /*3ef0*/  UMOV UR24, UR14 ;  /* 0x0000000e00187c82 */ /* 0x000fca0008000000 */
.L_x_35:
[----:B--2---:R-:W-:Y:S01]  /*3f00*/  ULEA UR9, UR24, UR12, 0x3 ;  /* 0x0000000c18097291 */ /* 0x004fe2000f8e18ff */
[----:B---3--:R-:W-:Y:S01]  /*3f10*/  @!P2 MOV R2, 0xc000 ;  /* 0x0000c0000002a802 */ /* 0x008fe20000000f00 */
[----:B---34-:R-:W-:Y:S10]  /*3f20*/  @P0 BRA `(.L_x_30) ;  /* 0x00000000000c0947 */ /* 0x018ff40003800000 */
[----:B------:R-:W-:-:S04]  /*3f30*/  SHF.L.U32 R3, R19, 0x1f, RZ ;  /* 0x0000001f13037819 */ /* 0x000fc800000006ff */
[----:B------:R-:W2:Y:S02]  /*3f40*/  SYNCS.PHASECHK.TRANS64.TRYWAIT P0, [UR9+0x18], R3 ;  /* 0x00001803ff0075a7 */ /* 0x000ea40008001109 */
[----:B--2---:R-:W-:Y:S05]  /*3f50*/  @!P0 BRA `(.L_x_31) ;  /* 0x000000f000108947 */ /* 0x004fea0003800000 */
.L_x_30:
[----:B------:R3:W-:Y:S01]  /*3f60*/  @!P2 SYNCS.ARRIVE.TRANS64 RZ, [UR9], R2 ;  /* 0x00000002ffffa9a7 */ /* 0x0007e20008000009 */
[----:B------:R-:W-:-:S04]  /*3f70*/  ULOP3.LUT UR4, UR25, 0x2, URZ, 0xfc, !UPT ;  /* 0x0000000219047892 */ /* 0x000fc8000f8efcff */
[----:B------:R-:W-:-:S09]  /*3f80*/  UISETP.NE.AND UP0, UPT, UR4, 0x2, UPT ;  /* 0x000000020400788c */ /* 0x000fd2000bf05270 */
[----:B------:R-:W-:Y:S05]  /*3f90*/  BRA.U UP0, `(.L_x_32) ;  /* 0x0000000100047547 */ /* 0x000fea000b800000 */
[----:B-1----:R-:W-:Y:S05]  /*3fa0*/  BPT.TRAP 0x1 ;  /* 0x000000040000795c */ /* 0x002fea0000300000 */
.L_x_32:
[----:B------:R-:W-:Y:S04]  /*3fb0*/  BSSY.RECONVERGENT B0, `(.L_x_33) ;  /* 0x0000003000007945 */ /* 0x000fe80003800200 */
[----:B------:R-:W-:Y:S05]  /*3fc0*/  @P1 BRA `(.L_x_34) ;  /* 0x0000000000041947 */ /* 0x000fea0003800000 */
[----:B-1----:R-:W-:Y:S05]  /*3fd0*/  BPT.TRAP 0x1 ;  /* 0x000000040000795c */ /* 0x002fea0000300000 */
.L_x_34:
[----:B-1----:R-:W-:Y:S05]  /*3fe0*/  BSYNC.RECONVERGENT B0 ;  /* 0x0000000000007941 */ /* 0x002fea0003800200 */
.L_x_33:
[----:B------:R-:W-:Y:S02]  /*3ff0*/  UIADD3 UR14, UPT, UPT, UR24, 0x1, URZ ;  /* 0x00000001180e7890 */ /* 0x000fe4000fffe0ff */
[----:B------:R-:W-:Y:S02]  /*4000*/  ULEA UR8, UR24, UR12, 0xe ;  /* 0x0000000c18087291 */ /* 0x000fe4000f8e70ff */
[----:B------:R-:W-:Y:S02]  /*4010*/  UISETP.NE.AND UP0, UPT, UR14, 0x3, UPT ;  /* 0x000000030e00788c */ /* 0x000fe4000bf05270 */
[----:B------:R-:W-:Y:S02]  /*4020*/  USHF.L.U32 UR10, UR23, 0x6, URZ ;  /* 0x00000006170a7899 */ /* 0x000fe400080006ff */
[----:B------:R-:W-:Y:S02]  /*4030*/  USEL UR5, URZ, 0x1, UP0 ;  /* 0x00000001ff057887 */ /* 0x000fe40008000000 */
[----:B------:R-:W-:-:S02]  /*4040*/  USEL UR14, UR14, URZ, UP0 ;  /* 0x000000ff0e0e7287 */ /* 0x000fc40008000000 */
[----:B------:R-:W-:Y:S02]  /*4050*/  UIADD3 UR8, UPT, UPT, UR8, 0x11400, URZ ;  /* 0x0001140008087890 */ /* 0x000fe4000fffe0ff */
[----:B------:R-:W-:Y:S01]  /*4060*/  ULEA UR4, UR14, UR12, 0x3 ;  /* 0x0000000c0e047291 */ /* 0x000fe2000f8e18ff */
[----:B------:R-:W-:Y:S01]  /*4070*/  LOP3.LUT R19, R19, UR5, RZ, 0x3c, !PT ;  /* 0x0000000513137c12 */ /* 0x000fe2000f8e3cff */
[----:B------:R-:W-:Y:S01]  /*4080*/  UMOV UR26, 0x0 ;  /* 0x00000000001a7882 */ /* 0x000fe20000000000 */
[----:B------:R-:W-:Y:S01]  /*4090*/  UMOV UR27, 0x10000000 ;  /* 0x10000000001b7882 */ /* 0x000fe20000000000 */
[----:B------:R-:W-:Y:S01]  /*40a0*/  UMOV UR5, UR9 ;  /* 0x0000000900057c82 */ /* 0x000fe20008000000 */
[----:B--2---:R-:W-:Y:S01]  /*40b0*/  SHF.L.U32 R0, R19, 0x1f, RZ ;  /* 0x0000001f13007819 */ /* 0x004fe200000006ff */
[----:B------:R-:W-:Y:S01]  /*40c0*/  UMOV UR6, UR10 ;  /* 0x0000000a00067c82 */ /* 0x000fe20008000000 */
[----:B------:R-:W-:Y:S02]  /*40d0*/  UIADD3 UR23, UPT, UPT, UR23, 0x1, URZ ;  /* 0x0000000117177890 */ /* 0x000fe4000fffe0ff */
[----:B------:R2:W4:Y:S01]  /*40e0*/  SYNCS.PHASECHK.TRANS64.TRYWAIT P0, [UR4+0x18], R0 ;  /* 0x00001800ff0075a7 */ /* 0x0005220008001104 */
[----:B------:R-:W-:Y:S01]  /*40f0*/  ULEA UR4, UR24, UR12, 0xf ;  /* 0x0000000c18047291 */ /* 0x000fe2000f8e78ff */
[----:B------:R2:W-:Y:S01]  /*4100*/  UTMALDG.2D [UR8], [UR18], desc[UR26] ;  /* 0x00001a08120075b4 */ /* 0x0005e20008009000 */
[----:B------:R-:W-:-:S02]  /*4110*/  UISETP.NE.AND UP0, UPT, UR23, UR20, UPT ;  /* 0x000000141700728c */ /* 0x000fc4000bf05270 */
[----:B------:R-:W-:Y:S01]  /*4120*/  UIADD3 UR4, UPT, UPT, UR4, 0x1d400, URZ ;  /* 0x0001d40004047890 */ /* 0x000fe2000fffe0ff */
[----:B------:R-:W-:Y:S01]  /*4130*/  UMOV UR21, UR20 ;  /* 0x0000001400157c82 */ /* 0x000fe20008000000 */
[----:B------:R-:W-:-:S07]  /*4140*/  UMOV UR24, UR14 ;  /* 0x0000000e00187c82 */ /* 0x000fce0008000000 */
[----:B------:R2:W-:Y:S01]  /*4150*/  UTMALDG.2D [UR4], [UR16], desc[UR26] ;  /* 0x00001a04100075b4 */ /* 0x0005e20008009000 */
[----:B------:R-:W-:Y:S05]  /*4160*/  BRA.U UP0, `(.L_x_35) ;  /* 0xfffffffd00647547 */ /* 0x000fea000b83ffff */
.L_x_29:
[----:B--2---:R-:W-:Y:S01]  /*4170*/  ULEA UR4, UR14, UR12, 0x3 ;  /* 0x0000000c0e047291 */ /* 0x004fe2000f8e18ff */
[----:B------:R-:W-:Y:S01]  /*4180*/  SHF.L.U32 R0, R19, 0x1f, RZ ;  /* 0x0000001f13007819 */ /* 0x000fe200000006ff */
[----:B------:R-:W-:Y:S01]  /*4190*/  @!P4 SYNCS.ARRIVE.TRANS64.A1T0 RZ, [UR12+0x78], RZ ;  /* 0x000078ffffffc9a7 */ /* 0x000fe2000810000c */
[----:B------:R-:W-:-:S06]  /*41a0*/  UISETP.GT.AND UP0, UPT, UR22, UR20, UPT ;  /* 0x000000141600728c */ /* 0x000fcc000bf04270 */
[----:B---34-:R2:W3:Y:S03]  /*41b0*/  SYNCS.PHASECHK.TRANS64.TRYWAIT P0, [UR4+0x18], R0 ;  /* 0x00001800ff0075a7 */ /* 0x0184e60008001104 */
[----:B------:R-:W-:Y:S05]  /*41c0*/  BRA.U !UP0, `(.L_x_36) ;  /* 0x0000000108a07547 */ /* 0x000fea000b800000 */
[----:B------:R-:W-:Y:S01]  /*41d0*/  UIADD3 UR20, UPT, UPT, -UR20, UR21, UR22 ;  /* 0x0000001514147290 */ /* 0x000fe2000fffe116 */
[----:B------:R-:W-:-:S11]  /*41e0*/  UMOV UR24, UR14 ;  /* 0x0000000e00187c82 */ /* 0x000fd60008000000 */
.L_x_42:
[----:B----4-:R-:W-:Y:S01]  /*41f0*/  ULEA UR9, UR24, UR12, 0x3 ;  /* 0x0000000c18097291 */ /* 0x010fe2000f8e18ff */
[----:B---3--:R-:W-:Y:S01]  /*4200*/  @!P2 MOV R2, 0xc000 ;  /* 0x0000c0000002a802 */ /* 0x008fe20000000f00 */
[----:B-1-3--:R-:W-:Y:S10]  /*4210*/  @P0 BRA `(.L_x_37) ;  /* 0x00000000000c0947 */ /* 0x00aff40003800000 */
[----:B------:R-:W-:-:S04]  /*4220*/  SHF.L.U32 R3, R19, 0x1f, RZ ;  /* 0x0000001f13037819 */ /* 0x000fc800000006ff */
[----:B------:R-:W3:Y:S02]  /*4230*/  SYNCS.PHASECHK.TRANS64.TRYWAIT P0, [UR9+0x18], R3 ;  /* 0x00001803ff0075a7 */ /* 0x000ee40008001109 */
[----:B---3--:R-:W-:Y:S05]  /*4240*/  @!P0 BRA `(.L_x_38) ;  /* 0x000000ec006c8947 */ /* 0x008fea0003800000 */
.L_x_37:
[----:B------:R3:W-:Y:S01]  /*4250*/  @!P2 SYNCS.ARRIVE.TRANS64 RZ, [UR9], R2 ;  /* 0x00000002ffffa9a7 */ /* 0x0007e20008000009 */
[----:B------:R-:W-:-:S04]  /*4260*/  ULOP3.LUT UR4, UR25, 0x2, URZ, 0xfc, !UPT ;  /* 0x0000000219047892 */ /* 0x000fc8000f8efcff */
[----:B------:R-:W-:-:S09]  /*4270*/  UISETP.NE.AND UP0, UPT, UR4, 0x2, UPT ;  /* 0x000000020400788c */ /* 0x000fd2000bf05270 */
[----:B------:R-:W-:Y:S05]  /*4280*/  BRA.U UP0, `(.L_x_39) ;  /* 0x0000000100047547 */ /* 0x000fea000b800000 */
[----:B-1----:R-:W-:Y:S05]  /*4290*/  BPT.TRAP 0x1 ;  /* 0x000000040000795c */ /* 0x002fea0000300000 */
.L_x_39:
[----:B------:R-:W-:Y:S04]  /*42a0*/  BSSY.RECONVERGENT B0, `(.L_x_40) ;  /* 0x0000003000007945 */ /* 0x000fe80003800200 */
[----:B------:R-:W-:Y:S05]  /*42b0*/  @P1 BRA `(.L_x_41) ;  /* 0x0000000000041947 */ /* 0x000fea0003800000 */
[----:B-1----:R-:W-:Y:S05]  /*42c0*/  BPT.TRAP 0x1 ;  /* 0x000000040000795c */ /* 0x002fea0000300000 */
.L_x_41:
[----:B-1----:R-:W-:Y:S05]  /*42d0*/  BSYNC.RECONVERGENT B0 ;  /* 0x0000000000007941 */ /* 0x002fea0003800200 */
.L_x_40:
        /* <DEDUP_REMOVED lines=15> */
[----:B------:R4:W1:Y:S01]  /*43d0*/  SYNCS.PHASECHK.TRANS64.TRYWAIT P0, [UR4+0x18], R0 ;  /* 0x00001800ff0075a7 */ /* 0x0008620008001104 */
[----:B------:R-:W-:Y:S01]  /*43e0*/  ULEA UR4, UR24, UR12, 0xf ;  /* 0x0000000c18047291 */ /* 0x000fe2000f8e78ff */
[----:B------:R4:W-:Y:S01]  /*43f0*/  UTMALDG.2D [UR8], [UR18], desc[UR22] ;  /* 0x00001608120075b4 */ /* 0x0009e20008009000 */
[----:B------:R-:W-:-:S02]  /*4400*/  UISETP.NE.AND UP0, UPT, UR21, UR20, UPT ;  /* 0x000000141500728c */ /* 0x000fc4000bf05270 */
[----:B------:R-:W-:Y:S01]  /*4410*/  UIADD3 UR4, UPT, UPT, UR4, 0x1d400, URZ ;  /* 0x0001d40004047890 */ /* 0x000fe2000fffe0ff */
[----:B------:R-:W-:-:S08]  /*4420*/  UMOV UR24, UR14 ;  /* 0x0000000e00187c82 */ /* 0x000fd00008000000 */
[----:B------:R4:W-:Y:S01]  /*4430*/  UTMALDG.2D [UR4], [UR16], desc[UR22] ;  /* 0x00001604100075b4 */ /* 0x0009e20008009000 */
[----:B------:R-:W-:Y:S05]  /*4440*/  BRA.U UP0, `(.L_x_42) ;  /* 0xfffffffd00687547 */ /* 0x000fea000b83ffff */
.L_x_36:
[----:B------:R-:W-:Y:S01]  /*4450*/  UISETP.NE.AND UP0, UPT, UR37, 0x8, UPT ;  /* 0x000000082500788c */ /* 0x000fe2000bf05270 */
[----:B------:R-:W-:-:S08]  /*4460*/  NOP ;  /* 0x0000000000007918 */ /* 0x000fd00000000000 */
[----:B------:R-:W-:Y:S05]  /*4470*/  BRA.U UP0, `(.L_x_43) ;  /* 0x0000000100047547 */ /* 0x000fea000b800000 */
[----:B-1--4-:R-:W-:Y:S05]  /*4480*/  BPT.TRAP 0x1 ;  /* 0x000000040000795c */ /* 0x012fea0000300000 */
.L_x_43:
[----:B----4-:R-:W-:Y:S01]  /*4490*/  ULEA UR4, UR15, UR12, 0x3 ;  /* 0x0000000c0f047291 */ /* 0x010fe2000f8e18ff */
[----:B------:R-:W-:-:S08]  /*44a0*/  SHF.L.U32 R3, R17, 0x1f, RZ ;  /* 0x0000001f11037819 */ /* 0x000fd000000006ff */
[----:B-1-3--:R-:W1:Y:S02]  /*44b0*/  SYNCS.PHASECHK.TRANS64.TRYWAIT P0, [UR4+0x140], R3 ;  /* 0x00014003ff0075a7 */ /* 0x00ae640008001104 */
[----:B-1----:R-:W-:Y:S05]  /*44c0*/  @!P0 BRA `(.L_x_44) ;  /* 0x000000e800e48947 */ /* 0x002fea0003800000 */
.L_x_224:
[----:B------:R-:W-:-:S09]  /*44d0*/  UIMAD UR5, UR15, 0x14, UR36 ;  /* 0x000000140f0578a4 */ /* 0x000fd2000f8e0224 */
[----:B------:R-:W3:Y:S04]  /*44e0*/  LDS.U16 R18, [UR5+0x12] ;  /* 0x00001205ff127984 */ /* 0x000ee80008000400 */
[----:B------:R-:W4:Y:S04]  /*44f0*/  LDS R14, [UR5] ;  /* 0x00000005ff0e7984 */ /* 0x000f280008000800 */
[----:B-12---:R-:W1:Y:S04]  /*4500*/  LDS R0, [UR5+0x4] ;  /* 0x00000405ff007984 */ /* 0x006e680008000800 */
[----:B------:R-:W2:Y:S04]  /*4510*/  LDS R16, [UR5+0x8] ;  /* 0x00000805ff107984 */ /* 0x000ea80008000800 */
[----:B------:R-:W1:Y:S01]  /*4520*/  LDS R2, [UR5+0xc] ;  /* 0x00000c05ff027984 */ /* 0x000e620008000800 */
[----:B------:R-:W-:Y:S01]  /*4530*/  @!PT LDS RZ, [RZ] ;  /* 0x00000000fffff984 */ /* 0x000fe20000000800 */
[----:B------:R-:W-:Y:S01]  /*4540*/  @!PT LDS RZ, [RZ] ;  /* 0x00000000fffff984 */ /* 0x000fe20000000800 */
[----:B------:R-:W-:Y:S01]  /*4550*/  @!PT LDS RZ, [RZ] ;  /* 0x00000000fffff984 */ /* 0x000fe20000000800 */
[----:B------:R-:W-:Y:S01]  /*4560*/  @!PT LDS RZ, [RZ] ;  /* 0x00000000fffff984 */ /* 0x000fe20000000800 */
[----:B------:R5:W-:Y:S06]  /*4570*/  MEMBAR.ALL.CTA ;  /* 0x0000000000007992 */ /* 0x000bec0000008000 */
[----:B-----5:R-:W1:Y:S01]  /*4580*/  FENCE.VIEW.ASYNC.S ;  /* 0x00000000000073c6 */ /* 0x020e620000000000 */
[----:B------:R-:W-:Y:S05]  /*4590*/  BRA.U UP0, `(.L_x_45) ;  /* 0x0000000100047547 */ /* 0x000fea000b800000 */
[----:B------:R-:W-:Y:S05]  /*45a0*/  BPT.TRAP 0x1 ;  /* 0x000000040000795c */ /* 0x000fea0000300000 */
.L_x_45:
[----:B------:R-:W-:Y:S01]  /*45b0*/  UIADD3 UR4, UPT, UPT, UR4, 0x180, URZ ;  /* 0x0000018004047890 */ /* 0x000fe2000fffe0ff */
[----:B-1----:R-:W-:Y:S01]  /*45c0*/  ISETP.NE.AND P0, PT, R2, RZ, PT ;  /* 0x000000ff0200720c */ /* 0x002fe20003f05270 */
[----:B------:R-:W-:Y:S01]  /*45d0*/  UIADD3 UR15, UPT, UPT, UR15, 0x1, URZ ;  /* 0x000000010f0f7890 */ /* 0x000fe2000fffe0ff */
[----:B------:R-:W-:Y:S01]  /*45e0*/  PLOP3.LUT P4, PT, PT, PT, PT, 0x80, 0x8 ;  /* 0x000000000008781c */ /* 0x000fe20003f8f070 */
[----:B------:R-:W-:Y:S02]  /*45f0*/  UPRMT UR4, UR13, 0x654, UR4 ;  /* 0x000006540d047896 */ /* 0x000fe40008000004 */
[----:B------:R-:W-:-:S04]  /*4600*/  UISETP.NE.AND UP0, UPT, UR15, 0x8, UPT ;  /* 0x000000080f00788c */ /* 0x000fc8000bf05270 */
[----:B------:R-:W-:-:S03]  /*4610*/  USEL UR15, UR15, URZ, UP0 ;  /* 0x000000ff0f0f7287 */ /* 0x000fc60008000000 */
[----:B------:R-:W-:Y:S01]  /*4620*/  SYNCS.ARRIVE.TRANS64.RED.A1T0 RZ, [UR4], RZ ;  /* 0x000000ffffff79a7 */ /* 0x000fe20008100404 */
[----:B------:R-:W-:-:S06]  /*4630*/  USEL UR4, URZ, 0x1, UP0 ;  /* 0x00000001ff047887 */ /* 0x000fcc0008000000 */
[----:B------:R-:W-:Y:S01]  /*4640*/  LOP3.LUT R17, R17, UR4, RZ, 0x3c, !PT ;  /* 0x0000000411117c12 */ /* 0x000fe2000f8e3cff */
[----:B------:R-:W-:Y:S06]  /*4650*/  @P0 BRA `(.L_x_46) ;  /* 0xffffffec00a00947 */ /* 0x000fec000383ffff */
[----:B------:R-:W-:Y:S01]  /*4660*/  UIADD3 UR12, UPT, UPT, UR12, 0x18, URZ ;  /* 0x000000180c0c7890 */ /* 0x000fe2000fffe0ff */
[----:B------:R-:W-:-:S03]  /*4670*/  SHF.L.U32 R3, R19, 0x1f, RZ ;  /* 0x0000001f13037819 */ /* 0x000fc600000006ff */
[----:B------:R-:W-:-:S09]  /*4680*/  ULEA UR4, UR14, UR12, 0x3 ;  /* 0x0000000c0e047291 */ /* 0x000fd2000f8e18ff */
[----:B------:R-:W1:Y:S02]  /*4690*/  SYNCS.PHASECHK.TRANS64.TRYWAIT P0, [UR4], R3 ;  /* 0x00000003ff0075a7 */ /* 0x000e640008001104 */
[----:B-1----:R-:W-:Y:S05]  /*46a0*/  @!P0 BRA `(.L_x_47) ;  /* 0x000000e800848947 */ /* 0x002fea0003800000 */
.L_x_226:
[----:B------:R-:W-:-:S04]  /*46b0*/  UIADD3 UR5, UPT, UPT, UR14, 0x1, URZ ;  /* 0x000000010e057890 */ /* 0x000fc8000fffe0ff */
[----:B------:R-:W-:-:S04]  /*46c0*/  UISETP.NE.AND UP0, UPT, UR5, 0x3, UPT ;  /* 0x000000030500788c */ /* 0x000fc8000bf05270 */
[----:B------:R-:W-:Y:S02]  /*46d0*/  USEL UR6, URZ, 0x1, UP0 ;  /* 0x00000001ff067887 */ /* 0x000fe40008000000 */
[----:B------:R-:W-:-:S04]  /*46e0*/  USEL UR5, UR5, URZ, UP0 ;  /* 0x000000ff05057287 */ /* 0x000fc80008000000 */
[----:B------:R-:W-:Y:S01]  /*46f0*/  ULEA UR4, UR5, UR12, 0x3 ;  /* 0x0000000c05047291 */ /* 0x000fe2000f8e18ff */
[----:B------:R-:W-:-:S04]  /*4700*/  LOP3.LUT R2, R19, UR6, RZ, 0x3c, !PT ;  /* 0x0000000613027c12 */ /* 0x000fc8000f8e3cff */
[----:B------:R-:W-:-:S04]  /*4710*/  SHF.L.U32 R3, R2, 0x1f, RZ ;  /* 0x0000001f02037819 */ /* 0x000fc800000006ff */
[----:B------:R-:W1:Y:S02]  /*4720*/  SYNCS.PHASECHK.TRANS64.TRYWAIT P0, [UR4], R3 ;  /* 0x00000003ff0075a7 */ /* 0x000e640008001104 */
[----:B-1----:R-:W-:Y:S05]  /*4730*/  @!P0 BRA `(.L_x_48) ;  /* 0x000000e800788947 */ /* 0x002fea0003800000 */
.L_x_228:
[----:B------:R-:W-:-:S04]  /*4740*/  UIADD3 UR5, UPT, UPT, UR5, 0x1, URZ ;  /* 0x0000000105057890 */ /* 0x000fc8000fffe0ff */
[----:B------:R-:W-:-:S04]  /*4750*/  UISETP.NE.AND UP0, UPT, UR5, 0x3, UPT ;  /* 0x000000030500788c */ /* 0x000fc8000bf05270 */
[----:B------:R-:W-:Y:S02]  /*4760*/  USEL UR4, URZ, 0x1, UP0 ;  /* 0x00000001ff047887 */ /* 0x000fe40008000000 */
[----:B------:R-:W-:-:S04]  /*4770*/  USEL UR5, UR5, URZ, UP0 ;  /* 0x000000ff05057287 */ /* 0x000fc80008000000 */
[----:B------:R-:W-:Y:S01]  /*4780*/  LOP3.LUT R2, R2, UR4, RZ, 0x3c, !PT ;  /* 0x0000000402027c12 */ /* 0x000fe2000f8e3cff */
[----:B------:R-:W-:-:S12]  /*4790*/  ULEA UR5, UR5, UR12, 0x3 ;  /* 0x0000000c05057291 */ /* 0x000fd8000f8e18ff */
.L_x_49:
[----:B------:R-:W-:Y:S02]  /*47a0*/  SHF.L.U32 R3, R2, 0x1f, RZ ;  /* 0x0000001f02037819 */ /* 0x000fe400000006ff */
[----:B------:R-:W-:-:S04]  /*47b0*/  MOV R0, UR5 ;  /* 0x0000000500007c02 */ /* 0x000fc80008000f00 */
[----:B------:R1:W1:Y:S03]  /*47c0*/  SYNCS.PHASECHK.TRANS64.TRYWAIT P0, [R0+URZ], R3 ;  /* 0x00000003000075a7 */ /* 0x00026600080011ff */
[----:B-1----:R-:W-:Y:S05]  /*47d0*/  @!P0 NANOSLEEP.SYNCS 0x989680 ;  /* 0x009896800000895d */ /* 0x002fea0003900000 */
[----:B------:R-:W1:Y:S02]  /*47e0*/  @!P0 SYNCS.PHASECHK.TRANS64 P0, [R0+URZ], R3 ;  /* 0x00000003000085a7 */ /* 0x000e6400080010ff */
[----:B-1----:R-:W-:Y:S05]  /*47f0*/  @P0 EXIT ;  /* 0x000000000000094d */ /* 0x002fea0003800000 */
[----:B------:R-:W-:Y:S05]  /*4800*/  BRA `(.L_x_49) ;  /* 0xfffffffc00e47947 */ /* 0x000fea000383ffff */
.L_x_22:
[----:B------:R-:W-:-:S04]  /*4810*/  UISETP.LT.U32.AND UP0, UPT, UR37, 0x9, UPT ;  /* 0x000000092500788c */ /* 0x000fc8000bf01070 */
[----:B------:R-:W-:-:S04]  /*4820*/  USEL UR4, UR37, 0x9, UP0 ;  /* 0x0000000925047887 */ /* 0x000fc80008000000 */
[----:B------:R-:W-:-:S12]  /*4830*/  USHF.L.U32 UR4, UR4, 0x2, URZ ;  /* 0x0000000204047899 */ /* 0x000fd800080006ff */
[----:B------:R-:W2:Y:S02]  /*4840*/  LDCU UR6, c[0x2][UR4] ;  /* 0x00800000040677ac */ /* 0x000ea40008000800 */
[----:B--2---:R-:W-:-:S10]  /*4850*/  USHF.R.S32.HI UR7, URZ, 0x1f, UR6 ;  /* 0x0000001fff077899 */ /* 0x004fd40008011406 */
.L_x_267:
[----:B-1----:R-:W-:Y:S05]  /*4860*/  BRXU UR6 -0x4870                                                                                                                                                                                                                                                                                                                                                                                                                                                                                                                                                                                                                                                                                                                                                                                                                                                                                                                                                                                                                                                                                                                                                                                                                                                                           (*"BRANCH_TARGETS .L_x_268,.L_x_269,.L_x_276"*) ;  /* 0xffffffb406e47958 */ /* 0x002fea000b83ffff */
.L_x_269:
[----:B------:R-:W-:-:S09]  /*4870*/  UISETP.NE.AND UP0, UPT, UR37, 0x1, UPT ;  /* 0x000000012500788c */ /* 0x000fd2000bf05270 */
[----:B------:R-:W-:Y:S05]  /*4880*/  BRA.U UP0, `(.L_x_50) ;  /* 0x0000003900107547 */ /* 0x000fea000b800000 */
[----:B------:R-:W-:-:S08]  /*4890*/  NOP ;  /* 0x0000000000007918 */ /* 0x000fd00000000000 */
[----:B-----5:R-:W1:-:S00]  /*48a0*/  USETMAXREG.DEALLOC.CTAPOOL 0x88 ;  /* 0x00000088000079c8 */ /* 0x020e4000080e0500 */
[----:B------:R-:W2:Y:S01]  /*48b0*/  LDCU.64 UR14, c[0x0][0xba0] ;  /* 0x00017400ff0e77ac */ /* 0x000ea20008000a00 */
[----:B-1----:R-:W-:Y:S01]  /*48c0*/  HFMA2 R0, -RZ, RZ, 0, 5.9604644775390625e-08 ;  /* 0x00000001ff007431 */ /* 0x002fe200000001ff */
[----:B------:R-:W-:Y:S01]  /*48d0*/  PRMT R14, RZ, 0x7610, R14 ;  /* 0x00007610ff0e7816 */ /* 0x000fe2000000000e */
[----:B------:R-:W1:Y:S01]  /*48e0*/  LDCU.64 UR12, c[0x0][0xbb8] ;  /* 0x00017700ff0c77ac */ /* 0x000e620008000a00 */
[----:B------:R-:W3:Y:S01]  /*48f0*/  LDCU UR4, c[0x0][0xbdc] ;  /* 0x00017b80ff0477ac */ /* 0x000ee20008000800 */
[----:B------:R-:W4:Y:S01]  /*4900*/  LDCU UR22, c[0x0][0xb80] ;  /* 0x00017000ff1677ac */ /* 0x000f220008000800 */
[----:B------:R-:W-:Y:S01]  /*4910*/  UMOV UR5, 0xffffffff ;  /* 0xffffffff00057882 */ /* 0x000fe20000000000 */
[----:B------:R-:W-:Y:S01]  /*4920*/  UMOV UR23, URZ ;  /* 0x000000ff00177c82 */ /* 0x000fe20008000000 */
[----:B--2---:R-:W-:-:S04]  /*4930*/  UIADD3 UR20, UP0, UPT, UR14, -0x1, URZ ;  /* 0xffffffff0e147890 */ /* 0x004fc8000ff1e0ff */
[----:B------:R-:W-:Y:S02]  /*4940*/  UIADD3.X UR15, UPT, UPT, UR15, -0x1, URZ, UP0, !UPT ;  /* 0xffffffff0f0f7890 */ /* 0x000fe400087fe4ff */
[----:B-1----:R-:W-:Y:S02]  /*4950*/  UIADD3 UR14, UP0, UPT, UR12, -0x1, URZ ;  /* 0xffffffff0c0e7890 */ /* 0x002fe4000ff1e0ff */
[----:B---3--:R-:W-:Y:S02]  /*4960*/  USHF.L.U32 UR4, UR5, UR4, URZ ;  /* 0x0000000405047299 */ /* 0x008fe400080006ff */
[----:B------:R-:W-:Y:S02]  /*4970*/  UIADD3.X UR13, UPT, UPT, UR13, -0x1, URZ, UP0, !UPT ;  /* 0xffffffff0d0d7890 */ /* 0x000fe400087fe4ff */
[----:B----4-:R-:W-:Y:S02]  /*4980*/  UIADD3 UR22, UPT, UPT, UR22, -0x1, URZ ;  /* 0xffffffff16167890 */ /* 0x010fe4000fffe0ff */
[----:B------:R-:W-:-:S12]  /*4990*/  ULOP3.LUT UR12, URZ, UR4, URZ, 0x33, !UPT ;  /* 0x00000004ff0c7292 */ /* 0x000fd8000f8e33ff */
.L_x_67:
[----:B-1----:R-:W1:Y:S01]  /*49a0*/  LDC.64 R2, c[0x0][0xbd0] ;  /* 0x0002f400ff027b82 */ /* 0x002e620000000a00 */
[----:B------:R-:W-:Y:S01]  /*49b0*/  UIADD3 UR18, UP0, UPT, UR18, UR28, URZ ;  /* 0x0000001c12127290 */ /* 0x000fe2000ff1e0ff */
[----:B------:R-:W-:Y:S01]  /*49c0*/  ISETP.NE.AND P1, PT, RZ, UR16, PT ;  /* 0x00000010ff007c0c */ /* 0x000fe2000bf25270 */
[----:B------:R-:W-:Y:S01]  /*49d0*/  IMAD.MOV.U32 R21, RZ, RZ, -0x1 ;  /* 0xffffffffff157424 */ /* 0x000fe200078e00ff */
[----:B------:R-:W-:Y:S01]  /*49e0*/  PLOP3.LUT P2, PT, PT, PT, PT, 0x80, 0x8 ;  /* 0x000000000008781c */ /* 0x000fe20003f4f070 */
[----:B------:R-:W-:Y:S01]  /*49f0*/  UIADD3.X UR17, UPT, UPT, UR17, UR19, URZ, UP0, !UPT ;  /* 0x0000001311117290 */ /* 0x000fe200087fe4ff */
[----:B------:R-:W-:Y:S02]  /*4a00*/  IMAD.MOV.U32 R15, RZ, RZ, -0x1 ;  /* 0xffffffffff0f7424 */ /* 0x000fe400078e00ff */
[----:B------:R-:W-:Y:S02]  /*4a10*/  P2R R17, PR, RZ, 0x4 ;  /* 0x00000004ff117803 */ /* 0x000fe40000000000 */
[----:B-1----:R-:W-:Y:S01]  /*4a20*/  ISETP.LE.U32.AND P0, PT, R2, UR18, PT ;  /* 0x0000001202007c0c */ /* 0x002fe2000bf03070 */
[----:B------:R-:W-:-:S05]  /*4a30*/  IMAD.U32 R2, RZ, RZ, UR17 ;  /* 0x00000011ff027e24 */ /* 0x000fca000f8e00ff */
[----:B------:R-:W-:Y:S01]  /*4a40*/  ISETP.GE.U32.AND.EX P0, PT, R2, R3, PT, P0 ;  /* 0x000000030200720c */ /* 0x000fe20003f06100 */
[----:B------:R-:W-:Y:S02]  /*4a50*/  IMAD.MOV.U32 R3, RZ, RZ, RZ ;  /* 0x000000ffff037224 */ /* 0x000fe400078e00ff */
[----:B------:R-:W-:-:S10]  /*4a60*/  IMAD.MOV.U32 R2, RZ, RZ, -0x1 ;  /* 0xffffffffff027424 */ /* 0x000fd400078e00ff */
[----:B--2--5:R-:W-:Y:S05]  /*4a70*/  @P0 BRA P1, `(.L_x_51) ;  /* 0x0000001400f00947 */ /* 0x024fea0000800000 */
[----:B------:R-:W-:Y:S01]  /*4a80*/  IADD3 R20, P1, PT, R18, R10, RZ ;  /* 0x0000000a12147210 */ /* 0x000fe20007f3e0ff */
[----:B------:R-:W-:-:S03]  /*4a90*/  IMAD.U32 R15, RZ, RZ, UR17 ;  /* 0x00000011ff0f7e24 */ /* 0x000fc6000f8e00ff */
[----:B------:R-:W-:Y:S01]  /*4aa0*/  ISETP.LE.U32.AND P0, PT, R20, UR18, PT ;  /* 0x0000001214007c0c */ /* 0x000fe2000bf03070 */
[----:B------:R-:W-:-:S05]  /*4ab0*/  IMAD.X R20, R19, 0x1, R9, P1 ;  /* 0x0000000113147824 */ /* 0x000fca00008e0609 */
[----:B------:R-:W-:-:S13]  /*4ac0*/  ISETP.GE.U32.AND.EX P0, PT, R15, R20, PT, P0 ;  /* 0x000000140f00720c */ /* 0x000fda0003f06100 */
[----:B------:R-:W-:Y:S05]  /*4ad0*/  @!P0 BRA `(.L_x_52) ;  /* 0x0000001000dc8947 */ /* 0x000fea0003800000 */
[----:B------:R-:W1:Y:S01]  /*4ae0*/  LDCU UR25, c[0x0][0xbe8] ;  /* 0x00017d00ff1977ac */ /* 0x000e620008000800 */
[----:B------:R-:W-:Y:S01]  /*4af0*/  IMAD.IADD R11, R8, 0x1, R11 ;  /* 0x00000001080b7824 */ /* 0x000fe200078e020b */
[----:B------:R-:W-:Y:S01]  /*4b00*/  MOV R18, R6 ;  /* 0x0000000600127202 */ /* 0x000fe20000000f00 */
[----:B------:R-:W-:Y:S02]  /*4b10*/  IMAD.MOV.U32 R20, RZ, RZ, R7 ;  /* 0x000000ffff147224 */ /* 0x000fe400078e0007 */
[----:B------:R-:W-:-:S05]  /*4b20*/  VIADD R15, R11, 0x20 ;  /* 0x000000200b0f7836 */ /* 0x000fca0000000000 */
[----:B-1----:R-:W-:-:S13]  /*4b30*/  ISETP.GE.AND P0, PT, R15, UR25, PT ;  /* 0x000000190f007c0c */ /* 0x002fda000bf06270 */
[----:B------:R-:W1:Y:S01]  /*4b40*/  @!P0 LDC.64 R24, c[0x0][0xbf0] ;  /* 0x0002fc00ff188b82 */ /* 0x000e620000000a00 */
[----:B------:R-:W-:Y:S01]  /*4b50*/  BSSY.RECONVERGENT B0, `(.L_x_53) ;  /* 0x0000062000007945 */ /* 0x000fe20003800200 */
[----:B------:R-:W-:Y:S01]  /*4b60*/  HFMA2 R22, -RZ, RZ, 0, 0 ;  /* 0x00000000ff167431 */ /* 0x000fe200000001ff */
[----:B------:R-:W-:Y:S01]  /*4b70*/  MOV R15, 0x7fffffff ;  /* 0x7fffffff000f7802 */ /* 0x000fe20000000f00 */
[----:B-1----:R-:W-:-:S05]  /*4b80*/  @!P0 IMAD.WIDE R24, R11, 0xc, R24 ;  /* 0x0000000c0b188825 */ /* 0x002fca00078e0218 */
[----:B------:R1:W5:Y:S04]  /*4b90*/  @!P0 LDG.E R6, desc[UR50][R24.64+0x180] ;  /* 0x0001803218068981 */ /* 0x000368000c1e1900 */
[----:B------:R1:W5:Y:S01]  /*4ba0*/  @!P0 LDG.E R7, desc[UR50][R24.64+0x184] ;  /* 0x0001843218078981 */ /* 0x000362000c1e1900 */
[----:B------:R-:W-:-:S13]  /*4bb0*/  ISETP.GE.AND P0, PT, R11, UR25, PT ;  /* 0x000000190b007c0c */ /* 0x000fda000bf06270 */
[----:B------:R-:W-:Y:S05]  /*4bc0*/  @P0 BRA `(.L_x_54) ;  /* 0x0000000400680947 */ /* 0x000fea0003800000 */
[----:B------:R-:W-:Y:S01]  /*4bd0*/  IABS R15, R5 ;  /* 0x00000005000f7213 */ /* 0x000fe20000000000 */
[----:B------:R-:W2:Y:S01]  /*4be0*/  LDCU.64 UR8, c[0x0][0xbb0] ;  /* 0x00017600ff0877ac */ /* 0x000ea20008000a00 */
[----:B------:R-:W-:Y:S02]  /*4bf0*/  IABS R13, R4 ;  /* 0x00000004000d7213 */ /* 0x000fe40000000000 */
[----:B------:R-:W3:Y:S01]  /*4c00*/  I2F.RP R26, R15 ;  /* 0x0000000f001a7306 */ /* 0x000ee20000209400 */
[----:B------:R-:W1:Y:S01]  /*4c10*/  LDCU.128 UR4, c[0x0][0xbc0] ;  /* 0x00017800ff0477ac */ /* 0x000e620008000c00 */
[----:B------:R-:W-:Y:S02]  /*4c20*/  IADD3 R19, P0, PT, R18, UR20, RZ ;  /* 0x0000001412137c10 */ /* 0x000fe4000ff1e0ff */
[----:B------:R-:W-:Y:S01]  /*4c30*/  IADD3 R23, P2, PT, R20, UR14, RZ ;  /* 0x0000000e14177c10 */ /* 0x000fe2000ff5e0ff */
[----:B------:R-:W4:Y:S01]  /*4c40*/  LDCU.64 UR10, c[0x0][0xba8] ;  /* 0x00017500ff0a77ac */ /* 0x000f220008000a00 */
[----:B------:R-:W-:-:S02]  /*4c50*/  LEA.HI.X.SX32 R18, R18, UR15, 0x1, P0 ;  /* 0x0000000f12127c11 */ /* 0x000fc400080f0eff */
[----:B------:R-:W4:Y:S01]  /*4c60*/  I2F.RP R12, R13 ;  /* 0x0000000d000c7306 */ /* 0x000f220000209400 */
[----:B------:R-:W-:Y:S02]  /*4c70*/  LEA.HI.X.SX32 R22, R20, UR13, 0x1, P2 ;  /* 0x0000000d14167c11 */ /* 0x000fe400090f0eff */
[----:B--2---:R-:W-:-:S05]  /*4c80*/  IADD3 R21, P0, PT, R19, UR9, RZ ;  /* 0x0000000913157c10 */ /* 0x004fca000ff1e0ff */
[----:B---3--:R-:W2:Y:S01]  /*4c90*/  MUFU.RCP R26, R26 ;  /* 0x0000001a001a7308 */ /* 0x008ea20000001000 */
[----:B-1----:R-:W-:Y:S01]  /*4ca0*/  IADD3 R25, P1, PT, R23, UR7, RZ ;  /* 0x0000000717197c10 */ /* 0x002fe2000ff3e0ff */
[----:B------:R-:W-:Y:S02]  /*4cb0*/  IMAD.X R20, RZ, RZ, R18, P0 ;  /* 0x000000ffff147224 */ /* 0x000fe400000e0612 */
[----:B----4-:R-:W-:-:S04]  /*4cc0*/  IMAD.WIDE.U32 R36, R21, UR10, RZ ;  /* 0x0000000a15247c25 */ /* 0x010fc8000f8e00ff */
[----:B------:R-:W1:Y:S01]  /*4cd0*/  MUFU.RCP R12, R12 ;  /* 0x0000000c000c7308 */ /* 0x000e620000001000 */
[----:B------:R-:W-:Y:S02]  /*4ce0*/  IMAD.X R24, RZ, RZ, R22, P1 ;  /* 0x000000ffff187224 */ /* 0x000fe400008e0616 */
[----:B------:R-:W-:-:S04]  /*4cf0*/  IMAD.WIDE.U32 R30, R20, UR10, RZ ;  /* 0x0000000a141e7c25 */ /* 0x000fc8000f8e00ff */
[----:B--2---:R-:W-:Y:S02]  /*4d00*/  VIADD R26, R26, 0xffffffe ;  /* 0x0ffffffe1a1a7836 */ /* 0x004fe40000000000 */
[----:B------:R-:W-:Y:S02]  /*4d10*/  IMAD.WIDE.U32 R28, R24, UR4, RZ ;  /* 0x00000004181c7c25 */ /* 0x000fe4000f8e00ff */
[----:B------:R-:W2:Y:S02]  /*4d20*/  F2I.FTZ.U32.TRUNC.NTZ R27, R26 ;  /* 0x0000001a001b7305 */ /* 0x000ea4000021f000 */
[----:B------:R-:W-:-:S04]  /*4d30*/  IMAD.WIDE.U32 R30, P1, R21, UR11, R30 ;  /* 0x0000000b151e7c25 */ /* 0x000fc8000f82001e */
[----:B-1----:R-:W-:Y:S02]  /*4d40*/  VIADD R12, R12, 0xffffffe ;  /* 0x0ffffffe0c0c7836 */ /* 0x002fe40000000000 */
[----:B------:R-:W-:-:S04]  /*4d50*/  IMAD.WIDE.U32 R28, P0, R25, UR5, R28 ;  /* 0x00000005191c7c25 */ /* 0x000fc8000f80001c */
[----:B------:R-:W-:Y:S02]  /*4d60*/  IMAD.WIDE.U32 R38, R25, UR4, RZ ;  /* 0x0000000419267c25 */ /* 0x000fe4000f8e00ff */
[----:B------:R-:W1:Y:S02]  /*4d70*/  F2I.FTZ.U32.TRUNC.NTZ R25, R12 ;  /* 0x0000000c00197305 */ /* 0x000e64000021f000 */
[----:B------:R-:W-:Y:S01]  /*4d80*/  IMAD.X R35, RZ, RZ, RZ, P1 ;  /* 0x000000ffff237224 */ /* 0x000fe200008e06ff */
[----:B------:R-:W-:Y:S01]  /*4d90*/  IADD3 RZ, P1, PT, R37, R30, RZ ;  /* 0x0000001e25ff7210 */ /* 0x000fe20007f3e0ff */
[----:B------:R-:W-:Y:S01]  /*4da0*/  IMAD.MOV.U32 R34, RZ, RZ, R31 ;  /* 0x000000ffff227224 */ /* 0x000fe200078e001f */
[----:B------:R-:W-:Y:S01]  /*4db0*/  IADD3 RZ, P2, PT, R39, R28, RZ ;  /* 0x0000001c27ff7210 */ /* 0x000fe20007f5e0ff */
[----:B------:R-:W-:Y:S01]  /*4dc0*/  IMAD.X R33, RZ, RZ, RZ, P0 ;  /* 0x000000ffff217224 */ /* 0x000fe200000e06ff */
[----:B------:R-:W-:Y:S01]  /*4dd0*/  ISETP.NE.U32.AND P0, PT, RZ, UR10, PT ;  /* 0x0000000aff007c0c */ /* 0x000fe2000bf05070 */
[----:B------:R-:W-:-:S02]  /*4de0*/  IMAD.MOV.U32 R32, RZ, RZ, R29 ;  /* 0x000000ffff207224 */ /* 0x000fc400078e001d */
[----:B------:R-:W-:Y:S01]  /*4df0*/  IMAD.WIDE.U32.X R34, R20, UR11, R34, P1 ;  /* 0x0000000b14227c25 */ /* 0x000fe200088e0422 */
[----:B------:R-:W-:Y:S02]  /*4e00*/  ISETP.NE.U32.AND P1, PT, RZ, UR4, PT ;  /* 0x00000004ff007c0c */ /* 0x000fe4000bf25070 */
[----:B------:R-:W-:Y:S01]  /*4e10*/  ISETP.NE.AND.EX P0, PT, RZ, UR11, PT, P0 ;  /* 0x0000000bff007c0c */ /* 0x000fe2000bf05300 */
[----:B--2---:R-:W-:Y:S01]  /*4e20*/  IMAD.MOV R21, RZ, RZ, -R27 ;  /* 0x000000ffff157224 */ /* 0x004fe200078e0a1b */
[----:B------:R-:W-:Y:S01]  /*4e30*/  ISETP.NE.AND.EX P1, PT, RZ, UR5, PT, P1 ;  /* 0x00000005ff007c0c */ /* 0x000fe2000bf25310 */
[----:B------:R-:W-:Y:S01]  /*4e40*/  IMAD.WIDE.U32.X R32, R24, UR5, R32, P2 ;  /* 0x0000000518207c25 */ /* 0x000fe200090e0420 */
[----:B------:R-:W-:Y:S02]  /*4e50*/  SEL R19, R19, R34, !P0 ;  /* 0x0000002213137207 */ /* 0x000fe40004000000 */
[----:B------:R-:W-:Y:S01]  /*4e60*/  SEL R18, R18, R35, !P0 ;  /* 0x0000002312127207 */ /* 0x000fe20004000000 */
[----:B------:R-:W-:Y:S01]  /*4e70*/  IMAD R21, R21, R15, RZ ;  /* 0x0000000f15157224 */ /* 0x000fe200078e02ff */
[----:B------:R-:W-:Y:S01]  /*4e80*/  SEL R23, R23, R32, !P1 ;  /* 0x0000002017177207 */ /* 0x000fe20004800000 */
[----:B------:R-:W-:Y:S01]  /*4e90*/  IMAD.MOV.U32 R26, RZ, RZ, RZ ;  /* 0x000000ffff1a7224 */ /* 0x000fe200078e00ff */
[----:B------:R-:W-:Y:S01]  /*4ea0*/  SEL R22, R22, R33, !P1 ;  /* 0x0000002116167207 */ /* 0x000fe20004800000 */
[----:B-1----:R-:W-:-:S02]  /*4eb0*/  IMAD.MOV R12, RZ, RZ, -R25 ;  /* 0x000000ffff0c7224 */ /* 0x002fc400078e0a19 */
[----:B------:R-:W-:Y:S01]  /*4ec0*/  IMAD.HI.U32 R21, R27, R21, R26 ;  /* 0x000000151b157227 */ /* 0x000fe200078e001a */
[----:B------:R-:W-:Y:S02]  /*4ed0*/  SHF.R.U64 R26, R19, UR8, R18 ;  /* 0x00000008131a7c19 */ /* 0x000fe40008001212 */
[----:B------:R-:W-:Y:S01]  /*4ee0*/  SHF.R.U64 R23, R23, UR6, R22 ;  /* 0x0000000617177c19 */ /* 0x000fe20008001216 */
[----:B------:R-:W-:Y:S01]  /*4ef0*/  IMAD.MOV.U32 R18, RZ, RZ, R12 ;  /* 0x000000ffff127224 */ /* 0x000fe200078e000c */
[----:B------:R-:W-:Y:S01]  /*4f00*/  IADD3 R26, PT, PT, R5, -0x1, R26 ;  /* 0xffffffff051a7810 */ /* 0x000fe20007ffe01a */
[----:B------:R-:W-:Y:S01]  /*4f10*/  IMAD.MOV.U32 R24, RZ, RZ, RZ ;  /* 0x000000ffff187224 */ /* 0x000fe200078e00ff */
[----:B------:R-:W-:Y:S01]  /*4f20*/  IADD3 R22, PT, PT, R4, -0x1, R23 ;  /* 0xffffffff04167810 */ /* 0x000fe20007ffe017 */
[----:B------:R-:W-:Y:S01]  /*4f30*/  IMAD R23, R18, R13, RZ ;  /* 0x0000000d12177224 */ /* 0x000fe200078e02ff */
[----:B------:R-:W-:Y:S02]  /*4f40*/  IABS R19, R5 ;  /* 0x0000000500137213 */ /* 0x000fe40000000000 */
[----:B------:R-:W-:Y:S01]  /*4f50*/  IABS R20, R26 ;  /* 0x0000001a00147213 */ /* 0x000fe20000000000 */
[----:B------:R-:W-:Y:S01]  /*4f60*/  IMAD.HI.U32 R23, R25, R23, R24 ;  /* 0x0000001719177227 */ /* 0x000fe200078e0018 */
[----:B------:R-:W-:-:S02]  /*4f70*/  IABS R12, R4 ;  /* 0x00000004000c7213 */ /* 0x000fc40000000000 */
[----:B------:R-:W-:Y:S01]  /*4f80*/  IABS R18, R22 ;  /* 0x0000001600127213 */ /* 0x000fe20000000000 */
[----:B------:R-:W-:Y:S01]  /*4f90*/  IMAD.MOV R19, RZ, RZ, -R19 ;  /* 0x000000ffff137224 */ /* 0x000fe200078e0a13 */
[----:B------:R-:W-:Y:S01]  /*4fa0*/  ISETP.GE.AND P4, PT, R26, RZ, PT ;  /* 0x000000ff1a00720c */ /* 0x000fe20003f86270 */
[----:B------:R-:W-:Y:S01]  /*4fb0*/  IMAD.HI.U32 R21, R21, R20, RZ ;  /* 0x0000001415157227 */ /* 0x000fe200078e00ff */
[----:B------:R-:W-:-:S03]  /*4fc0*/  ISETP.GE.AND P2, PT, R22, RZ, PT ;  /* 0x000000ff1600720c */ /* 0x000fc60003f46270 */
[----:B------:R-:W-:Y:S02]  /*4fd0*/  IMAD.MOV R12, RZ, RZ, -R12 ;  /* 0x000000ffff0c7224 */ /* 0x000fe400078e0a0c */
[----:B------:R-:W-:-:S04]  /*4fe0*/  IMAD.HI.U32 R23, R23, R18, RZ ;  /* 0x0000001217177227 */ /* 0x000fc800078e00ff */
[----:B------:R-:W-:Y:S02]  /*4ff0*/  IMAD R20, R21, R19, R20 ;  /* 0x0000001315147224 */ /* 0x000fe400078e0214 */
[----:B------:R-:W-:Y:S02]  /*5000*/  IMAD R18, R23, R12, R18 ;  /* 0x0000000c17127224 */ /* 0x000fe400078e0212 */
[----:B------:R-:W1:Y:S01]  /*5010*/  LDC R12, c[0x0][0xbe0] ;  /* 0x0002f800ff0c7b82 */ /* 0x000e620000000800 */
[----:B------:R-:W-:Y:S02]  /*5020*/  ISETP.GT.U32.AND P1, PT, R15, R20, PT ;  /* 0x000000140f00720c */ /* 0x000fe40003f24070 */
[----:B------:R-:W-:-:S11]  /*5030*/  ISETP.GT.U32.AND P0, PT, R13, R18, PT ;  /* 0x000000120d00720c */ /* 0x000fd60003f04070 */
[----:B------:R-:W-:Y:S01]  /*5040*/  @!P1 IMAD.IADD R20, R20, 0x1, -R15 ;  /* 0x0000000114149824 */ /* 0x000fe200078e0a0f */
[----:B------:R-:W-:Y:S01]  /*5050*/  ISETP.NE.AND P1, PT, RZ, UR24, PT ;  /* 0x00000018ff007c0c */ /* 0x000fe2000bf25270 */
[----:B------:R-:W-:-:S03]  /*5060*/  @!P0 IMAD.IADD R18, R18, 0x1, -R13 ;  /* 0x0000000112128824 */ /* 0x000fc600078e0a0d */
[----:B------:R-:W-:Y:S02]  /*5070*/  ISETP.GT.U32.AND P0, PT, R15, R20, PT ;  /* 0x000000140f00720c */ /* 0x000fe40003f04070 */
[----:B------:R-:W-:-:S11]  /*5080*/  ISETP.GT.U32.AND P3, PT, R13, R18, PT ;  /* 0x000000120d00720c */ /* 0x000fd60003f64070 */
[----:B------:R-:W-:Y:S01]  /*5090*/  @!P0 IMAD.IADD R20, R20, 0x1, -R15 ;  /* 0x0000000114148824 */ /* 0x000fe200078e0a0f */
[----:B------:R-:W-:Y:S01]  /*50a0*/  ISETP.NE.AND P0, PT, RZ, UR21, PT ;  /* 0x00000015ff007c0c */ /* 0x000fe2000bf05270 */
[----:B------:R-:W-:Y:S02]  /*50b0*/  @!P3 IMAD.IADD R18, R18, 0x1, -R13 ;  /* 0x000000011212b824 */ /* 0x000fe400078e0a0d */
[----:B------:R-:W-:Y:S01]  /*50c0*/  @!P4 IMAD.MOV R20, RZ, RZ, -R20 ;  /* 0x000000ffff14c224 */ /* 0x000fe200078e0a14 */
[----:B------:R-:W-:Y:S01]  /*50d0*/  @!P1 LOP3.LUT R20, RZ, UR24, RZ, 0x33, !PT ;  /* 0x00000018ff149c12 */ /* 0x000fe2000f8e33ff */
[----:B------:R-:W-:-:S04]  /*50e0*/  @!P2 IMAD.MOV R18, RZ, RZ, -R18 ;  /* 0x000000ffff12a224 */ /* 0x000fc800078e0a12 */
[----:B------:R-:W-:-:S04]  /*50f0*/  IMAD.IADD R20, R26, 0x1, -R20 ;  /* 0x000000011a147824 */ /* 0x000fc800078e0a14 */
[----:B------:R-:W-:Y:S02]  /*5100*/  @!P0 LOP3.LUT R18, RZ, UR21, RZ, 0x33, !PT ;  /* 0x00000015ff128c12 */ /* 0x000fe4000f8e33ff */
[----:B-1----:R-:W-:-:S03]  /*5110*/  ISETP.NE.AND P0, PT, R12, 0x1, PT ;  /* 0x000000010c00780c */ /* 0x002fc60003f05270 */
[----:B------:R-:W-:-:S04]  /*5120*/  IMAD.IADD R13, R22, 0x1, -R18 ;  /* 0x00000001160d7824 */ /* 0x000fc800078e0a12 */
[----:B------:R-:W-:Y:S01]  /*5130*/  IMAD R15, R20, R13, RZ ;  /* 0x0000000d140f7224 */ /* 0x000fe200078e02ff */
[----:B------:R-:W-:-:S04]  /*5140*/  SEL R12, R13, R20, !P0 ;  /* 0x000000140d0c7207 */ /* 0x000fc80004000000 */
[----:B------:R-:W-:Y:S02]  /*5150*/  SHF.R.S32.HI R22, RZ, 0x1f, R15 ;  /* 0x0000001fff167819 */ /* 0x000fe4000001140f */
[----:B------:R-:W-:Y:S02]  /*5160*/  SHF.R.S32.HI R13, RZ, 0x1f, R12 ;  /* 0x0000001fff0d7819 */ /* 0x000fe4000001140c */
.L_x_54:
[----:B------:R-:W-:Y:S05]  /*5170*/  BSYNC.RECONVERGENT B0 ;  /* 0x0000000000007941 */ /* 0x000fea0003800200 */
.L_x_53:
[----:B------:R-:W2:Y:S01]  /*5180*/  SHFL.UP PT, R18, R15, 0x1, RZ ;  /* 0x042000000f127989 */ /* 0x000ea200000e00ff */
[C---:B------:R-:W-:Y:S02]  /*5190*/  ISETP.NE.AND P5, PT, R8.reuse, RZ, PT ;  /* 0x000000ff0800720c */ /* 0x040fe40003fa5270 */
[C---:B------:R-:W-:Y:S01]  /*51a0*/  ISETP.GE.U32.AND P4, PT, R8.reuse, 0x2, PT ;  /* 0x000000020800780c */ /* 0x040fe20003f86070 */
[----:B------:R-:W3:Y:S01]  /*51b0*/  SHFL.UP PT, R21, R22, 0x1, RZ ;  /* 0x0420000016157989 */ /* 0x000ee200000e00ff */
[C---:B------:R-:W-:Y:S02]  /*51c0*/  ISETP.GE.U32.AND P1, PT, R8.reuse, 0x4, PT ;  /* 0x000000040800780c */ /* 0x040fe40003f26070 */
[C---:B------:R-:W-:Y:S02]  /*51d0*/  ISETP.GE.U32.AND P2, PT, R8.reuse, 0x8, PT ;  /* 0x000000080800780c */ /* 0x040fe40003f46070 */
[----:B------:R-:W-:Y:S02]  /*51e0*/  ISETP.GE.U32.AND P3, PT, R8, 0x10, PT ;  /* 0x000000100800780c */ /* 0x000fe40003f66070 */
[----:B--2---:R-:W-:-:S02]  /*51f0*/  SEL R18, R18, RZ, P5 ;  /* 0x000000ff12127207 */ /* 0x004fc40002800000 */
[----:B---3--:R-:W-:Y:S02]  /*5200*/  SEL R21, R21, RZ, P5 ;  /* 0x000000ff15157207 */ /* 0x008fe40002800000 */
[----:B------:R-:W-:-:S05]  /*5210*/  IADD3 R19, P0, PT, R18, R15, RZ ;  /* 0x0000000f12137210 */ /* 0x000fca0007f1e0ff */
[----:B------:R-:W-:Y:S01]  /*5220*/  IMAD.X R18, R21, 0x1, R22, P0 ;  /* 0x0000000115127824 */ /* 0x000fe200000e0616 */
[----:B------:R-:W2:Y:S04]  /*5230*/  SHFL.UP PT, R20, R19, 0x2, RZ ;  /* 0x0440000013147989 */ /* 0x000ea800000e00ff */
[----:B------:R-:W3:Y:S01]  /*5240*/  SHFL.UP PT, R21, R18, 0x2, RZ ;  /* 0x0440000012157989 */ /* 0x000ee200000e00ff */
[----:B--2---:R-:W-:-:S04]  /*5250*/  SEL R20, R20, RZ, P4 ;  /* 0x000000ff14147207 */ /* 0x004fc80002000000 */
[----:B------:R-:W-:Y:S02]  /*5260*/  IADD3 R20, P0, PT, R20, R19, RZ ;  /* 0x0000001314147210 */ /* 0x000fe40007f1e0ff */
[----:B---3--:R-:W-:-:S03]  /*5270*/  SEL R21, R21, RZ, P4 ;  /* 0x000000ff15157207 */ /* 0x008fc60002000000 */
[----:B------:R-:W2:Y:S02]  /*5280*/  SHFL.UP PT, R23, R20, 0x4, RZ ;  /* 0x0480000014177989 */ /* 0x000ea400000e00ff */
[----:B------:R-:W-:-:S05]  /*5290*/  IMAD.X R21, R21, 0x1, R18, P0 ;  /* 0x0000000115157824 */ /* 0x000fca00000e0612 */
[----:B-1----:R-:W1:Y:S01]  /*52a0*/  SHFL.UP PT, R24, R21, 0x4, RZ ;  /* 0x0480000015187989 */ /* 0x002e6200000e00ff */
[----:B--2---:R-:W-:-:S04]  /*52b0*/  SEL R23, R23, RZ, P1 ;  /* 0x000000ff17177207 */ /* 0x004fc80000800000 */
[----:B------:R-:W-:Y:S02]  /*52c0*/  IADD3 R23, P0, PT, R23, R20, RZ ;  /* 0x0000001417177210 */ /* 0x000fe40007f1e0ff */
[----:B-1----:R-:W-:-:S03]  /*52d0*/  SEL R18, R24, RZ, P1 ;  /* 0x000000ff18127207 */ /* 0x002fc60000800000 */
[----:B------:R-:W1:Y:S02]  /*52e0*/  SHFL.UP PT, R24, R23, 0x8, RZ ;  /* 0x0500000017187989 */ /* 0x000e6400000e00ff */
[----:B------:R-:W-:-:S05]  /*52f0*/  IMAD.X R18, R18, 0x1, R21, P0 ;  /* 0x0000000112127824 */ /* 0x000fca00000e0615 */
[----:B------:R-:W2:Y:S01]  /*5300*/  SHFL.UP PT, R19, R18, 0x8, RZ ;  /* 0x0500000012137989 */ /* 0x000ea200000e00ff */
[----:B-1----:R-:W-:-:S04]  /*5310*/  SEL R24, R24, RZ, P2 ;  /* 0x000000ff18187207 */ /* 0x002fc80001000000 */
[----:B------:R-:W-:Y:S01]  /*5320*/  IADD3 R24, P0, PT, R24, R23, RZ ;  /* 0x0000001718187210 */ /* 0x000fe20007f1e0ff */
[----:B------:R-:W-:Y:S01]  /*5330*/  IMAD.U32 R23, RZ, RZ, UR17 ;  /* 0x00000011ff177e24 */ /* 0x000fe2000f8e00ff */
[----:B--2---:R-:W-:-:S05]  /*5340*/  SEL R19, R19, RZ, P2 ;  /* 0x000000ff13137207 */ /* 0x004fca0001000000 */
[----:B------:R-:W-:Y:S02]  /*5350*/  IMAD.X R25, R19, 0x1, R18, P0 ;  /* 0x0000000113197824 */ /* 0x000fe400000e0612 */
[----:B------:R-:W1:Y:S04]  /*5360*/  SHFL.UP PT, R19, R24, 0x10, RZ ;  /* 0x0600000018137989 */ /* 0x000e6800000e00ff */
[----:B------:R-:W2:Y:S01]  /*5370*/  SHFL.UP PT, R20, R25, 0x10, RZ ;  /* 0x0600000019147989 */ /* 0x000ea200000e00ff */
[----:B-1----:R-:W-:-:S04]  /*5380*/  SEL R19, R19, RZ, P3 ;  /* 0x000000ff13137207 */ /* 0x002fc80001800000 */
[----:B------:R-:W-:Y:S02]  /*5390*/  IADD3 R19, P0, PT, R19, R24, RZ ;  /* 0x0000001813137210 */ /* 0x000fe40007f1e0ff */
[----:B--2---:R-:W-:-:S05]  /*53a0*/  SEL R20, R20, RZ, P3 ;  /* 0x000000ff14147207 */ /* 0x004fca0001800000 */
[----:B------:R-:W-:Y:S01]  /*53b0*/  IMAD.X R18, R20, 0x1, R25, P0 ;  /* 0x0000000114127824 */ /* 0x000fe200000e0619 */
[----:B------:R-:W-:-:S05]  /*53c0*/  IADD3 R21, P0, PT, R19, R10, RZ ;  /* 0x0000000a13157210 */ /* 0x000fca0007f1e0ff */
[----:B------:R-:W-:Y:S01]  /*53d0*/  IMAD.X R20, R18, 0x1, R9, P0 ;  /* 0x0000000112147824 */ /* 0x000fe200000e0609 */
[----:B------:R-:W-:-:S04]  /*53e0*/  ISETP.LE.U32.AND P0, PT, R21, UR18, PT ;  /* 0x0000001215007c0c */ /* 0x000fc8000bf03070 */
[----:B------:R-:W-:-:S13]  /*53f0*/  ISETP.GE.U32.AND.EX P0, PT, R23, R20, PT, P0 ;  /* 0x000000141700720c */ /* 0x000fda0003f06100 */
[----:B------:R-:W-:-:S04]  /*5400*/  VOTE.ANY R23, PT, !P0 ;  /* 0x0000000000177806 */ /* 0x000fc800040e0100 */
[----:B------:R-:W-:-:S13]  /*5410*/  ISETP.NE.AND P0, PT, R23, RZ, PT ;  /* 0x000000ff1700720c */ /* 0x000fda0003f05270 */
[----:B------:R-:W-:Y:S05]  /*5420*/  @P0 BRA `(.L_x_55) ;  /* 0x0000000800440947 */ /* 0x000fea0003800000 */
[----:B------:R-:W1:Y:S01]  /*5430*/  LDC R9, c[0x0][0xbe0] ;  /* 0x0002f800ff097b82 */ /* 0x000e620000000800 */
[----:B------:R-:W2:Y:S01]  /*5440*/  LDCU UR25, c[0x0][0xbe8] ;  /* 0x00017d00ff1977ac */ /* 0x000ea20008000800 */
[----:B------:R-:W3:Y:S01]  /*5450*/  LDCU.64 UR10, c[0x0][0xba8] ;  /* 0x00017500ff0a77ac */ /* 0x000ee20008000a00 */
[----:B------:R-:W4:Y:S01]  /*5460*/  LDCU.64 UR8, c[0x0][0xbb0] ;  /* 0x00017600ff0877ac */ /* 0x000f220008000a00 */
[----:B------:R-:W1:Y:S02]  /*5470*/  LDCU.128 UR4, c[0x0][0xbc0] ;  /* 0x00017800ff0477ac */ /* 0x000e640008000c00 */
[----:B-1234-:R-:W-:-:S13]  /*5480*/  ISETP.NE.AND P6, PT, R9, 0x1, PT ;  /* 0x000000010900780c */ /* 0x01efda0003fc5270 */
.L_x_58:
        /* <DEDUP_REMOVED lines=10> */
[----:B-1----:R-:W-:-:S05]  /*5530*/  @!P0 IMAD.WIDE R24, R11, 0xc, R24 ;  /* 0x0000000c0b188825 */ /* 0x002fca00078e0218 */
[----:B------:R2:W5:Y:S04]  /*5540*/  @!P0 LDG.E R6, desc[UR50][R24.64+0x180] ;  /* 0x0001803218068981 */ /* 0x000568000c1e1900 */
[----:B------:R2:W5:Y:S01]  /*5550*/  @!P0 LDG.E R7, desc[UR50][R24.64+0x184] ;  /* 0x0001843218078981 */ /* 0x000562000c1e1900 */
[----:B------:R-:W-:Y:S02]  /*5560*/  ISETP.GE.AND P0, PT, R11, UR25, PT ;  /* 0x000000190b007c0c */ /* 0x000fe4000bf06270 */
[----:B------:R-:W-:-:S11]  /*5570*/  MOV R15, 0x7fffffff ;  /* 0x7fffffff000f7802 */ /* 0x000fd60000000f00 */
[----:B---34-:R-:W-:Y:S05]  /*5580*/  @P0 BRA `(.L_x_57) ;  /* 0x0000000400500947 */ /* 0x018fea0003800000 */
[----:B------:R-:W-:-:S04]  /*5590*/  IADD3 R13, P0, PT, R19, UR20, RZ ;  /* 0x00000014130d7c10 */ /* 0x000fc8000ff1e0ff */
[----:B------:R-:W-:Y:S02]  /*55a0*/  LEA.HI.X.SX32 R12, R19, UR15, 0x1, P0 ;  /* 0x0000000f130c7c11 */ /* 0x000fe400080f0eff */
[----:B--2---:R-:W-:-:S04]  /*55b0*/  IADD3 R20, P0, PT, R18, UR14, RZ ;  /* 0x0000000e12147c10 */ /* 0x004fc8000ff1e0ff */
[----:B------:R-:W-:Y:S02]  /*55c0*/  LEA.HI.X.SX32 R19, R18, UR13, 0x1, P0 ;  /* 0x0000000d12137c11 */ /* 0x000fe400080f0eff */
        /* <DEDUP_REMOVED lines=13> */
[----:B------:R-:W-:-:S04]  /*56a0*/  IMAD.WIDE.U32 R28, R22, UR4, RZ ;  /* 0x00000004161c7c25 */ /* 0x000fc8000f8e00ff */
[----:B------:R-:W-:Y:S01]  /*56b0*/  IMAD.WIDE.U32.X R26, R15, UR11, R26, P0 ;  /* 0x0000000b0f1a7c25 */ /* 0x000fe200080e041a */
[----:B------:R-:W-:-:S03]  /*56c0*/  IADD3 RZ, P0, PT, R29, R24, RZ ;  /* 0x000000181dff7210 */ /* 0x000fc60007f1e0ff */
[----:B------:R-:W-:-:S04]  /*56d0*/  IMAD.MOV.U32 R22, RZ, RZ, R25 ;  /* 0x000000ffff167224 */ /* 0x000fc800078e0019 */
[----:B------:R-:W-:Y:S01]  /*56e0*/  IMAD.WIDE.U32.X R22, R21, UR5, R22, P0 ;  /* 0x0000000515167c25 */ /* 0x000fe200080e0416 */
[----:B------:R-:W-:-:S04]  /*56f0*/  ISETP.NE.U32.AND P0, PT, RZ, UR10, PT ;  /* 0x0000000aff007c0c */ /* 0x000fc8000bf05070 */
[----:B------:R-:W-:-:S04]  /*5700*/  ISETP.NE.AND.EX P0, PT, RZ, UR11, PT, P0 ;  /* 0x0000000bff007c0c */ /* 0x000fc8000bf05300 */
[----:B------:R-:W-:Y:S02]  /*5710*/  SEL R15, R13, R26, !P0 ;  /* 0x0000001a0d0f7207 */ /* 0x000fe40004000000 */
[----:B------:R-:W-:Y:S02]  /*5720*/  SEL R12, R12, R27, !P0 ;  /* 0x0000001b0c0c7207 */ /* 0x000fe40004000000 */
[----:B------:R-:W-:Y:S02]  /*5730*/  ISETP.NE.U32.AND P0, PT, RZ, UR4, PT ;  /* 0x00000004ff007c0c */ /* 0x000fe4000bf05070 */
[----:B------:R-:W-:Y:S02]  /*5740*/  SHF.R.U64 R12, R15, UR8, R12 ;  /* 0x000000080f0c7c19 */ /* 0x000fe4000800120c */
[----:B------:R-:W-:Y:S02]  /*5750*/  ISETP.NE.AND.EX P0, PT, RZ, UR5, PT, P0 ;  /* 0x00000005ff007c0c */ /* 0x000fe4000bf05300 */
[----:B------:R-:W-:-:S02]  /*5760*/  IADD3 R21, PT, PT, R5, -0x1, R12 ;  /* 0xffffffff05157810 */ /* 0x000fc40007ffe00c */
[----:B------:R-:W-:Y:S02]  /*5770*/  SEL R13, R19, R23, !P0 ;  /* 0x00000017130d7207 */ /* 0x000fe40004000000 */
[----:B------:R-:W-:Y:S02]  /*5780*/  IABS R19, R5 ;  /* 0x0000000500137213 */ /* 0x000fe40000000000 */
[----:B------:R-:W-:Y:S02]  /*5790*/  SEL R20, R20, R22, !P0 ;  /* 0x0000001614147207 */ /* 0x000fe40004000000 */
[----:B------:R-:W1:Y:S01]  /*57a0*/  I2F.RP R24, R19 ;  /* 0x0000001300187306 */ /* 0x000e620000209400 */
[----:B------:R-:W-:Y:S02]  /*57b0*/  IABS R15, R21 ;  /* 0x00000015000f7213 */ /* 0x000fe40000000000 */
[----:B------:R-:W-:Y:S02]  /*57c0*/  IABS R12, R5 ;  /* 0x00000005000c7213 */ /* 0x000fe40000000000 */
[----:B------:R-:W-:-:S03]  /*57d0*/  SHF.R.U64 R13, R20, UR6, R13 ;  /* 0x00000006140d7c19 */ /* 0x000fc6000800120d */
[----:B------:R-:W-:Y:S01]  /*57e0*/  IMAD.MOV R12, RZ, RZ, -R12 ;  /* 0x000000ffff0c7224 */ /* 0x000fe200078e0a0c */
[----:B------:R-:W-:-:S04]  /*57f0*/  IADD3 R20, PT, PT, R4, -0x1, R13 ;  /* 0xffffffff04147810 */ /* 0x000fc80007ffe00d */
[----:B------:R-:W-:Y:S01]  /*5800*/  IABS R13, R20 ;  /* 0x00000014000d7213 */ /* 0x000fe20000000000 */
[----:B-1----:R-:W1:Y:S02]  /*5810*/  MUFU.RCP R22, R24 ;  /* 0x0000001800167308 */ /* 0x002e640000001000 */
[----:B-1----:R-:W-:-:S06]  /*5820*/  VIADD R22, R22, 0xffffffe ;  /* 0x0ffffffe16167836 */ /* 0x002fcc0000000000 */
[----:B------:R-:W1:Y:S02]  /*5830*/  F2I.FTZ.U32.TRUNC.NTZ R23, R22 ;  /* 0x0000001600177305 */ /* 0x000e64000021f000 */
[----:B-1----:R-:W-:Y:S02]  /*5840*/  IMAD.MOV R18, RZ, RZ, -R23 ;  /* 0x000000ffff127224 */ /* 0x002fe400078e0a17 */
[----:B------:R-:W-:Y:S02]  /*5850*/  IMAD.MOV.U32 R22, RZ, RZ, RZ ;  /* 0x000000ffff167224 */ /* 0x000fe400078e00ff */
[----:B------:R-:W-:Y:S01]  /*5860*/  IMAD R25, R18, R19, RZ ;  /* 0x0000001312197224 */ /* 0x000fe200078e02ff */
[----:B------:R-:W-:-:S03]  /*5870*/  IABS R18, R4 ;  /* 0x0000000400127213 */ /* 0x000fc60000000000 */
[----:B------:R-:W-:Y:S02]  /*5880*/  IMAD.HI.U32 R25, R23, R25, R22 ;  /* 0x0000001917197227 */ /* 0x000fe400078e0016 */
[----:B------:R-:W1:Y:S04]  /*5890*/  I2F.RP R23, R18 ;  /* 0x0000001200177306 */ /* 0x000e680000209400 */
[----:B------:R-:W-:-:S04]  /*58a0*/  IMAD.HI.U32 R25, R25, R15, RZ ;  /* 0x0000000f19197227 */ /* 0x000fc800078e00ff */
[----:B------:R-:W-:-:S05]  /*58b0*/  IMAD R22, R25, R12, R15 ;  /* 0x0000000c19167224 */ /* 0x000fca00078e020f */
[----:B------:R-:W-:Y:S01]  /*58c0*/  ISETP.GT.U32.AND P0, PT, R19, R22, PT ;  /* 0x000000161300720c */ /* 0x000fe20003f04070 */
[----:B-1----:R-:W1:-:S12]  /*58d0*/  MUFU.RCP R24, R23 ;  /* 0x0000001700187308 */ /* 0x002e580000001000 */
[----:B------:R-:W-:Y:S02]  /*58e0*/  @!P0 IMAD.IADD R22, R22, 0x1, -R19 ;  /* 0x0000000116168824 */ /* 0x000fe400078e0a13 */
[----:B-1----:R-:W-:-:S04]  /*58f0*/  VIADD R24, R24, 0xffffffe ;  /* 0x0ffffffe18187836 */ /* 0x002fc80000000000 */
        /* <DEDUP_REMOVED lines=23> */
[----:B------:R-:W-:-:S05]  /*5a70*/  @!P0 LOP3.LUT R13, RZ, UR21, RZ, 0x33, !PT ;  /* 0x00000015ff0d8c12 */ /* 0x000fca000f8e33ff */
[----:B------:R-:W-:-:S05]  /*5a80*/  IMAD.IADD R20, R20, 0x1, -R13 ;  /* 0x0000000114147824 */ /* 0x000fca00078e0a0d */
[CC--:B------:R-:W-:Y:S01]  /*5a90*/  SEL R12, R20.reuse, R15.reuse, !P6 ;  /* 0x0000000f140c7207 */ /* 0x0c0fe20007000000 */
[----:B------:R-:W-:-:S03]  /*5aa0*/  IMAD R15, R20, R15, RZ ;  /* 0x0000000f140f7224 */ /* 0x000fc600078e02ff */
[----:B------:R-:W-:Y:S02]  /*5ab0*/  SHF.R.S32.HI R13, RZ, 0x1f, R12 ;  /* 0x0000001fff0d7819 */ /* 0x000fe4000001140c */
[----:B------:R-:W-:Y:S02]  /*5ac0*/  SHF.R.S32.HI R22, RZ, 0x1f, R15 ;  /* 0x0000001fff167819 */ /* 0x000fe4000001140f */
.L_x_57:
[----:B------:R-:W-:Y:S05]  /*5ad0*/  BSYNC.RECONVERGENT B0 ;  /* 0x0000000000007941 */ /* 0x000fea0003800200 */
.L_x_56:
[----:B------:R-:W1:Y:S04]  /*5ae0*/  SHFL.UP PT, R18, R15, 0x1, RZ ;  /* 0x042000000f127989 */ /* 0x000e6800000e00ff */
[----:B--2---:R-:W2:Y:S01]  /*5af0*/  SHFL.UP PT, R21, R22, 0x1, RZ ;  /* 0x0420000016157989 */ /* 0x004ea200000e00ff */
        /* <DEDUP_REMOVED lines=20> */
[----:B------:R-:W-:Y:S01]  /*5c40*/  IADD3 R25, P0, PT, R18, R23, RZ ;  /* 0x0000001712197210 */ /* 0x000fe20007f1e0ff */
[----:B------:R-:W-:-:S04]  /*5c50*/  IMAD.U32 R23, RZ, RZ, UR17 ;  /* 0x00000011ff177e24 */ /* 0x000fc8000f8e00ff */
[----:B------:R-:W-:Y:S01]  /*5c60*/  IMAD.X R26, R19, 0x1, R24, P0 ;  /* 0x00000001131a7824 */ /* 0x000fe200000e0618 */
[----:B------:R-:W1:Y:S04]  /*5c70*/  SHFL.UP PT, R18, R25, 0x10, RZ ;  /* 0x0600000019127989 */ /* 0x000e6800000e00ff */
        /* <DEDUP_REMOVED lines=12> */
.L_x_55:
[----:B------:R-:W1:Y:S08]  /*5d40*/  BREV R21, R23 ;  /* 0x0000001700157301 */ /* 0x000e700000000000 */
[----:B-1----:R-:W1:Y:S02]  /*5d50*/  FLO.U32.SH R21, R21 ;  /* 0x0000001500157300 */ /* 0x002e6400000e0400 */
[----:B-1----:R-:W1:Y:S02]  /*5d60*/  SHFL.IDX PT, R11, R11, R21, 0x1f ;  /* 0x00001f150b0b7589 */ /* 0x002e6400000e0000 */
[----:B-1----:R-:W-:-:S05]  /*5d70*/  IMAD.IADD R20, R8, 0x1, R11 ;  /* 0x0000000108147824 */ /* 0x002fca00078e020b */
[----:B------:R-:W-:-:S13]  /*5d80*/  ISETP.GE.AND P0, PT, R20, UR25, PT ;  /* 0x0000001914007c0c */ /* 0x000fda000bf06270 */
[----:B------:R-:W1:Y:S01]  /*5d90*/  @!P0 LDC.64 R24, c[0x0][0xbf0] ;  /* 0x0002fc00ff188b82 */ /* 0x000e620000000a00 */
[----:B------:R2:W3:Y:S04]  /*5da0*/  SHFL.IDX PT, R13, R13, R21, 0x1f ;  /* 0x00001f150d0d7589 */ /* 0x0004e800000e0000 */
[----:B------:R2:W4:Y:S01]  /*5db0*/  SHFL.IDX PT, R12, R12, R21, 0x1f ;  /* 0x00001f150c0c7589 */ /* 0x00052200000e0000 */
[----:B-1----:R-:W-:-:S05]  /*5dc0*/  @!P0 IMAD.WIDE R24, R20, 0xc, R24 ;  /* 0x0000000c14188825 */ /* 0x002fca00078e0218 */
[----:B-----5:R2:W5:Y:S04]  /*5dd0*/  @!P0 LDG.E R6, desc[UR50][R24.64] ;  /* 0x0000003218068981 */ /* 0x020568000c1e1900 */
[----:B------:R2:W5:Y:S01]  /*5de0*/  @!P0 LDG.E R7, desc[UR50][R24.64+0x4] ;  /* 0x0000043218078981 */ /* 0x000562000c1e1900 */
[----:B------:R-:W-:-:S03]  /*5df0*/  IADD3 R10, P1, P0, R10, R19, -R15 ;  /* 0x000000130a0a7210 */ /* 0x000fc6000783e80f */
[----:B------:R2:W1:Y:S01]  /*5e00*/  SHFL.IDX PT, R19, R22, R21, 0x1f ;  /* 0x00001f1516137589 */ /* 0x00046200000e0000 */
[----:B------:R-:W-:-:S03]  /*5e10*/  IADD3.X R18, PT, PT, R9, R18, ~R22, P1, P0 ;  /* 0x0000001209127210 */ /* 0x000fc60000fe0c16 */
[----:B------:R2:W1:Y:S04]  /*5e20*/  SHFL.IDX PT, R10, R10, R21, 0x1f ;  /* 0x00001f150a0a7589 */ /* 0x00046800000e0000 */
[----:B------:R2:W1:Y:S04]  /*5e30*/  SHFL.IDX PT, R9, R18, R21, 0x1f ;  /* 0x00001f1512097589 */ /* 0x00046800000e0000 */
[----:B---34-:R2:W1:Y:S02]  /*5e40*/  SHFL.IDX PT, R18, R15, R21, 0x1f ;  /* 0x00001f150f127589 */ /* 0x01846400000e0000 */
.L_x_52:
[----:B------:R-:W3:Y:S01]  /*5e50*/  LDCU UR4, c[0x0][0xbe8] ;  /* 0x00017d00ff0477ac */ /* 0x000ee20008000800 */
[----:B--2---:R-:W-:Y:S01]  /*5e60*/  IMAD.MOV.U32 R21, RZ, RZ, -0x1 ;  /* 0xffffffffff157424 */ /* 0x004fe200078e00ff */
[----:B------:R-:W-:Y:S02]  /*5e70*/  MOV R15, 0xffffffff ;  /* 0xffffffff000f7802 */ /* 0x000fe40000000f00 */
[----:B---3--:R-:W-:-:S13]  /*5e80*/  ISETP.GE.AND P0, PT, R11, UR4, PT ;  /* 0x000000040b007c0c */ /* 0x008fda000bf06270 */
[----:B------:R-:W-:Y:S05]  /*5e90*/  @P0 BRA `(.L_x_51) ;  /* 0x0000000000e80947 */ /* 0x000fea0003800000 */
[----:B------:R-:W2:Y:S01]  /*5ea0*/  LDC R15, c[0x0][0xb98] ;  /* 0x0002e600ff0f7b82 */ /* 0x000ea20000000800 */
[----:B-1----:R-:W-:-:S04]  /*5eb0*/  IADD3 R25, P0, PT, -R10, UR18, RZ ;  /* 0x000000120a197c10 */ /* 0x002fc8000ff1e1ff */
[----:B------:R-:W-:-:S03]  /*5ec0*/  IADD3.X R22, PT, PT, ~R9, UR17, RZ, P0, !PT ;  /* 0x0000001109167c10 */ /* 0x000fc600087fe5ff */
[----:B------:R-:W1:Y:S08]  /*5ed0*/  LDC R23, c[0x0][0xb88] ;  /* 0x0002e200ff177b82 */ /* 0x000e700000000800 */
[----:B------:R-:W3:Y:S01]  /*5ee0*/  LDC R21, c[0x0][0xbdc] ;  /* 0x0002f700ff157b82 */ /* 0x000ee20000000800 */
[-CC-:B--2---:R-:W-:Y:S02]  /*5ef0*/  SHF.R.U32.HI R24, RZ, R15.reuse, R22.reuse ;  /* 0x0000000fff187219 */ /* 0x184fe40000011616 */
[----:B------:R-:W-:-:S02]  /*5f00*/  SHF.R.U64 R15, R25, R15, R22 ;  /* 0x0000000f190f7219 */ /* 0x000fc40000001216 */
[-CC-:B-1----:R-:W-:Y:S02]  /*5f10*/  SHF.R.U32.HI R2, RZ, R23.reuse, R24.reuse ;  /* 0x00000017ff027219 */ /* 0x182fe40000011618 */
        /* <DEDUP_REMOVED lines=9> */
[----:B------:R-:W-:Y:S01]  /*5fb0*/  HFMA2 R22, -RZ, RZ, 0, 0 ;  /* 0x00000000ff167431 */ /* 0x000fe200000001ff */
[----:B------:R-:W-:-:S06]  /*5fc0*/  ISETP.NE.U32.AND P1, PT, R20, RZ, PT ;  /* 0x000000ff1400720c */ /* 0x000fcc0003f25070 */
[----:B-1----:R-:W1:Y:S02]  /*5fd0*/  MUFU.RCP R23, R17 ;  /* 0x0000001100177308 */ /* 0x002e640000001000 */
[----:B-1----:R-:W-:-:S06]  /*5fe0*/  IADD3 R23, PT, PT, R23, 0xffffffe, RZ ;  /* 0x0ffffffe17177810 */ /* 0x002fcc0007ffe0ff */
[----:B------:R-:W1:Y:S02]  /*5ff0*/  F2I.FTZ.U32.TRUNC.NTZ R23, R23 ;  /* 0x0000001700177305 */ /* 0x000e64000021f000 */
[----:B-1----:R-:W-:-:S04]  /*6000*/  IMAD.MOV R2, RZ, RZ, -R23 ;  /* 0x000000ffff027224 */ /* 0x002fc800078e0a17 */
        /* <DEDUP_REMOVED lines=14> */
.L_x_59:
[----:B------:R-:W-:Y:S02]  /*60f0*/  MOV R2, 0x6110 ;  /* 0x0000611000027802 */ /* 0x000fe40000000f00 */
[----:B-----5:R-:W-:Y:S05]  /*6100*/  CALL.REL.NOINC `(.L_x_61) ;  /* 0x000000dc00947944 */ /* 0x020fea0003c00000 */
[----:B------:R-:W-:-:S05]  /*6110*/  IADD3 R2, PT, PT, -R22, RZ, RZ ;  /* 0x000000ff16027210 */ /* 0x000fca0007ffe1ff */
[----:B------:R-:W-:-:S07]  /*6120*/  IMAD R21, R20, R2, R21 ;  /* 0x0000000214157224 */ /* 0x000fce00078e0215 */
.L_x_60:
[----:B------:R-:W1:Y:S01]  /*6130*/  LDC R17, c[0x0][0xbdc] ;  /* 0x0002f700ff117b82 */ /* 0x000e620000000800 */
[----:B------:R-:W-:Y:S02]  /*6140*/  LOP3.LUT R24, R24, UR12, RZ, 0xc0, !PT ;  /* 0x0000000c18187c12 */ /* 0x000fe4000f8ec0ff */
[----:B------:R-:W-:Y:S02]  /*6150*/  LOP3.LUT R15, R15, UR22, RZ, 0xc0, !PT ;  /* 0x000000160f0f7c12 */ /* 0x000fe4000f8ec0ff */
[----:B------:R-:W-:-:S03]  /*6160*/  PLOP3.LUT P1, PT, PT, PT, PT, 0x8, 0x80 ;  /* 0x000000000080781c */ /* 0x000fc60003f2e170 */
[----:B------:R-:W2:Y:S08]  /*6170*/  LDC R2, c[0x0][0xb80] ;  /* 0x0002e000ff027b82 */ /* 0x000eb00000000800 */
[----:B------:R-:W3:Y:S08]  /*6180*/  LDC R3, c[0x0][0xb90] ;  /* 0x0002e400ff037b82 */ /* 0x000ef00000000800 */
[----:B------:R-:W4:Y:S01]  /*6190*/  LDC R20, c[0x0][0xbe0] ;  /* 0x0002f800ff147b82 */ /* 0x000f220000000800 */
[----:B-1----:R-:W-:-:S05]  /*61a0*/  SHF.L.U32 R17, R22, R17, RZ ;  /* 0x0000001116117219 */ /* 0x002fca00000006ff */
[----:B------:R-:W-:Y:S01]  /*61b0*/  IMAD.IADD R24, R24, 0x1, R17 ;  /* 0x0000000118187824 */ /* 0x000fe200078e0211 */
[----:B------:R-:W-:Y:S01]  /*61c0*/  P2R R17, PR, RZ, 0x2 ;  /* 0x00000002ff117803 */ /* 0x000fe20000000000 */
[----:B--2---:R-:W-:Y:S02]  /*61d0*/  IMAD R21, R21, R2, R15 ;  /* 0x0000000215157224 */ /* 0x004fe400078e020f */
[----:B------:R-:W-:Y:S02]  /*61e0*/  IMAD.MOV.U32 R15, RZ, RZ, R11 ;  /* 0x000000ffff0f7224 */ /* 0x000fe400078e000b */
[----:B---3--:R-:W-:Y:S02]  /*61f0*/  IMAD R24, R24, R3, UR30 ;  /* 0x0000001e18187e24 */ /* 0x008fe4000f8e0203 */
[----:B------:R-:W-:Y:S01]  /*6200*/  IMAD.MOV.U32 R3, RZ, RZ, 0x1 ;  /* 0x00000001ff037424 */ /* 0x000fe200078e00ff */
[----:B----4-:R-:W-:-:S04]  /*6210*/  ISETP.NE.AND P0, PT, R20, 0x1, PT ;  /* 0x000000011400780c */ /* 0x010fc80003f05270 */
[----:B------:R-:W-:Y:S02]  /*6220*/  SEL R2, R24, R21, !P0 ;  /* 0x0000001518027207 */ /* 0x000fe40004000000 */
[----:B------:R-:W-:Y:S02]  /*6230*/  SEL R21, R21, R24, !P0 ;  /* 0x0000001815157207 */ /* 0x000fe40004000000 */
.L_x_51:
[----:B------:R-:W-:-:S09]  /*6240*/  UISETP.NE.AND UP0, UPT, UR37, 0x1, UPT ;  /* 0x000000012500788c */ /* 0x000fd2000bf05270 */
[----:B------:R-:W-:Y:S05]  /*6250*/  BRA.U !UP0, `(.L_x_62) ;  /* 0x0000000108047547 */ /* 0x000fea000b800000 */
[----:B------:R-:W-:Y:S05]  /*6260*/  BPT.TRAP 0x1 ;  /* 0x000000040000795c */ /* 0x000fea0000300000 */
.L_x_62:
[----:B------:R-:W2:Y:S01]  /*6270*/  S2UR UR4, SR_CgaCtaId ;  /* 0x00000000000479c3 */ /* 0x000ea20000008800 */
[----:B------:R-:W-:Y:S01]  /*6280*/  UMOV UR5, 0x400 ;  /* 0x0000040000057882 */ /* 0x000fe20000000000 */
[----:B------:R-:W-:Y:S02]  /*6290*/  SHF.L.U32 R20, R0, 0x1f, RZ ;  /* 0x0000001f00147819 */ /* 0x000fe400000006ff */
[----:B------:R-:W-:Y:S01]  /*62a0*/  ISETP.NE.AND P1, PT, R16, R15, PT ;  /* 0x0000000f1000720c */ /* 0x000fe20003f25270 */
[----:B------:R-:W-:Y:S01]  /*62b0*/  VIADD R16, R14, 0x1 ;  /* 0x000000010e107836 */ /* 0x000fe20000000000 */
[----:B--2---:R-:W-:-:S04]  /*62c0*/  ULEA UR4, UR4, UR5, 0x18 ;  /* 0x0000000504047291 */ /* 0x004fc8000f8ec0ff */
[----:B------:R-:W-:-:S09]  /*62d0*/  ULEA UR4, UR23, UR4, 0x3 ;  /* 0x0000000417047291 */ /* 0x000fd2000f8e18ff */
[----:B------:R-:W2:Y:S02]  /*62e0*/  SYNCS.PHASECHK.TRANS64.TRYWAIT P0, [UR4+0xc0], R20 ;  /* 0x0000c014ff0075a7 */ /* 0x000ea40008001104 */
[----:B--2---:R-:W-:Y:S05]  /*62f0*/  @!P0 BRA `(.L_x_63) ;  /* 0x000000cc00a08947 */ /* 0x004fea0003800000 */
.L_x_230:
[----:B------:R-:W-:Y:S01]  /*6300*/  ELECT P0, URZ, PT ;  /* 0x0000000000ff782f */ /* 0x000fe20003800000 */
[----:B------:R-:W-:Y:S01]  /*6310*/  @!P1 IMAD.MOV R16, RZ, RZ, R14 ;  /* 0x000000ffff109224 */ /* 0x000fe200078e020e */
[----:B------:R-:W-:Y:S01]  /*6320*/  BSSY.RECONVERGENT B0, `(.L_x_64) ;  /* 0x0000017000007945 */ /* 0x000fe20003800200 */
[----:B------:R-:W-:-:S03]  /*6330*/  ISETP.NE.AND P2, PT, R17, RZ, PT ;  /* 0x000000ff1100720c */ /* 0x000fc60003f45270 */
[----:B------:R-:W-:-:S07]  /*6340*/  PRMT R14, R16, 0x7610, R14 ;  /* 0x00007610100e7816 */ /* 0x000fce000000000e */
[----:B------:R-:W-:Y:S05]  /*6350*/  @!P0 BRA `(.L_x_65) ;  /* 0x00000000004c8947 */ /* 0x000fea0003800000 */
[----:B------:R-:W-:Y:S01]  /*6360*/  PLOP3.LUT P0, PT, P1, P2, PT, 0x20, 0x2 ;  /* 0x000000000002781c */ /* 0x000fe20000f04470 */
[----:B------:R-:W-:Y:S01]  /*6370*/  UIMAD UR5, UR23, 0x14, UR36 ;  /* 0x00000014170578a4 */ /* 0x000fe2000f8e0224 */
[----:B------:R-:W-:Y:S02]  /*6380*/  SEL R16, R14, RZ, !P2 ;  /* 0x000000ff0e107207 */ /* 0x000fe40005000000 */
[----:B------:R-:W-:-:S04]  /*6390*/  SEL R17, RZ, 0x1, !P0 ;  /* 0x00000001ff117807 */ /* 0x000fc80004000000 */
[----:B------:R-:W-:Y:S02]  /*63a0*/  PRMT R16, R17, 0x5410, R16 ;  /* 0x0000541011107816 */ /* 0x000fe40000000010 */
[----:B------:R3:W-:Y:S04]  /*63b0*/  STS [UR5], R2 ;  /* 0x00000002ff007988 */ /* 0x0007e80008000805 */
[----:B------:R3:W-:Y:S04]  /*63c0*/  STS [UR5+0x4], R21 ;  /* 0x00000415ff007988 */ /* 0x0007e80008000805 */
[----:B------:R3:W-:Y:S04]  /*63d0*/  STS [UR5+0xc], R3 ;  /* 0x00000c03ff007988 */ /* 0x0007e80008000805 */
[----:B------:R3:W-:Y:S04]  /*63e0*/  STS [UR5+0x10], R16 ;  /* 0x00001010ff007988 */ /* 0x0007e80008000805 */
[----:B------:R3:W-:Y:S01]  /*63f0*/  STS [UR5+0x8], R15 ;  /* 0x0000080fff007988 */ /* 0x0007e20008000805 */
[----:B------:R-:W-:Y:S01]  /*6400*/  @!PT LDS RZ, [RZ] ;  /* 0x00000000fffff984 */ /* 0x000fe20000000800 */
[----:B------:R-:W-:Y:S01]  /*6410*/  @!PT LDS RZ, [RZ] ;  /* 0x00000000fffff984 */ /* 0x000fe20000000800 */
[----:B------:R-:W-:Y:S01]  /*6420*/  @!PT LDS RZ, [RZ] ;  /* 0x00000000fffff984 */ /* 0x000fe20000000800 */
[----:B------:R-:W-:Y:S01]  /*6430*/  @!PT LDS RZ, [RZ] ;  /* 0x00000000fffff984 */ /* 0x000fe20000000800 */
[----:B------:R4:W-:Y:S06]  /*6440*/  MEMBAR.ALL.CTA ;  /* 0x0000000000007992 */ /* 0x0009ec0000008000 */
[----:B----4-:R-:W4:Y:S01]  /*6450*/  FENCE.VIEW.ASYNC.S ;  /* 0x00000000000073c6 */ /* 0x010f220000000000 */
[----:B------:R-:W-:Y:S05]  /*6460*/  BRA.U !UP0, `(.L_x_66) ;  /* 0x0000000108047547 */ /* 0x000fea000b800000 */
[----:B------:R-:W-:Y:S05]  /*6470*/  BPT.TRAP 0x1 ;  /* 0x000000040000795c */ /* 0x000fea0000300000 */
.L_x_66:
[----:B----4-:R-:W-:Y:S01]  /*6480*/  SYNCS.ARRIVE.TRANS64.A1T0 RZ, [UR4+0x80], RZ ;  /* 0x000080ffffff79a7 */ /* 0x010fe20008100004 */
.L_x_65:
[----:B------:R-:W-:Y:S05]  /*6490*/  BSYNC.RECONVERGENT B0 ;  /* 0x0000000000007941 */ /* 0x000fea0003800200 */
.L_x_64:
[----:B------:R-:W-:Y:S01]  /*64a0*/  UIADD3 UR23, UPT, UPT, UR23, 0x1, URZ ;  /* 0x0000000117177890 */ /* 0x000fe2000fffe0ff */
[----:B---3--:R-:W-:-:S03]  /*64b0*/  MOV R16, R15 ;  /* 0x0000000f00107202 */ /* 0x008fc60000000f00 */
[----:B------:R-:W-:-:S04]  /*64c0*/  UISETP.NE.AND UP0, UPT, UR23, 0x8, UPT ;  /* 0x000000081700788c */ /* 0x000fc8000bf05270 */
[----:B------:R-:W-:Y:S02]  /*64d0*/  USEL UR4, URZ, 0x1, UP0 ;  /* 0x00000001ff047887 */ /* 0x000fe40008000000 */
[----:B------:R-:W-:-:S04]  /*64e0*/  USEL UR23, UR23, URZ, UP0 ;  /* 0x000000ff17177287 */ /* 0x000fc80008000000 */
[----:B------:R-:W-:Y:S01]  /*64f0*/  LOP3.LUT R0, R0, UR4, RZ, 0x3c, !PT ;  /* 0x0000000400007c12 */ /* 0x000fe2000f8e3cff */
[----:B------:R-:W-:Y:S07]  /*6500*/  @!P2 BRA `(.L_x_67) ;  /* 0xffffffe40024a947 */ /* 0x000fee000383ffff */
[----:B------:R-:W-:Y:S01]  /*6510*/  HFMA2 R14, -RZ, RZ, 0, 0 ;  /* 0x00000000ff0e7431 */ /* 0x000fe200000001ff */
[----:B------:R-:W-:Y:S02]  /*6520*/  PRMT R16, RZ, 0x7610, R16 ;  /* 0x00007610ff107816 */ /* 0x000fe40000000010 */
.L_x_83:
[----:B------:R-:W3:Y:S01]  /*6530*/  LDC.64 R2, c[0x0][0xbd0] ;  /* 0x0002f400ff027b82 */ /* 0x000ee20000000a00 */
[----:B------:R-:W-:Y:S01]  /*6540*/  UIADD3 UR18, UP0, UPT, UR18, UR28, URZ ;  /* 0x0000001c12127290 */ /* 0x000fe2000ff1e0ff */
[----:B------:R-:W-:Y:S01]  /*6550*/  ISETP.NE.AND P1, PT, RZ, UR16, PT ;  /* 0x00000010ff007c0c */ /* 0x000fe2000bf25270 */
[----:B------:R-:W-:Y:S01]  /*6560*/  IMAD.MOV.U32 R21, RZ, RZ, -0x1 ;  /* 0xffffffffff157424 */ /* 0x000fe200078e00ff */
[----:B------:R-:W-:Y:S01]  /*6570*/  PLOP3.LUT P2, PT, PT, PT, PT, 0x80, 0x8 ;  /* 0x000000000008781c */ /* 0x000fe20003f4f070 */
[----:B------:R-:W-:Y:S01]  /*6580*/  UIADD3.X UR17, UPT, UPT, UR17, UR19, URZ, UP0, !UPT ;  /* 0x0000001311117290 */ /* 0x000fe200087fe4ff */
[----:B------:R-:W-:Y:S02]  /*6590*/  IMAD.MOV.U32 R22, RZ, RZ, -0x1 ;  /* 0xffffffffff167424 */ /* 0x000fe400078e00ff */
[----:B------:R-:W-:Y:S02]  /*65a0*/  P2R R17, PR, RZ, 0x4 ;  /* 0x00000004ff117803 */ /* 0x000fe40000000000 */
[----:B---3--:R-:W-:Y:S01]  /*65b0*/  ISETP.LE.U32.AND P0, PT, R2, UR18, PT ;  /* 0x0000001202007c0c */ /* 0x008fe2000bf03070 */
[----:B------:R-:W-:-:S05]  /*65c0*/  IMAD.U32 R2, RZ, RZ, UR17 ;  /* 0x00000011ff027e24 */ /* 0x000fca000f8e00ff */
[----:B------:R-:W-:Y:S01]  /*65d0*/  ISETP.GE.U32.AND.EX P0, PT, R2, R3, PT, P0 ;  /* 0x000000030200720c */ /* 0x000fe20003f06100 */
[----:B------:R-:W-:Y:S02]  /*65e0*/  IMAD.MOV.U32 R3, RZ, RZ, RZ ;  /* 0x000000ffff037224 */ /* 0x000fe400078e00ff */
[----:B------:R-:W-:-:S10]  /*65f0*/  IMAD.MOV.U32 R2, RZ, RZ, -0x1 ;  /* 0xffffffffff027424 */ /* 0x000fd400078e00ff */
[----:B------:R-:W-:Y:S05]  /*6600*/  @P0 BRA P1, `(.L_x_68) ;  /* 0x0000001400ec0947 */ /* 0x000fea0000800000 */
[----:B-1----:R-:W-:Y:S01]  /*6610*/  IADD3 R21, P1, PT, R18, R10, RZ ;  /* 0x0000000a12157210 */ /* 0x002fe20007f3e0ff */
[----:B--2---:R-:W-:-:S03]  /*6620*/  IMAD.U32 R20, RZ, RZ, UR17 ;  /* 0x00000011ff147e24 */ /* 0x004fc6000f8e00ff */
[----:B------:R-:W-:Y:S01]  /*6630*/  ISETP.LE.U32.AND P0, PT, R21, UR18, PT ;  /* 0x0000001215007c0c */ /* 0x000fe2000bf03070 */
[----:B------:R-:W-:-:S05]  /*6640*/  IMAD.X R21, R19, 0x1, R9, P1 ;  /* 0x0000000113157824 */ /* 0x000fca00008e0609 */
[----:B------:R-:W-:-:S13]  /*6650*/  ISETP.GE.U32.AND.EX P0, PT, R20, R21, PT, P0 ;  /* 0x000000151400720c */ /* 0x000fda0003f06100 */
[----:B------:R-:W-:Y:S05]  /*6660*/  @!P0 BRA `(.L_x_69) ;  /* 0x0000001000d88947 */ /* 0x000fea0003800000 */
[----:B------:R-:W1:Y:S01]  /*6670*/  LDCU UR25, c[0x0][0xbe8] ;  /* 0x00017d00ff1977ac */ /* 0x000e620008000800 */
[----:B------:R-:W-:Y:S01]  /*6680*/  IMAD.IADD R11, R8, 0x1, R11 ;  /* 0x00000001080b7824 */ /* 0x000fe200078e020b */
[----:B-----5:R-:W-:Y:S01]  /*6690*/  MOV R19, R6 ;  /* 0x0000000600137202 */ /* 0x020fe20000000f00 */
        /* <DEDUP_REMOVED lines=16> */
[----:B------:R-:W4:Y:S01]  /*67a0*/  LDCU.128 UR4, c[0x0][0xbc0] ;  /* 0x00017800ff0477ac */ /* 0x000f220008000c00 */
[----:B------:R-:W-:Y:S02]  /*67b0*/  IADD3 R20, P0, PT, R19, UR20, RZ ;  /* 0x0000001413147c10 */ /* 0x000fe4000ff1e0ff */
[----:B-1----:R-:W-:Y:S01]  /*67c0*/  IADD3 R24, P2, PT, R21, UR14, RZ ;  /* 0x0000000e15187c10 */ /* 0x002fe2000ff5e0ff */
[----:B------:R-:W1:Y:S01]  /*67d0*/  LDCU.64 UR10, c[0x0][0xba8] ;  /* 0x00017500ff0a77ac */ /* 0x000e620008000a00 */
[----:B------:R-:W-:-:S02]  /*67e0*/  LEA.HI.X.SX32 R19, R19, UR15, 0x1, P0 ;  /* 0x0000000f13137c11 */ /* 0x000fc400080f0eff */
[----:B------:R-:W1:Y:S01]  /*67f0*/  I2F.RP R12, R13 ;  /* 0x0000000d000c7306 */ /* 0x000e620000209400 */
[----:B------:R-:W-:Y:S02]  /*6800*/  LEA.HI.X.SX32 R23, R21, UR13, 0x1, P2 ;  /* 0x0000000d15177c11 */ /* 0x000fe400090f0eff */
[----:B--2---:R-:W-:-:S05]  /*6810*/  IADD3 R22, P0, PT, R20, UR9, RZ ;  /* 0x0000000914167c10 */ /* 0x004fca000ff1e0ff */
[----:B---3--:R-:W2:Y:S01]  /*6820*/  MUFU.RCP R27, R27 ;  /* 0x0000001b001b7308 */ /* 0x008ea20000001000 */
[----:B----4-:R-:W-:Y:S01]  /*6830*/  IADD3 R26, P1, PT, R24, UR7, RZ ;  /* 0x00000007181a7c10 */ /* 0x010fe2000ff3e0ff */
[----:B------:R-:W-:Y:S02]  /*6840*/  IMAD.X R21, RZ, RZ, R19, P0 ;  /* 0x000000ffff157224 */ /* 0x000fe400000e0613 */
[----:B-1----:R-:W-:-:S04]  /*6850*/  IMAD.WIDE.U32 R36, R22, UR10, RZ ;  /* 0x0000000a16247c25 */ /* 0x002fc8000f8e00ff */
[----:B------:R-:W1:Y:S01]  /*6860*/  MUFU.RCP R12, R12 ;  /* 0x0000000c000c7308 */ /* 0x000e620000001000 */
[----:B------:R-:W-:Y:S02]  /*6870*/  IMAD.X R25, RZ, RZ, R23, P1 ;  /* 0x000000ffff197224 */ /* 0x000fe400008e0617 */
[----:B------:R-:W-:-:S04]  /*6880*/  IMAD.WIDE.U32 R30, R21, UR10, RZ ;  /* 0x0000000a151e7c25 */ /* 0x000fc8000f8e00ff */
[----:B--2---:R-:W-:Y:S02]  /*6890*/  VIADD R27, R27, 0xffffffe ;  /* 0x0ffffffe1b1b7836 */ /* 0x004fe40000000000 */
[----:B------:R-:W-:-:S04]  /*68a0*/  IMAD.WIDE.U32 R28, R25, UR4, RZ ;  /* 0x00000004191c7c25 */ /* 0x000fc8000f8e00ff */
[----:B------:R-:W2:Y:S01]  /*68b0*/  F2I.FTZ.U32.TRUNC.NTZ R27, R27 ;  /* 0x0000001b001b7305 */ /* 0x000ea2000021f000 */
[----:B------:R-:W-:-:S04]  /*68c0*/  IMAD.WIDE.U32 R30, P1, R22, UR11, R30 ;  /* 0x0000000b161e7c25 */ /* 0x000fc8000f82001e */
[----:B------:R-:W-:-:S04]  /*68d0*/  IMAD.WIDE.U32 R28, P0, R26, UR5, R28 ;  /* 0x000000051a1c7c25 */ /* 0x000fc8000f80001c */
[----:B------:R-:W-:-:S04]  /*68e0*/  IMAD.WIDE.U32 R38, R26, UR4, RZ ;  /* 0x000000041a267c25 */ /* 0x000fc8000f8e00ff */
[----:B------:R-:W-:Y:S01]  /*68f0*/  IMAD.X R35, RZ, RZ, RZ, P1 ;  /* 0x000000ffff237224 */ /* 0x000fe200008e06ff */
[----:B------:R-:W-:Y:S01]  /*6900*/  IADD3 RZ, P1, PT, R37, R30, RZ ;  /* 0x0000001e25ff7210 */ /* 0x000fe20007f3e0ff */
[----:B-1----:R-:W-:Y:S01]  /*6910*/  VIADD R12, R12, 0xffffffe ;  /* 0x0ffffffe0c0c7836 */ /* 0x002fe20000000000 */
[----:B------:R-:W-:Y:S01]  /*6920*/  IADD3 RZ, P2, PT, R39, R28, RZ ;  /* 0x0000001c27ff7210 */ /* 0x000fe20007f5e0ff */
[----:B------:R-:W-:Y:S02]  /*6930*/  IMAD.MOV.U32 R34, RZ, RZ, R31 ;  /* 0x000000ffff227224 */ /* 0x000fe400078e001f */
[----:B------:R-:W-:Y:S01]  /*6940*/  IMAD.X R33, RZ, RZ, RZ, P0 ;  /* 0x000000ffff217224 */ /* 0x000fe200000e06ff */
[----:B------:R-:W-:Y:S01]  /*6950*/  ISETP.NE.U32.AND P0, PT, RZ, UR10, PT ;  /* 0x0000000aff007c0c */ /* 0x000fe2000bf05070 */
[----:B------:R-:W-:Y:S02]  /*6960*/  IMAD.MOV.U32 R32, RZ, RZ, R29 ;  /* 0x000000ffff207224 */ /* 0x000fe400078e001d */
[----:B------:R1:W3:Y:S01]  /*6970*/  F2I.FTZ.U32.TRUNC.NTZ R29, R12 ;  /* 0x0000000c001d7305 */ /* 0x0002e2000021f000 */
[----:B------:R-:W-:Y:S01]  /*6980*/  IMAD.WIDE.U32.X R34, R21, UR11, R34, P1 ;  /* 0x0000000b15227c25 */ /* 0x000fe200088e0422 */
[----:B------:R-:W-:-:S02]  /*6990*/  ISETP.NE.U32.AND P1, PT, RZ, UR4, PT ;  /* 0x00000004ff007c0c */ /* 0x000fc4000bf25070 */
[----:B------:R-:W-:Y:S01]  /*69a0*/  ISETP.NE.AND.EX P0, PT, RZ, UR11, PT, P0 ;  /* 0x0000000bff007c0c */ /* 0x000fe2000bf05300 */
[----:B------:R-:W-:Y:S01]  /*69b0*/  IMAD.WIDE.U32.X R32, R25, UR5, R32, P2 ;  /* 0x0000000519207c25 */ /* 0x000fe200090e0420 */
[----:B------:R-:W-:Y:S02]  /*69c0*/  ISETP.NE.AND.EX P1, PT, RZ, UR5, PT, P1 ;  /* 0x00000005ff007c0c */ /* 0x000fe4000bf25310 */
[----:B------:R-:W-:Y:S01]  /*69d0*/  SEL R20, R20, R34, !P0 ;  /* 0x0000002214147207 */ /* 0x000fe20004000000 */
[----:B--2---:R-:W-:Y:S01]  /*69e0*/  IMAD.MOV R22, RZ, RZ, -R27 ;  /* 0x000000ffff167224 */ /* 0x004fe200078e0a1b */
[----:B------:R-:W-:Y:S01]  /*69f0*/  SEL R19, R19, R35, !P0 ;  /* 0x0000002313137207 */ /* 0x000fe20004000000 */
[----:B------:R-:W-:Y:S01]  /*6a00*/  IMAD.MOV.U32 R26, RZ, RZ, RZ ;  /* 0x000000ffff1a7224 */ /* 0x000fe200078e00ff */
[----:B------:R-:W-:Y:S01]  /*6a10*/  SEL R24, R24, R32, !P1 ;  /* 0x0000002018187207 */ /* 0x000fe20004800000 */
[----:B------:R-:W-:Y:S01]  /*6a20*/  IMAD R21, R22, R18, RZ ;  /* 0x0000001216157224 */ /* 0x000fe200078e02ff */
[----:B------:R-:W-:Y:S01]  /*6a30*/  SEL R23, R23, R33, !P1 ;  /* 0x0000002117177207 */ /* 0x000fe20004800000 */
[----:B------:R-:W-:Y:S01]  /*6a40*/  IMAD.MOV.U32 R28, RZ, RZ, RZ ;  /* 0x000000ffff1c7224 */ /* 0x000fe200078e00ff */
[----:B-1----:R-:W-:Y:S01]  /*6a50*/  SHF.R.U64 R12, R20, UR8, R19 ;  /* 0x00000008140c7c19 */ /* 0x002fe20008001213 */
[----:B------:R-:W-:Y:S01]  /*6a60*/  IMAD.HI.U32 R21, R27, R21, R26 ;  /* 0x000000151b157227 */ /* 0x000fe200078e001a */
[----:B------:R-:W-:-:S02]  /*6a70*/  SHF.R.U64 R23, R24, UR6, R23 ;  /* 0x0000000618177c19 */ /* 0x000fc40008001217 */
[----:B------:R-:W-:Y:S01]  /*6a80*/  IADD3 R25, PT, PT, R5, -0x1, R12 ;  /* 0xffffffff05197810 */ /* 0x000fe20007ffe00c */
[----:B---3--:R-:W-:Y:S01]  /*6a90*/  IMAD.MOV R26, RZ, RZ, -R29 ;  /* 0x000000ffff1a7224 */ /* 0x008fe200078e0a1d */
[----:B------:R-:W-:Y:S02]  /*6aa0*/  IADD3 R24, PT, PT, R4, -0x1, R23 ;  /* 0xffffffff04187810 */ /* 0x000fe40007ffe017 */
[----:B------:R-:W-:Y:S01]  /*6ab0*/  IABS R20, R5 ;  /* 0x0000000500147213 */ /* 0x000fe20000000000 */
[----:B------:R-:W-:Y:S01]  /*6ac0*/  IMAD R23, R26, R13, RZ ;  /* 0x0000000d1a177224 */ /* 0x000fe200078e02ff */
[----:B------:R-:W-:Y:S02]  /*6ad0*/  IABS R22, R25 ;  /* 0x0000001900167213 */ /* 0x000fe40000000000 */
[----:B------:R-:W-:Y:S01]  /*6ae0*/  IABS R12, R4 ;  /* 0x00000004000c7213 */ /* 0x000fe20000000000 */
[----:B------:R-:W-:Y:S01]  /*6af0*/  IMAD.HI.U32 R23, R29, R23, R28 ;  /* 0x000000171d177227 */ /* 0x000fe200078e001c */
[----:B------:R-:W-:-:S02]  /*6b00*/  IABS R19, R24 ;  /* 0x0000001800137213 */ /* 0x000fc40000000000 */
[----:B------:R-:W-:Y:S01]  /*6b10*/  ISETP.GE.AND P4, PT, R25, RZ, PT ;  /* 0x000000ff1900720c */ /* 0x000fe20003f86270 */
[----:B------:R-:W-:Y:S01]  /*6b20*/  IMAD.MOV R20, RZ, RZ, -R20 ;  /* 0x000000ffff147224 */ /* 0x000fe200078e0a14 */
[----:B------:R-:W-:Y:S01]  /*6b30*/  ISETP.GE.AND P2, PT, R24, RZ, PT ;  /* 0x000000ff1800720c */ /* 0x000fe20003f46270 */
[----:B------:R-:W-:-:S04]  /*6b40*/  IMAD.HI.U32 R21, R21, R22, RZ ;  /* 0x0000001615157227 */ /* 0x000fc800078e00ff */
        /* <DEDUP_REMOVED lines=26> */
.L_x_71:
[----:B------:R-:W-:Y:S05]  /*6cf0*/  BSYNC.RECONVERGENT B0 ;  /* 0x0000000000007941 */ /* 0x000fea0003800200 */
.L_x_70:
        /* <DEDUP_REMOVED lines=16> */
[----:B-1----:R-:W1:Y:S02]  /*6e00*/  SHFL.UP PT, R24, R21, 0x4, RZ ;  /* 0x0480000015187989 */ /* 0x002e6400000e00ff */
[----:B------:R-:W-:-:S05]  /*6e10*/  IMAD.X R22, R22, 0x1, R19, P0 ;  /* 0x0000000116167824 */ /* 0x000fca00000e0613 */
        /* <DEDUP_REMOVED lines=8> */
[----:B------:R-:W-:Y:S01]  /*6ea0*/  IADD3 R26, P0, PT, R19, R24, RZ ;  /* 0x00000018131a7210 */ /* 0x000fe20007f1e0ff */
[----:B------:R-:W-:Y:S01]  /*6eb0*/  IMAD.U32 R24, RZ, RZ, UR17 ;  /* 0x00000011ff187e24 */ /* 0x000fe2000f8e00ff */
[----:B--2---:R-:W-:-:S03]  /*6ec0*/  SEL R25, R25, RZ, P2 ;  /* 0x000000ff19197207 */ /* 0x004fc60001000000 */
[----:B------:R-:W1:Y:S02]  /*6ed0*/  SHFL.UP PT, R19, R26, 0x10, RZ ;  /* 0x060000001a137989 */ /* 0x000e6400000e00ff */
[----:B------:R-:W-:-:S05]  /*6ee0*/  IMAD.X R25, R25, 0x1, R20, P0 ;  /* 0x0000000119197824 */ /* 0x000fca00000e0614 */
        /* <DEDUP_REMOVED lines=18> */
.L_x_75:
        /* <DEDUP_REMOVED lines=100> */
.L_x_74:
[----:B------:R-:W-:Y:S05]  /*7650*/  BSYNC.RECONVERGENT B0 ;  /* 0x0000000000007941 */ /* 0x000fea0003800200 */
.L_x_73:
[----:B------:R-:W1:Y:S04]  /*7660*/  SHFL.UP PT, R20, R23, 0x1, RZ ;  /* 0x0420000017147989 */ /* 0x000e6800000e00ff */
[----:B------:R-:W3:Y:S01]  /*7670*/  SHFL.UP PT, R19, R18, 0x1, RZ ;  /* 0x0420000012137989 */ /* 0x000ee200000e00ff */
[----:B-1----:R-:W-:Y:S02]  /*7680*/  SEL R20, R20, RZ, P5 ;  /* 0x000000ff14147207 */ /* 0x002fe40002800000 */
[----:B---3--:R-:W-:Y:S02]  /*7690*/  SEL R19, R19, RZ, P5 ;  /* 0x000000ff13137207 */ /* 0x008fe40002800000 */
[----:B------:R-:W-:-:S05]  /*76a0*/  IADD3 R20, P0, PT, R20, R23, RZ ;  /* 0x0000001714147210 */ /* 0x000fca0007f1e0ff */
[----:B------:R-:W-:Y:S01]  /*76b0*/  IMAD.X R19, R19, 0x1, R18, P0 ;  /* 0x0000000113137824 */ /* 0x000fe200000e0612 */
        /* <DEDUP_REMOVED lines=32> */
.L_x_72:
        /* <DEDUP_REMOVED lines=17> */
.L_x_69:
        /* <DEDUP_REMOVED lines=42> */
.L_x_76:
[----:B------:R-:W-:Y:S02]  /*7c70*/  MOV R2, 0x7c90 ;  /* 0x00007c9000027802 */ /* 0x000fe40000000f00 */
[----:B-----5:R-:W-:Y:S05]  /*7c80*/  CALL.REL.NOINC `(.L_x_61) ;  /* 0x000000c000b47944 */ /* 0x020fea0003c00000 */
[----:B------:R-:W-:-:S05]  /*7c90*/  IADD3 R2, PT, PT, -R22, RZ, RZ ;  /* 0x000000ff16027210 */ /* 0x000fca0007ffe1ff */
[----:B------:R-:W-:-:S07]  /*7ca0*/  IMAD R21, R20, R2, R21 ;  /* 0x0000000214157224 */ /* 0x000fce00078e0215 */
.L_x_77:
[----:B------:R-:W1:Y:S01]  /*7cb0*/  LDC R17, c[0x0][0xbdc] ;  /* 0x0002f700ff117b82 */ /* 0x000e620000000800 */
[----:B------:R-:W-:Y:S02]  /*7cc0*/  LOP3.LUT R26, R26, UR12, RZ, 0xc0, !PT ;  /* 0x0000000c1a1a7c12 */ /* 0x000fe4000f8ec0ff */
[----:B------:R-:W-:Y:S02]  /*7cd0*/  LOP3.LUT R24, R24, UR22, RZ, 0xc0, !PT ;  /* 0x0000001618187c12 */ /* 0x000fe4000f8ec0ff */
[----:B------:R-:W-:-:S03]  /*7ce0*/  PLOP3.LUT P1, PT, PT, PT, PT, 0x8, 0x80 ;  /* 0x000000000080781c */ /* 0x000fc60003f2e170 */
[----:B------:R-:W2:Y:S08]  /*7cf0*/  LDC R2, c[0x0][0xb80] ;  /* 0x0002e000ff027b82 */ /* 0x000eb00000000800 */
[----:B------:R-:W3:Y:S08]  /*7d00*/  LDC R3, c[0x0][0xb90] ;  /* 0x0002e400ff037b82 */ /* 0x000ef00000000800 */
[----:B------:R-:W4:Y:S01]  /*7d10*/  LDC R20, c[0x0][0xbe0] ;  /* 0x0002f800ff147b82 */ /* 0x000f220000000800 */
[----:B-1----:R-:W-:Y:S01]  /*7d20*/  SHF.L.U32 R17, R22, R17, RZ ;  /* 0x0000001116117219 */ /* 0x002fe200000006ff */
[----:B------:R-:W-:-:S04]  /*7d30*/  IMAD.MOV.U32 R22, RZ, RZ, R11 ;  /* 0x000000ffff167224 */ /* 0x000fc800078e000b */
[----:B------:R-:W-:Y:S01]  /*7d40*/  IMAD.IADD R26, R26, 0x1, R17 ;  /* 0x000000011a1a7824 */ /* 0x000fe200078e0211 */
[----:B------:R-:W-:Y:S01]  /*7d50*/  P2R R17, PR, RZ, 0x2 ;  /* 0x00000002ff117803 */ /* 0x000fe20000000000 */
[----:B--2---:R-:W-:Y:S02]  /*7d60*/  IMAD R21, R21, R2, R24 ;  /* 0x0000000215157224 */ /* 0x004fe400078e0218 */
[----:B---3--:R-:W-:Y:S02]  /*7d70*/  IMAD R26, R26, R3, UR30 ;  /* 0x0000001e1a1a7e24 */ /* 0x008fe4000f8e0203 */
[----:B------:R-:W-:Y:S01]  /*7d80*/  IMAD.MOV.U32 R3, RZ, RZ, 0x1 ;  /* 0x00000001ff037424 */ /* 0x000fe200078e00ff */
[----:B----4-:R-:W-:-:S04]  /*7d90*/  ISETP.NE.AND P0, PT, R20, 0x1, PT ;  /* 0x000000011400780c */ /* 0x010fc80003f05270 */
[----:B------:R-:W-:Y:S02]  /*7da0*/  SEL R2, R26, R21, !P0 ;  /* 0x000000151a027207 */ /* 0x000fe40004000000 */
[----:B------:R-:W-:Y:S02]  /*7db0*/  SEL R21, R21, R26, !P0 ;  /* 0x0000001a15157207 */ /* 0x000fe40004000000 */
.L_x_68:
[----:B------:R-:W-:-:S09]  /*7dc0*/  UISETP.NE.AND UP0, UPT, UR37, 0x1, UPT ;  /* 0x000000012500788c */ /* 0x000fd2000bf05270 */
[----:B------:R-:W-:Y:S05]  /*7dd0*/  BRA.U !UP0, `(.L_x_78) ;  /* 0x0000000108047547 */ /* 0x000fea000b800000 */
[----:B------:R-:W-:Y:S05]  /*7de0*/  BPT.TRAP 0x1 ;  /* 0x000000040000795c */ /* 0x000fea0000300000 */
.L_x_78:
[----:B------:R-:W3:Y:S01]  /*7df0*/  S2UR UR4, SR_CgaCtaId ;  /* 0x00000000000479c3 */ /* 0x000ee20000008800 */
[----:B------:R-:W-:Y:S01]  /*7e00*/  UMOV UR5, 0x400 ;  /* 0x0000040000057882 */ /* 0x000fe20000000000 */
[----:B--2---:R-:W-:Y:S02]  /*7e10*/  SHF.L.U32 R20, R0, 0x1f, RZ ;  /* 0x0000001f00147819 */ /* 0x004fe400000006ff */
[----:B------:R-:W-:Y:S02]  /*7e20*/  ISETP.NE.AND P1, PT, R15, R22, PT ;  /* 0x000000160f00720c */ /* 0x000fe40003f25270 */
[----:B------:R-:W-:-:S04]  /*7e30*/  ISETP.NE.AND P2, PT, R17, RZ, PT ;  /* 0x000000ff1100720c */ /* 0x000fc80003f45270 */
[----:B------:R-:W-:Y:S01]  /*7e40*/  ISETP.NE.AND P2, PT, R15, R22, !P2 ;  /* 0x000000160f00720c */ /* 0x000fe20005745270 */
[----:B------:R-:W-:-:S06]  /*7e50*/  VIADD R15, R16, 0x1 ;  /* 0x00000001100f7836 */ /* 0x000fcc0000000000 */
[----:B------:R-:W-:Y:S01]  /*7e60*/  @!P1 IMAD.MOV R15, RZ, RZ, R16 ;  /* 0x000000ffff0f9224 */ /* 0x000fe200078e0210 */
[----:B---3--:R-:W-:-:S04]  /*7e70*/  ULEA UR4, UR4, UR5, 0x18 ;  /* 0x0000000504047291 */ /* 0x008fc8000f8ec0ff */
[----:B------:R-:W-:-:S09]  /*7e80*/  ULEA UR4, UR23, UR4, 0x3 ;  /* 0x0000000417047291 */ /* 0x000fd2000f8e18ff */
[----:B------:R-:W2:Y:S02]  /*7e90*/  SYNCS.PHASECHK.TRANS64.TRYWAIT P0, [UR4+0xc0], R20 ;  /* 0x0000c014ff0075a7 */ /* 0x000ea40008001104 */
[----:B--2---:R-:W-:Y:S05]  /*7ea0*/  @!P0 BRA `(.L_x_79) ;  /* 0x000000b000cc8947 */ /* 0x004fea0003800000 */
.L_x_232:
[----:B------:R-:W-:Y:S02]  /*7eb0*/  ELECT P0, URZ, PT ;  /* 0x0000000000ff782f */ /* 0x000fe40003800000 */
[----:B------:R-:W-:Y:S01]  /*7ec0*/  ISETP.NE.AND P1, PT, R17, RZ, PT ;  /* 0x000000ff1100720c */ /* 0x000fe20003f25270 */
[----:B------:R-:W-:Y:S03]  /*7ed0*/  BSSY.RECONVERGENT B0, `(.L_x_80) ;  /* 0x0000015000007945 */ /* 0x000fe60003800200 */
[----:B------:R-:W-:-:S04]  /*7ee0*/  SEL R15, R15, RZ, !P1 ;  /* 0x000000ff0f0f7207 */ /* 0x000fc80004800000 */
[----:B------:R-:W-:-:S03]  /*7ef0*/  PRMT R16, R15, 0x7610, R16 ;  /* 0x000076100f107816 */ /* 0x000fc60000000010 */
[----:B------:R-:W-:Y:S05]  /*7f00*/  @!P0 BRA `(.L_x_81) ;  /* 0x0000000000448947 */ /* 0x000fea0003800000 */
[----:B------:R-:W-:Y:S01]  /*7f10*/  UIMAD UR5, UR23, 0x14, UR36 ;  /* 0x00000014170578a4 */ /* 0x000fe2000f8e0224 */
[----:B------:R-:W-:-:S04]  /*7f20*/  SEL R15, RZ, 0x1, !P2 ;  /* 0x00000001ff0f7807 */ /* 0x000fc80005000000 */
[----:B------:R-:W-:-:S04]  /*7f30*/  PRMT R15, R15, 0x5410, R16 ;  /* 0x000054100f0f7816 */ /* 0x000fc80000000010 */
        /* <DEDUP_REMOVED lines=13> */
.L_x_82:
[----:B----4-:R-:W-:Y:S01]  /*8010*/  SYNCS.ARRIVE.TRANS64.A1T0 RZ, [UR4+0x80], RZ ;  /* 0x000080ffffff79a7 */ /* 0x010fe20008100004 */
.L_x_81:
[----:B------:R-:W-:Y:S05]  /*8020*/  BSYNC.RECONVERGENT B0 ;  /* 0x0000000000007941 */ /* 0x000fea0003800200 */
.L_x_80:
[----:B------:R-:W-:Y:S01]  /*8030*/  UIADD3 UR23, UPT, UPT, UR23, 0x1, URZ ;  /* 0x0000000117177890 */ /* 0x000fe2000fffe0ff */
[----:B------:R-:W-:Y:S02]  /*8040*/  VIADD R14, R14, 0x1 ;  /* 0x000000010e0e7836 */ /* 0x000fe40000000000 */
[----:B---3--:R-:W-:Y:S01]  /*8050*/  IMAD.MOV.U32 R15, RZ, RZ, R22 ;  /* 0x000000ffff0f7224 */ /* 0x008fe200078e0016 */
[----:B------:R-:W-:Y:S02]  /*8060*/  UISETP.NE.AND UP0, UPT, UR23, 0x8, UPT ;  /* 0x000000081700788c */ /* 0x000fe4000bf05270 */
[----:B------:R-:W-:Y:S02]  /*8070*/  ISETP.NE.AND P0, PT, R14, 0x4, PT ;  /* 0x000000040e00780c */ /* 0x000fe40003f05270 */
[----:B------:R-:W-:Y:S02]  /*8080*/  USEL UR4, URZ, 0x1, UP0 ;  /* 0x00000001ff047887 */ /* 0x000fe40008000000 */
[----:B------:R-:W-:-:S04]  /*8090*/  USEL UR23, UR23, URZ, UP0 ;  /* 0x000000ff17177287 */ /* 0x000fc80008000000 */
[----:B------:R-:W-:-:S05]  /*80a0*/  LOP3.LUT R0, R0, UR4, RZ, 0x3c, !PT ;  /* 0x0000000400007c12 */ /* 0x000fca000f8e3cff */
[----:B------:R-:W-:Y:S05]  /*80b0*/  @!P0 EXIT ;  /* 0x000000000000894d */ /* 0x000fea0003800000 */
[----:B------:R-:W-:Y:S05]  /*80c0*/  BRA `(.L_x_83) ;  /* 0xffffffe400187947 */ /* 0x000fea000383ffff */
.L_x_50:
[----:B------:R-:W-:-:S09]  /*80d0*/  UISETP.NE.AND UP0, UPT, UR37, 0x3, UPT ;  /* 0x000000032500788c */ /* 0x000fd2000bf05270 */
[----:B------:R-:W-:Y:S05]  /*80e0*/  BRA.U UP0, `(.L_x_84) ;  /* 0x0000001100c47547 */ /* 0x000fea000b800000 */
[----:B------:R-:W-:-:S08]  /*80f0*/  NOP ;  /* 0x0000000000007918 */ /* 0x000fd00000000000 */
[----:B-----5:R-:W1:-:S00]  /*8100*/  USETMAXREG.DEALLOC.CTAPOOL 0x88 ;  /* 0x00000088000079c8 */ /* 0x020e4000080e0500 */
[----:B-1----:R-:W1:Y:S01]  /*8110*/  LDC.64 R22, c[0x0][0x390] ;  /* 0x0000e400ff167b82 */ /* 0x002e620000000a00 */
[----:B------:R-:W-:Y:S02]  /*8120*/  HFMA2 R20, -RZ, RZ, 0, 0 ;  /* 0x00000000ff147431 */ /* 0x000fe400000001ff */
[----:B------:R-:W-:Y:S01]  /*8130*/  IMAD.MOV.U32 R21, RZ, RZ, 0x1 ;  /* 0x00000001ff157424 */ /* 0x000fe200078e00ff */
[----:B------:R-:W-:Y:S01]  /*8140*/  PRMT R5, RZ, 0x7610, R5 ;  /* 0x00007610ff057816 */ /* 0x000fe20000000005 */
[----:B------:R-:W2:Y:S03]  /*8150*/  LDCU UR26, c[0x0][0x880] ;  /* 0x00011000ff1a77ac */ /* 0x000ea60008000800 */
[----:B------:R-:W3:Y:S01]  /*8160*/  LDC.64 R10, c[0x0][0xb08] ;  /* 0x0002c200ff0a7b82 */ /* 0x000ee20000000a00 */
[----:B------:R-:W4:Y:S01]  /*8170*/  LDCU.64 UR6, c[0x0][0x888] ;  /* 0x00011100ff0677ac */ /* 0x000f220008000a00 */
[----:B------:R-:W-:-:S02]  /*8180*/  USEL UR25, URZ, 0x1, UP4 ;  /* 0x00000001ff197887 */ /* 0x000fc4000a000000 */
[----:B------:R-:W-:-:S04]  /*8190*/  UPLOP3.LUT UP0, UPT, UPT, UPT, UPT, 0x40, 0x4 ;  /* 0x000000000004789c */ /* 0x000fc80003f0e870 */
[----:B------:R-:W1:Y:S01]  /*81a0*/  LDC.64 R8, c[0x0][0xb10] ;  /* 0x0002c400ff087b82 */ /* 0x000e620000000a00 */
[----:B------:R-:W-:-:S07]  /*81b0*/  UMOV UR5, URZ ;  /* 0x000000ff00057c82 */ /* 0x000fce0008000000 */
[----:B--2---:R-:W1:Y:S02]  /*81c0*/  LDC.64 R2, c[0x0][0x890] ;  /* 0x00022400ff027b82 */ /* 0x004e640000000a00 */
.L_x_118:
[----:B------:R-:W-:Y:S04]  /*81d0*/  LOP3.LUT R4, R5, 0xffff, RZ, 0xc0, !PT ;  /* 0x0000ffff05047812 */ /* 0x000fe800078ec0ff */
[----:B------:R-:W-:Y:S04]  /*81e0*/  SHF.R.U32.HI R4, RZ, 0x1, R4 ;  /* 0x00000001ff047819 */ /* 0x000fe80000011604 */
[----:B------:R-:W-:Y:S05]  /*81f0*/  LOP3.LUT R4, R4, 0xffff, RZ, 0xc0, !PT ;  /* 0x0000ffff04047812 */ /* 0x000fea00078ec0ff */
[----:B------:R-:W-:Y:S05]  /*8200*/  IMAD R4, R4, 0x4925, RZ ;  /* 0x0000492504047824 */ /* 0x000fea00078e02ff */
[----:B------:R-:W-:Y:S04]  /*8210*/  SHF.R.U32.HI R4, RZ, 0x11, R4 ;  /* 0x00000011ff047819 */ /* 0x000fe80000011604 */
[----:B------:R-:W-:Y:S05]  /*8220*/  PRMT R4, R4, 0x9910, RZ ;  /* 0x0000991004047816 */ /* 0x000fea00000000ff */
[----:B------:R-:W-:Y:S04]  /*8230*/  IMAD R4, R4, 0xe, RZ ;  /* 0x0000000e04047824 */ /* 0x000fe800078e02ff */
[----:B------:R-:W-:Y:S05]  /*8240*/  IMAD.MOV R4, RZ, RZ, -R4 ;  /* 0x000000ffff047224 */ /* 0x000fea00078e0a04 */
[----:B------:R-:W-:Y:S05]  /*8250*/  PRMT R4, R4, 0x7710, RZ ;  /* 0x0000771004047816 */ /* 0x000fea00000000ff */
[----:B------:R-:W-:Y:S05]  /*8260*/  IMAD.IADD R4, R4, 0x1, R5 ;  /* 0x0000000104047824 */ /* 0x000fea00078e0205 */
[----:B------:R-:W-:Y:S11]  /*8270*/  R2UR UR4, R4 ;  /* 0x00000000040472ca */ /* 0x000ff600000e0000 */
[----:B------:R-:W-:Y:S02]  /*8280*/  @!UPT UIADD3 URZ, UPT, UPT, URZ, URZ, URZ ;  /* 0x000000fffffff290 */ /* 0x000fe4000fffe0ff */
[----:B------:R-:W-:Y:S06]  /*8290*/  ULOP3.LUT UR4, UR4, 0xffff, URZ, 0xc0, !UPT ;  /* 0x0000ffff04047892 */ /* 0x000fec000f8ec0ff */
[----:B------:R-:W-:Y:S02]  /*82a0*/  IMAD.U32 R5, RZ, RZ, UR4 ;  /* 0x00000004ff057e24 */ /* 0x000fe4000f8e00ff */
[----:B------:R-:W-:Y:S03]  /*82b0*/  IMAD.U32 R4, RZ, RZ, UR4 ;  /* 0x00000004ff047e24 */ /* 0x000fe6000f8e00ff */
[----:B------:R-:W-:Y:S04]  /*82c0*/  LEA R6, P0, R5, UR22, 0x7 ;  /* 0x0000001605067c11 */ /* 0x000fe8000f8038ff */
[----:B------:R-:W-:Y:S02]  /*82d0*/  LEA.HI.X R7, R4, UR23, RZ, 0x7, P0 ;  /* 0x0000001704077c11 */ /* 0x000fe400080f3cff */
[----:B------:R-:W-:Y:S02]  /*82e0*/  R2UR UR28, R6 ;  /* 0x00000000061c72ca */ /* 0x000fe400000e0000 */
[----:B------:R-:W-:Y:S01]  /*82f0*/  R2UR UR29, R7 ;  /* 0x00000000071d72ca */ /* 0x000fe200000e0000 */
[----:B------:R-:W-:Y:S03]  /*8300*/  @!UPT UIADD3 URZ, UPT, UPT, URZ, URZ, URZ ;  /* 0x000000fffffff290 */ /* 0x000fe6000fffe0ff */
[----:B--2-4-:R-:W-:Y:S11]  /*8310*/  BRA.U UP0, `(.L_x_85) ;  /* 0x0000000500107547 */ /* 0x014ff6000b800000 */
[----:B------:R-:W2:Y:S01]  /*8320*/  S2R R15, SR_LANEID ;  /* 0x00000000000f7919 */ /* 0x000ea20000000000 */
[----:B------:R-:W-:Y:S02]  /*8330*/  MOV R5, 0x400 ;  /* 0x0000040000057802 */ /* 0x000fe40000000f00 */
[----:B------:R-:W-:Y:S01]  /*8340*/  ELECT P0, URZ, PT ;  /* 0x0000000000ff782f */ /* 0x000fe20003800000 */
[----:B------:R-:W-:Y:S01]  /*8350*/  BSSY.RECONVERGENT B0, `(.L_x_86) ;  /* 0x0000037000007945 */ /* 0x000fe20003800200 */
[----:B------:R-:W5:Y:S02]  /*8360*/  S2R R18, SR_CgaCtaId ;  /* 0x0000000000127919 */ /* 0x000f640000008800 */
[----:B-----5:R-:W-:Y:S01]  /*8370*/  LEA R18, R18, R5, 0x18 ;  /* 0x0000000512127211 */ /* 0x020fe200078ec0ff */
[----:B--2---:R-:W-:Y:S05]  /*8380*/  IMAD.SHL.U32 R15, R15, 0x4, RZ ;  /* 0x000000040f0f7824 */ /* 0x004fea00078e00ff */
[----:B------:R-:W-:Y:S03]  /*8390*/  IADD3 R19, PT, PT, R15, 0x380, R18 ;  /* 0x000003800f137810 */ /* 0x000fe60007ffe012 */
[----:B------:R-:W-:Y:S05]  /*83a0*/  @!P0 BRA `(.L_x_87) ;  /* 0x0000000000c48947 */ /* 0x000fea0003800000 */
[----:B-1----:R-:W-:Y:S01]  /*83b0*/  ISETP.NE.U32.AND P0, PT, R8, RZ, PT ;  /* 0x000000ff0800720c */ /* 0x002fe20003f05070 */
[----:B------:R-:W-:Y:S01]  /*83c0*/  IMAD.WIDE R12, R16, 0xc, R22 ;  /* 0x0000000c100c7825 */ /* 0x000fe200078e0216 */
[----:B---3--:R-:W-:Y:S01]  /*83d0*/  ISETP.NE.U32.AND P1, PT, R10, RZ, PT ;  /* 0x000000ff0a00720c */ /* 0x008fe20003f25070 */
[----:B------:R-:W1:Y:S01]  /*83e0*/  S2UR UR4, SR_CgaCtaId ;  /* 0x00000000000479c3 */ /* 0x000e620000008800 */
[----:B------:R-:W-:Y:S01]  /*83f0*/  ISETP.NE.AND.EX P0, PT, R9, RZ, PT, P0 ;  /* 0x000000ff0900720c */ /* 0x000fe20003f05300 */
[----:B------:R-:W-:Y:S01]  /*8400*/  UMOV UR8, 0x400 ;  /* 0x0000040000087882 */ /* 0x000fe20000000000 */
[----:B------:R-:W2:Y:S01]  /*8410*/  LDG.E R30, desc[UR50][R12.64] ;  /* 0x000000320c1e7981 */ /* 0x000ea2000c1e1900 */
[----:B------:R-:W-:Y:S10]  /*8420*/  ISETP.NE.AND.EX P1, PT, R11, RZ, PT, P1 ;  /* 0x000000ff0b00720c */ /* 0x000ff40003f25310 */
[----:B------:R-:W3:Y:S08]  /*8430*/  @P0 LDC.64 R4, c[0x0][0xb10] ;  /* 0x0002c400ff040b82 */ /* 0x000ef00000000a00 */
[----:B------:R-:W5:Y:S01]  /*8440*/  @P1 LDC.64 R6, c[0x0][0xb08] ;  /* 0x0002c200ff061b82 */ /* 0x000f620000000a00 */
[----:B--2---:R-:W-:Y:S01]  /*8450*/  SHF.R.S32.HI R31, RZ, 0x1f, R30 ;  /* 0x0000001fff1f7819 */ /* 0x004fe2000001141e */
[C---:B---3--:R-:W-:Y:S01]  /*8460*/  @P0 IMAD.WIDE R4, R16.reuse, 0x8, R4 ;  /* 0x0000000810040825 */ /* 0x048fe200078e0204 */
[----:B-1----:R-:W-:Y:S03]  /*8470*/  ULEA UR4, UR4, UR8, 0x18 ;  /* 0x0000000804047291 */ /* 0x002fe6000f8ec0ff */
[----:B-----5:R-:W-:Y:S01]  /*8480*/  @P1 IMAD.WIDE R6, R16, 0x8, R6 ;  /* 0x0000000810061825 */ /* 0x020fe200078e0206 */
[----:B------:R-:W2:Y:S01]  /*8490*/  @P0 LDG.E.64 R26, desc[UR50][R4.64] ;  /* 0x00000032041a0981 */ /* 0x000ea2000c1e1b00 */
[----:B------:R-:W-:Y:S03]  /*84a0*/  UIADD3 UR8, UPT, UPT, UR4, 0x380, URZ ;  /* 0x0000038004087890 */ /* 0x000fe6000fffe0ff */
[----:B------:R1:W3:Y:S04]  /*84b0*/  @P1 LDG.E.64 R28, desc[UR50][R6.64] ;  /* 0x00000032061c1981 */ /* 0x0002e8000c1e1b00 */
[----:B------:R-:W-:Y:S04]  /*84c0*/  STS [UR4+0x3b0], RZ ;  /* 0x0003b0ffff007988 */ /* 0x000fe80008000804 */
[----:B------:R5:W4:Y:S04]  /*84d0*/  LDG.E R5, desc[UR50][R12.64+0x4] ;  /* 0x000004320c057981 */ /* 0x000b28000c1e1900 */
[----:B-1----:R-:W1:Y:S01]  /*84e0*/  LDS R7, [UR4+0x39c] ;  /* 0x00039c04ff077984 */ /* 0x002e620008000800 */
[----:B------:R-:W-:Y:S05]  /*84f0*/  IMAD.U32 R6, RZ, RZ, UR8 ;  /* 0x00000008ff067e24 */ /* 0x000fea000f8e00ff */
[----:B-----5:R-:W-:Y:S05]  /*8500*/  SHF.R.U64 R12, R6, 0x4, RZ ;  /* 0x00000004060c7819 */ /* 0x020fea00000012ff */
[----:B------:R-:W-:Y:S04]  /*8510*/  STS [UR4+0x390], R12 ;  /* 0x0003900cff007988 */ /* 0x000fe80008000804 */
[----:B------:R-:W-:Y:S01]  /*8520*/  STS [UR4+0x394], R12 ;  /* 0x0003940cff007988 */ /* 0x000fe20008000804 */
[----:B------:R-:W-:Y:S02]  /*8530*/  @!P0 IMAD.MOV.U32 R26, RZ, RZ, R30 ;  /* 0x000000ffff1a8224 */ /* 0x000fe400078e001e */
[----:B------:R-:W-:Y:S01]  /*8540*/  @!P0 IMAD.MOV.U32 R27, RZ, RZ, R31 ;  /* 0x000000ffff1b8224 */ /* 0x000fe200078e001f */
[----:B---3--:R-:W-:Y:S04]  /*8550*/  @P1 STS.64 [UR4+0x380], R28 ;  /* 0x0003801cff001988 */ /* 0x008fe80008000a04 */
[C---:B--2---:R-:W-:Y:S01]  /*8560*/  SHF.L.U64.HI R17, R26.reuse, 0x1, R27 ;  /* 0x000000011a117819 */ /* 0x044fe2000001021b */
[----:B------:R-:W-:Y:S03]  /*8570*/  IMAD.SHL.U32 R26, R26, 0x2, RZ ;  /* 0x000000021a1a7824 */ /* 0x000fe600078e00ff */
[----:B------:R-:W-:Y:S02]  /*8580*/  LOP3.LUT R17, R17, 0x1fffffff, RZ, 0xc0, !PT ;  /* 0x1fffffff11117812 */ /* 0x000fe400078ec0ff */
[----:B------:R-:W-:Y:S02]  /*8590*/  LOP3.LUT R26, R26, 0xfffffffe, RZ, 0xc0, !PT ;  /* 0xfffffffe1a1a7812 */ /* 0x000fe400078ec0ff */
[--C-:B------:R-:W-:Y:S02]  /*85a0*/  SHF.R.U32.HI R4, RZ, 0x4, R17.reuse ;  /* 0x00000004ff047819 */ /* 0x100fe40000011611 */
[----:B------:R-:W-:Y:S02]  /*85b0*/  SHF.R.U64 R17, R26, 0x4, R17 ;  /* 0x000000041a117819 */ /* 0x000fe40000001211 */
[----:B-1----:R-:W-:Y:S02]  /*85c0*/  LOP3.LUT R32, R7, 0xf, R4, 0xb8, !PT ;  /* 0x0000000f07207812 */ /* 0x002fe400078eb804 */
[----:B------:R-:W-:Y:S01]  /*85d0*/  CS2R R6, SRZ ;  /* 0x0000000000067805 */ /* 0x000fe2000001ff00 */
[----:B------:R-:W-:Y:S01]  /*85e0*/  STS [UR4+0x38c], R17 ;  /* 0x00038c11ff007988 */ /* 0x000fe20008000804 */
[----:B----4-:R-:W-:Y:S03]  /*85f0*/  VIADD R5, R5, 0xffffffff ;  /* 0xffffffff05057836 */ /* 0x010fe60000000000 */
[----:B------:R-:W-:Y:S04]  /*8600*/  STS [UR4+0x39c], R32 ;  /* 0x00039c20ff007988 */ /* 0x000fe80008000804 */
[----:B------:R-:W1:Y:S02]  /*8610*/  LDS R4, [UR4+0x39c] ;  /* 0x00039c04ff047984 */ /* 0x000e640008000800 */
[----:B-1----:R-:W-:Y:S05]  /*8620*/  LOP3.LUT R25, R4, 0xf0, RZ, 0xb8, !PT ;  /* 0x000000f004197812 */ /* 0x002fea00078eb8ff */
[----:B------:R-:W-:Y:S04]  /*8630*/  STS [UR4+0x39c], R25 ;  /* 0x00039c19ff007988 */ /* 0x000fe80008000804 */
[----:B------:R-:W1:Y:S02]  /*8640*/  LDS R4, [UR4+0x39c] ;  /* 0x00039c04ff047984 */ /* 0x000e640008000800 */
[----:B-1----:R-:W-:Y:S01]  /*8650*/  LOP3.LUT R13, R4, 0xf00, RZ, 0xb8, !PT ;  /* 0x00000f00040d7812 */ /* 0x002fe200078eb8ff */
[----:B------:R-:W-:Y:S04]  /*8660*/  VIADD R4, R30, 0xffffffff ;  /* 0xffffffff1e047836 */ /* 0x000fe80000000000 */
[----:B------:R-:W-:Y:S04]  /*8670*/  STS.64 [UR4+0x398], R12 ;  /* 0x0003980cff007988 */ /* 0x000fe80008000a04 */
[----:B------:R-:W1:Y:S04]  /*8680*/  LDS R24, [UR4+0x39c] ;  /* 0x00039c04ff187984 */ /* 0x000e680008000800 */
[----:B------:R2:W-:Y:S01]  /*8690*/  STS.128 [UR4+0x3a0], R4 ;  /* 0x0003a004ff007988 */ /* 0x0005e20008000c04 */
[----:B-1----:R-:W-:Y:S05]  /*86a0*/  LOP3.LUT R24, R24, 0xf000, RZ, 0xb8, !PT ;  /* 0x0000f00018187812 */ /* 0x002fea00078eb8ff */
[----:B------:R2:W-:Y:S02]  /*86b0*/  STS [UR4+0x39c], R24 ;  /* 0x00039c18ff007988 */ /* 0x0005e40008000804 */
.L_x_87:
[----:B----4-:R-:W-:Y:S05]  /*86c0*/  BSYNC.RECONVERGENT B0 ;  /* 0x0000000000007941 */ /* 0x010fea0003800200 */
.L_x_86:
[----:B------:R-:W-:Y:S01]  /*86d0*/  NOP ;  /* 0x0000000000007918 */ /* 0x000fe20000000000 */
[----:B------:R-:W4:Y:S01]  /*86e0*/  LDS R19, [R19] ;  /* 0x0000000013137984 */ /* 0x000f220000000800 */
[----:B--2---:R-:W-:Y:S01]  /*86f0*/  IADD3 R6, P0, PT, R15, UR28, RZ ;  /* 0x0000001c0f067c10 */ /* 0x004fe2000ff1e0ff */
[----:B------:R-:W-:Y:S04]  /*8700*/  IMAD.U32 R4, RZ, RZ, UR25 ;  /* 0x00000019ff047e24 */ /* 0x000fe8000f8e00ff */
[----:B------:R-:W-:Y:S01]  /*8710*/  IMAD.X R7, RZ, RZ, UR29, P0 ;  /* 0x0000001dff077e24 */ /* 0x000fe200080e06ff */
[----:B------:R-:W-:Y:S04]  /*8720*/  SHF.L.U32 R5, R4, 0x1f, RZ ;  /* 0x0000001f04057819 */ /* 0x000fe800000006ff */
[----:B----4-:R2:W4:Y:S02]  /*8730*/  ATOMG.E.EXCH.STRONG.GPU PT, RZ, [R6], R19 ;  /* 0x0000001306ff73a8 */ /* 0x01052400041ee100 */
[----:B----4-:R-:W4:Y:S02]  /*8740*/  SYNCS.PHASECHK.TRANS64.TRYWAIT P0, [R18+URZ+0x78], R5 ;  /* 0x00007805120075a7 */ /* 0x010f2400080011ff */
[----:B--2-4-:R-:W-:Y:S05]  /*8750*/  @!P0 BRA `(.L_x_88) ;  /* 0x000000a800b88947 */ /* 0x014fea0003800000 */
.L_x_85:
[----:B-1----:R-:W-:Y:S04]  /*8760*/  ISETP.NE.U32.AND P0, PT, R2, RZ, PT ;  /* 0x000000ff0200720c */ /* 0x002fe80003f05070 */
[----:B------:R-:W-:Y:S11]  /*8770*/  ISETP.NE.AND.EX P0, PT, R3, RZ, PT, P0 ;  /* 0x000000ff0300720c */ /* 0x000ff60003f05300 */
[----:B------:R-:W-:Y:S02]  /*8780*/  @!UPT UIADD3 URZ, UPT, UPT, URZ, URZ, URZ ;  /* 0x000000fffffff290 */ /* 0x000fe4000fffe0ff */
[----:B--2---:R-:W1:Y:S02]  /*8790*/  @P0 LDC.64 R4, c[0x0][0x890] ;  /* 0x00022400ff040b82 */ /* 0x004e640000000a00 */
[----:B-1----:R-:W-:Y:S01]  /*87a0*/  @P0 IMAD.WIDE R4, R16, 0x8, R4 ;  /* 0x0000000810040825 */ /* 0x002fe200078e0204 */
[----:B------:R-:W-:Y:S06]  /*87b0*/  BRA.U UP0, `(.L_x_89) ;  /* 0x0000000100107547 */ /* 0x000fec000b800000 */
[----:B------:R-:W-:Y:S04]  /*87c0*/  DEPBAR {5,4,3,2,1,0} ;  /* 0x0000003f0000791a */ /* 0x000fe80000000000 */
[----:B------:R-:W1:Y:S02]  /*87d0*/  CCTL.E.C.LDCU.IV.DEEP [UR28] ;  /* 0x000000001c007540 */ /* 0x000e640009c08000 */
[----:B-1----:R1:W-:Y:S01]  /*87e0*/  UTMACCTL.IV [UR28] ;  /* 0x000000001c0079b9 */ /* 0x0023e20008000000 */
[----:B------:R-:W-:Y:S01]  /*87f0*/  NOP ;  /* 0x0000000000007918 */ /* 0x000fe20000000000 */
.L_x_89:
[----:B------:R-:W2:Y:S01]  /*8800*/  @P0 LDG.E.64 R4, desc[UR50][R4.64] ;  /* 0x0000003204040981 */ /* 0x000ea2000c1e1b00 */
[----:B------:R-:W-:Y:S02]  /*8810*/  R2UR UR18, R14 ;  /* 0x000000000e1272ca */ /* 0x000fe400000e0000 */
[----:B------:R-:W-:Y:S01]  /*8820*/  R2UR UR19, R0 ;  /* 0x00000000001372ca */ /* 0x000fe200000e0000 */
[----:B--2---:R-:W2:Y:S02]  /*8830*/  @P0 LD.E R4, desc[UR50][R4.64] ;  /* 0x0000003204040980 */ /* 0x004ea4000c101900 */
[----:B--2---:R-:W-:Y:S01]  /*8840*/  @P0 FSETP.NEU.AND P1, PT, R4, RZ, PT ;  /* 0x000000ff0400020b */ /* 0x004fe20003f2d000 */
[----:B------:R-:W-:Y:S01]  /*8850*/  @!UPT UIADD3 URZ, UPT, UPT, URZ, URZ, URZ ;  /* 0x000000fffffff290 */ /* 0x000fe2000fffe0ff */
[----:B------:R-:W-:Y:S11]  /*8860*/  @P0 BRA `(.L_x_90) ;  /* 0x00000000002c0947 */ /* 0x000ff60003800000 */
[----:B----4-:R-:W-:Y:S02]  /*8870*/  ISETP.NE.U32.AND P0, PT, RZ, UR6, PT ;  /* 0x00000006ff007c0c */ /* 0x010fe4000bf05070 */
[----:B------:R-:W-:Y:S02]  /*8880*/  FSETP.NEU.AND P1, PT, RZ, UR26, PT ;  /* 0x0000001aff007c0b */ /* 0x000fe4000bf2d000 */
[----:B------:R-:W-:Y:S11]  /*8890*/  ISETP.NE.AND.EX P0, PT, RZ, UR7, PT, P0 ;  /* 0x00000007ff007c0c */ /* 0x000ff6000bf05300 */
[----:B------:R-:W-:Y:S02]  /*88a0*/  @!UPT UIADD3 URZ, UPT, UPT, URZ, URZ, URZ ;  /* 0x000000fffffff290 */ /* 0x000fe4000fffe0ff */
[----:B------:R-:W2:Y:S08]  /*88b0*/  @P0 LDC R5, c[0x0][0x898] ;  /* 0x00022600ff050b82 */ /* 0x000eb00000000800 */
[----:B------:R-:W4:Y:S01]  /*88c0*/  @P0 LDC.64 R6, c[0x0][0x888] ;  /* 0x00022200ff060b82 */ /* 0x000f220000000a00 */
[----:B--2---:R-:W-:Y:S04]  /*88d0*/  @P0 IMAD R5, R16, R5, RZ ;  /* 0x0000000510050224 */ /* 0x004fe800078e02ff */
[----:B----4-:R-:W-:Y:S06]  /*88e0*/  @P0 IMAD.WIDE R6, R5, 0x4, R6 ;  /* 0x0000000405060825 */ /* 0x010fec00078e0206 */
[----:B------:R-:W2:Y:S02]  /*88f0*/  @P0 LDG.E R6, desc[UR50][R6.64] ;  /* 0x0000003206060981 */ /* 0x000ea4000c1e1900 */
[----:B--2---:R-:W-:Y:S11]  /*8900*/  @P0 FSETP.NEU.AND P1, PT, R6, RZ, PT ;  /* 0x000000ff0600020b */ /* 0x004ff60003f2d000 */
[----:B------:R-:W-:Y:S02]  /*8910*/  @!UPT UIADD3 URZ, UPT, UPT, URZ, URZ, URZ ;  /* 0x000000fffffff290 */ /* 0x000fe4000fffe0ff */
.L_x_90:
[----:B------:R-:W-:Y:S01]  /*8920*/  UISETP.NE.AND UP1, UPT, UR20, 0x4, UPT ;  /* 0x000000041400788c */ /* 0x000fe2000bf25270 */
[----:B------:R-:W-:Y:S01]  /*8930*/  ELECT P0, URZ, PT ;  /* 0x0000000000ff782f */ /* 0x000fe20003800000 */
[----:B------:R-:W-:Y:S02]  /*8940*/  USHF.L.U32 UR18, UR18, 0x7, URZ ;  /* 0x0000000712127899 */ /* 0x000fe400080006ff */
[----:B------:R-:W-:Y:S01]  /*8950*/  USHF.L.U32 UR19, UR19, 0x8, URZ ;  /* 0x0000000813137899 */ /* 0x000fe200080006ff */
[----:B------:R-:W-:Y:S04]  /*8960*/  PLOP3.LUT P1, PT, P1, P0, PT, 0x80, 0x8 ;  /* 0x000000000008781c */ /* 0x000fe80000f21070 */
[----:B------:R-:W-:Y:S09]  /*8970*/  BRA.U UP1, `(.L_x_91) ;  /* 0x0000000101047547 */ /* 0x000ff2000b800000 */
[----:B-1--4-:R-:W-:Y:S05]  /*8980*/  BPT.TRAP 0x1 ;  /* 0x000000040000795c */ /* 0x012fea0000300000 */
.L_x_91:
[----:B------:R-:W2:Y:S01]  /*8990*/  S2UR UR24, SR_CgaCtaId ;  /* 0x00000000001879c3 */ /* 0x000ea20000008800 */
[----:B------:R-:W-:Y:S01]  /*89a0*/  UMOV UR21, 0x400 ;  /* 0x0000040000157882 */ /* 0x000fe20000000000 */
[----:B------:R-:W-:Y:S01]  /*89b0*/  SHF.L.U32 R5, R21, 0x1f, RZ ;  /* 0x0000001f15057819 */ /* 0x000fe200000006ff */
[----:B--2---:R-:W-:Y:S09]  /*89c0*/  ULEA UR21, UR24, UR21, 0x18 ;  /* 0x0000001518157291 */ /* 0x004ff2000f8ec0ff */
[----:B------:R-:W2:Y:S02]  /*89d0*/  SYNCS.PHASECHK.TRANS64.TRYWAIT P0, [UR21+0x50], R5 ;  /* 0x00005005ff0075a7 */ /* 0x000ea40008001115 */
[----:B--2---:R-:W-:Y:S05]  /*89e0*/  @!P0 BRA `(.L_x_92) ;  /* 0x000000a800288947 */ /* 0x004fea0003800000 */
.L_x_234:
[----:B------:R-:W-:Y:S04]  /*89f0*/  BSSY.RECONVERGENT B0, `(.L_x_93) ;  /* 0x0000010000007945 */ /* 0x000fe80003800200 */
[----:B------:R-:W-:Y:S05]  /*8a00*/  @!P1 BRA `(.L_x_94) ;  /* 0x0000000000389947 */ /* 0x000fea0003800000 */
[----:B------:R-:W-:Y:S02]  /*8a10*/  UIADD3 UR17, UPT, UPT, UR21, 0x30, URZ ;  /* 0x0000003015117890 */ /* 0x000fe4000fffe0ff */
[----:B------:R-:W-:Y:S01]  /*8a20*/  UIADD3 UR16, UPT, UPT, UR21, 0x1000, URZ ;  /* 0x0000100015107890 */ /* 0x000fe2000fffe0ff */
[----:B------:R-:W-:Y:S01]  /*8a30*/  UMOV UR12, 0x0 ;  /* 0x00000000000c7882 */ /* 0x000fe20000000000 */
[----:B------:R-:W-:Y:S01]  /*8a40*/  UMOV UR13, 0x10000000 ;  /* 0x10000000000d7882 */ /* 0x000fe20000000000 */
[----:B------:R-:W-:Y:S02]  /*8a50*/  UIADD3 UR10, UPT, UPT, UR18, 0x40, URZ ;  /* 0x00000040120a7890 */ /* 0x000fe4000fffe0ff */
[----:B------:R-:W-:Y:S01]  /*8a60*/  UIADD3 UR8, UPT, UPT, UR21, 0x3000, URZ ;  /* 0x0000300015087890 */ /* 0x000fe2000fffe0ff */
[----:B------:R-:W-:Y:S03]  /*8a70*/  UMOV UR11, UR19 ;  /* 0x00000013000b7c82 */ /* 0x000fe60008000000 */
[----:B------:R1:W-:Y:S01]  /*8a80*/  UTMALDG.2D [UR16], [UR28], desc[UR12] ;  /* 0x00000c101c0075b4 */ /* 0x0003e20008009000 */
[----:B------:R-:W-:Y:S04]  /*8a90*/  UMOV UR9, UR17 ;  /* 0x0000001100097c82 */ /* 0x000fe80008000000 */
[----:B------:R1:W-:Y:S02]  /*8aa0*/  UTMALDG.2D [UR8], [UR28], desc[UR12] ;  /* 0x00000c081c0075b4 */ /* 0x0003e40008009000 */
[----:B-1----:R-:W-:Y:S05]  /*8ab0*/  BRA.U UP1, `(.L_x_95) ;  /* 0x0000000101047547 */ /* 0x002fea000b800000 */
[----:B----4-:R-:W-:Y:S05]  /*8ac0*/  BPT.TRAP 0x1 ;  /* 0x000000040000795c */ /* 0x010fea0000300000 */
.L_x_95:
[----:B--2---:R-:W-:Y:S04]  /*8ad0*/  HFMA2 R0, -RZ, RZ, 0, 2 ;  /* 0x00004000ff007431 */ /* 0x004fe800000001ff */
[----:B------:R1:W-:Y:S03]  /*8ae0*/  SYNCS.ARRIVE.TRANS64.RED.A0TR RZ, [UR21+0x30], R0 ;  /* 0x00003000ffff79a7 */ /* 0x0003e60008300415 */
.L_x_94:
[----:B-1--4-:R-:W-:Y:S05]  /*8af0*/  BSYNC.RECONVERGENT B0 ;  /* 0x0000000000007941 */ /* 0x012fea0003800200 */
.L_x_93:
[----:B------:R-:W-:Y:S05]  /*8b00*/  BRA.U UP1, `(.L_x_96) ;  /* 0x0000000101047547 */ /* 0x000fea000b800000 */
[----:B------:R-:W-:Y:S05]  /*8b10*/  BPT.TRAP 0x1 ;  /* 0x000000040000795c */ /* 0x000fea0000300000 */
.L_x_96:
[----:B------:R-:W-:Y:S04]  /*8b20*/  UIADD3 UR4, UPT, UPT, UR21, 0x30, URZ ;  /* 0x0000003015047890 */ /* 0x000fe8000fffe0ff */
[----:B------:R-:W-:Y:S09]  /*8b30*/  UPRMT UR4, UR24, 0x654, UR4 ;  /* 0x0000065418047896 */ /* 0x000ff20008000004 */
[----:B------:R-:W-:Y:S01]  /*8b40*/  SYNCS.ARRIVE.TRANS64.RED.A1T0 RZ, [UR4], RZ ;  /* 0x000000ffffff79a7 */ /* 0x000fe20008100404 */
[----:B------:R-:W-:Y:S05]  /*8b50*/  BRA.U UP1, `(.L_x_97) ;  /* 0x0000000101047547 */ /* 0x000fea000b800000 */
[----:B------:R-:W-:Y:S05]  /*8b60*/  BPT.TRAP 0x1 ;  /* 0x000000040000795c */ /* 0x000fea0000300000 */
.L_x_97:
[----:B------:R-:W1:Y:S02]  /*8b70*/  SYNCS.PHASECHK.TRANS64.TRYWAIT P0, [UR21+0x58], R5 ;  /* 0x00005805ff0075a7 */ /* 0x000e640008001115 */
[----:B-1----:R-:W-:Y:S05]  /*8b80*/  @!P0 BRA `(.L_x_98) ;  /* 0x000000a400d88947 */ /* 0x002fea0003800000 */
.L_x_236:
[----:B------:R-:W-:Y:S04]  /*8b90*/  BSSY.RECONVERGENT B0, `(.L_x_99) ;  /* 0x0000012000007945 */ /* 0x000fe80003800200 */
[----:B------:R-:W-:Y:S05]  /*8ba0*/  @!P1 BRA `(.L_x_100) ;  /* 0x0000000000409947 */ /* 0x000fea0003800000 */
[----:B------:R-:W-:Y:S02]  /*8bb0*/  UIADD3 UR13, UPT, UPT, UR21, 0x38, URZ ;  /* 0x00000038150d7890 */ /* 0x000fe4000fffe0ff */
[----:B------:R-:W-:Y:S02]  /*8bc0*/  UIADD3 UR15, UPT, UPT, UR19, 0x40, URZ ;  /* 0x00000040130f7890 */ /* 0x000fe4000fffe0ff */
[----:B------:R-:W-:Y:S01]  /*8bd0*/  UIADD3 UR12, UPT, UPT, UR21, 0x5000, URZ ;  /* 0x00005000150c7890 */ /* 0x000fe2000fffe0ff */
[----:B------:R-:W-:Y:S01]  /*8be0*/  UMOV UR16, 0x0 ;  /* 0x0000000000107882 */ /* 0x000fe20000000000 */
[----:B------:R-:W-:Y:S01]  /*8bf0*/  UMOV UR17, 0x10000000 ;  /* 0x1000000000117882 */ /* 0x000fe20000000000 */
[----:B------:R-:W-:Y:S01]  /*8c00*/  UMOV UR14, UR18 ;  /* 0x00000012000e7c82 */ /* 0x000fe20008000000 */
[----:B------:R-:W-:Y:S02]  /*8c10*/  UIADD3 UR10, UPT, UPT, UR18, 0x40, URZ ;  /* 0x00000040120a7890 */ /* 0x000fe4000fffe0ff */
[----:B------:R-:W-:Y:S03]  /*8c20*/  UIADD3 UR8, UPT, UPT, UR21, 0x7000, URZ ;  /* 0x0000700015087890 */ /* 0x000fe6000fffe0ff */
[----:B------:R4:W-:Y:S01]  /*8c30*/  UTMALDG.2D [UR12], [UR28], desc[UR16] ;  /* 0x0000100c1c0075b4 */ /* 0x0009e20008009000 */
[----:B------:R-:W-:Y:S01]  /*8c40*/  UMOV UR9, UR13 ;  /* 0x0000000d00097c82 */ /* 0x000fe20008000000 */
[----:B------:R-:W-:Y:S04]  /*8c50*/  UMOV UR11, UR15 ;  /* 0x0000000f000b7c82 */ /* 0x000fe80008000000 */
[----:B------:R4:W-:Y:S02]  /*8c60*/  UTMALDG.2D [UR8], [UR28], desc[UR16] ;  /* 0x000010081c0075b4 */ /* 0x0009e40008009000 */
[----:B----4-:R-:W-:Y:S05]  /*8c70*/  BRA.U UP1, `(.L_x_101) ;  /* 0x0000000101047547 */ /* 0x010fea000b800000 */
[----:B------:R-:W-:Y:S05]  /*8c80*/  BPT.TRAP 0x1 ;  /* 0x000000040000795c */ /* 0x000fea0000300000 */
.L_x_101:
[----:B-12---:R-:W-:Y:S04]  /*8c90*/  HFMA2 R0, -RZ, RZ, 0, 2 ;  /* 0x00004000ff007431 */ /* 0x006fe800000001ff */
[----:B------:R4:W-:Y:S03]  /*8ca0*/  SYNCS.ARRIVE.TRANS64.RED.A0TR RZ, [UR21+0x38], R0 ;  /* 0x00003800ffff79a7 */ /* 0x0009e60008300415 */
.L_x_100:
[----:B------:R-:W-:Y:S05]  /*8cb0*/  BSYNC.RECONVERGENT B0 ;  /* 0x0000000000007941 */ /* 0x000fea0003800200 */
.L_x_99:
[----:B------:R-:W-:Y:S05]  /*8cc0*/  BRA.U UP1, `(.L_x_102) ;  /* 0x0000000101047547 */ /* 0x000fea000b800000 */
[----:B------:R-:W-:Y:S05]  /*8cd0*/  BPT.TRAP 0x1 ;  /* 0x000000040000795c */ /* 0x000fea0000300000 */
.L_x_102:
[----:B------:R-:W-:Y:S04]  /*8ce0*/  UIADD3 UR4, UPT, UPT, UR21, 0x38, URZ ;  /* 0x0000003815047890 */ /* 0x000fe8000fffe0ff */
[----:B------:R-:W-:Y:S09]  /*8cf0*/  UPRMT UR4, UR24, 0x654, UR4 ;  /* 0x0000065418047896 */ /* 0x000ff20008000004 */
[----:B------:R-:W-:Y:S01]  /*8d00*/  SYNCS.ARRIVE.TRANS64.RED.A1T0 RZ, [UR4], RZ ;  /* 0x000000ffffff79a7 */ /* 0x000fe20008100404 */
[----:B------:R-:W-:Y:S05]  /*8d10*/  BRA.U UP1, `(.L_x_103) ;  /* 0x0000000101047547 */ /* 0x000fea000b800000 */
[----:B------:R-:W-:Y:S05]  /*8d20*/  BPT.TRAP 0x1 ;  /* 0x000000040000795c */ /* 0x000fea0000300000 */
.L_x_103:
[----:B------:R-:W5:Y:S02]  /*8d30*/  SYNCS.PHASECHK.TRANS64.TRYWAIT P0, [UR21+0x60], R5 ;  /* 0x00006005ff0075a7 */ /* 0x000f640008001115 */
[----:B-----5:R-:W-:Y:S05]  /*8d40*/  @!P0 BRA `(.L_x_104) ;  /* 0x000000a400808947 */ /* 0x020fea0003800000 */
.L_x_238:
        /* <DEDUP_REMOVED lines=14> */
[----:B-1----:R-:W-:Y:S05]  /*8e30*/  BRA.U UP1, `(.L_x_107) ;  /* 0x0000000101047547 */ /* 0x002fea000b800000 */
[----:B------:R-:W-:Y:S05]  /*8e40*/  BPT.TRAP 0x1 ;  /* 0x000000040000795c */ /* 0x000fea0000300000 */
.L_x_107:
[----:B--2-4-:R-:W-:Y:S04]  /*8e50*/  HFMA2 R0, -RZ, RZ, 0, 2 ;  /* 0x00004000ff007431 */ /* 0x014fe800000001ff */
[----:B------:R1:W-:Y:S03]  /*8e60*/  SYNCS.ARRIVE.TRANS64.RED.A0TR RZ, [UR21+0x40], R0 ;  /* 0x00004000ffff79a7 */ /* 0x0003e60008300415 */
.L_x_106:
[----:B------:R-:W-:Y:S05]  /*8e70*/  BSYNC.RECONVERGENT B0 ;  /* 0x0000000000007941 */ /* 0x000fea0003800200 */
.L_x_105:
[----:B------:R-:W-:Y:S05]  /*8e80*/  BRA.U UP1, `(.L_x_108) ;  /* 0x0000000101047547 */ /* 0x000fea000b800000 */
[----:B------:R-:W-:Y:S05]  /*8e90*/  BPT.TRAP 0x1 ;  /* 0x000000040000795c */ /* 0x000fea0000300000 */
.L_x_108:
[----:B------:R-:W-:Y:S04]  /*8ea0*/  UIADD3 UR4, UPT, UPT, UR21, 0x40, URZ ;  /* 0x0000004015047890 */ /* 0x000fe8000fffe0ff */
[----:B------:R-:W-:Y:S09]  /*8eb0*/  UPRMT UR4, UR24, 0x654, UR4 ;  /* 0x0000065418047896 */ /* 0x000ff20008000004 */
[----:B------:R-:W-:Y:S01]  /*8ec0*/  SYNCS.ARRIVE.TRANS64.RED.A1T0 RZ, [UR4], RZ ;  /* 0x000000ffffff79a7 */ /* 0x000fe20008100404 */
[----:B------:R-:W-:Y:S05]  /*8ed0*/  BRA.U UP1, `(.L_x_109) ;  /* 0x0000000101047547 */ /* 0x000fea000b800000 */
[----:B------:R-:W-:Y:S05]  /*8ee0*/  BPT.TRAP 0x1 ;  /* 0x000000040000795c */ /* 0x000fea0000300000 */
.L_x_109:
[----:B------:R-:W5:Y:S02]  /*8ef0*/  SYNCS.PHASECHK.TRANS64.TRYWAIT P0, [UR21+0x68], R5 ;  /* 0x00006805ff0075a7 */ /* 0x000f640008001115 */
[----:B-----5:R-:W-:Y:S05]  /*8f00*/  @!P0 BRA `(.L_x_110) ;  /* 0x000000a400288947 */ /* 0x020fea0003800000 */
.L_x_240:
        /* <DEDUP_REMOVED lines=16> */
.L_x_113:
[----:B--2-4-:R-:W-:Y:S04]  /*9010*/  HFMA2 R0, -RZ, RZ, 0, 2 ;  /* 0x00004000ff007431 */ /* 0x014fe800000001ff */
[----:B------:R1:W-:Y:S03]  /*9020*/  SYNCS.ARRIVE.TRANS64.RED.A0TR RZ, [UR21+0x48], R0 ;  /* 0x00004800ffff79a7 */ /* 0x0003e60008300415 */
.L_x_112:
[----:B------:R-:W-:Y:S05]  /*9030*/  BSYNC.RECONVERGENT B0 ;  /* 0x0000000000007941 */ /* 0x000fea0003800200 */
.L_x_111:
[----:B------:R-:W-:Y:S05]  /*9040*/  BRA.U UP1, `(.L_x_114) ;  /* 0x0000000101047547 */ /* 0x000fea000b800000 */
[----:B------:R-:W-:Y:S05]  /*9050*/  BPT.TRAP 0x1 ;  /* 0x000000040000795c */ /* 0x000fea0000300000 */
.L_x_114:
[----:B------:R-:W-:Y:S01]  /*9060*/  UIADD3 UR4, UPT, UPT, UR21, 0x48, URZ ;  /* 0x0000004815047890 */ /* 0x000fe2000fffe0ff */
[----:B------:R-:W-:Y:S01]  /*9070*/  LOP3.LUT R21, R21, 0x1, RZ, 0x3c, !PT ;  /* 0x0000000115157812 */ /* 0x000fe200078e3cff */
[----:B------:R-:W-:Y:S02]  /*9080*/  UISETP.NE.AND UP0, UPT, UR37, 0x8, UPT ;  /* 0x000000082500788c */ /* 0x000fe4000bf05270 */
[----:B------:R-:W-:Y:S09]  /*9090*/  UPRMT UR4, UR24, 0x654, UR4 ;  /* 0x0000065418047896 */ /* 0x000ff20008000004 */
[----:B------:R-:W-:Y:S01]  /*90a0*/  SYNCS.ARRIVE.TRANS64.RED.A1T0 RZ, [UR4], RZ ;  /* 0x000000ffffff79a7 */ /* 0x000fe20008100404 */
[----:B------:R-:W-:Y:S05]  /*90b0*/  BRA.U UP0, `(.L_x_115) ;  /* 0x0000000100047547 */ /* 0x000fea000b800000 */
[----:B------:R-:W-:Y:S05]  /*90c0*/  BPT.TRAP 0x1 ;  /* 0x000000040000795c */ /* 0x000fea0000300000 */
.L_x_115:
[----:B------:R-:W-:Y:S01]  /*90d0*/  ULEA UR8, UR5, UR21, 0x3 ;  /* 0x0000001505087291 */ /* 0x000fe2000f8e18ff */
[----:B-12---:R-:W-:Y:S08]  /*90e0*/  SHF.L.U32 R5, R20, 0x1f, RZ ;  /* 0x0000001f14057819 */ /* 0x006ff000000006ff */
[----:B------:R-:W1:Y:S02]  /*90f0*/  SYNCS.PHASECHK.TRANS64.TRYWAIT P0, [UR8+0x140], R5 ;  /* 0x00014005ff0075a7 */ /* 0x000e640008001108 */
[----:B-1----:R-:W-:Y:S05]  /*9100*/  @!P0 BRA `(.L_x_116) ;  /* 0x000000a000c08947 */ /* 0x002fea0003800000 */
.L_x_242:
[----:B------:R-:W-:Y:S09]  /*9110*/  UIMAD UR4, UR5, 0x14, UR36 ;  /* 0x00000014050478a4 */ /* 0x000ff2000f8e0224 */
[----:B-1----:R-:W1:Y:S04]  /*9120*/  LDS.U16 R5, [UR4+0x12] ;  /* 0x00001204ff057984 */ /* 0x002e680008000400 */
[----:B------:R-:W2:Y:S04]  /*9130*/  LDS R14, [UR4] ;  /* 0x00000004ff0e7984 */ /* 0x000ea80008000800 */
[----:B----4-:R-:W4:Y:S04]  /*9140*/  LDS R0, [UR4+0x4] ;  /* 0x00000404ff007984 */ /* 0x010f280008000800 */
[----:B------:R-:W1:Y:S04]  /*9150*/  LDS R16, [UR4+0x8] ;  /* 0x00000804ff107984 */ /* 0x000e680008000800 */
        /* <DEDUP_REMOVED lines=9> */
.L_x_117:
[----:B------:R-:W-:Y:S01]  /*91f0*/  UIADD3 UR8, UPT, UPT, UR8, 0x180, URZ ;  /* 0x0000018008087890 */ /* 0x000fe2000fffe0ff */
[----:B-1----:R-:W-:Y:S03]  /*9200*/  ISETP.NE.AND P0, PT, R4, RZ, PT ;  /* 0x000000ff0400720c */ /* 0x002fe60003f05270 */
[----:B------:R-:W-:Y:S09]  /*9210*/  UPRMT UR8, UR24, 0x654, UR8 ;  /* 0x0000065418087896 */ /* 0x000ff20008000008 */
[----:B------:R-:W-:Y:S01]  /*9220*/  SYNCS.ARRIVE.TRANS64.RED.A1T0 RZ, [UR8], RZ ;  /* 0x000000ffffff79a7 */ /* 0x000fe20008100408 */
[----:B------:R-:W-:Y:S04]  /*9230*/  UIADD3 UR8, UPT, UPT, UR5, 0x1, URZ ;  /* 0x0000000105087890 */ /* 0x000fe8000fffe0ff */
[----:B------:R-:W-:Y:S04]  /*9240*/  UISETP.NE.AND UP0, UPT, UR8, 0x8, UPT ;  /* 0x000000080800788c */ /* 0x000fe8000bf05270 */
[----:B------:R-:W-:Y:S02]  /*9250*/  USEL UR4, URZ, 0x1, UP0 ;  /* 0x00000001ff047887 */ /* 0x000fe40008000000 */
[----:B------:R-:W-:Y:S02]  /*9260*/  USEL UR5, UR8, URZ, UP0 ;  /* 0x000000ff08057287 */ /* 0x000fe40008000000 */
[----:B------:R-:W-:Y:S02]  /*9270*/  UPLOP3.LUT UP0, UPT, UPT, UPT, UPT, 0x80, 0x8 ;  /* 0x000000000008789c */ /* 0x000fe40003f0f070 */
[----:B------:R-:W-:Y:S01]  /*9280*/  LOP3.LUT R20, R20, UR4, RZ, 0x3c, !PT ;  /* 0x0000000414147c12 */ /* 0x000fe2000f8e3cff */
[----:B------:R-:W-:Y:S08]  /*9290*/  @P0 BRA `(.L_x_118) ;  /* 0xffffffec00cc0947 */ /* 0x000ff0000383ffff */
[----:B------:R-:W-:Y:S05]  /*92a0*/  BRA.U UP1, `(.L_x_119) ;  /* 0x0000000101047547 */ /* 0x000fea000b800000 */
[----:B------:R-:W-:Y:S05]  /*92b0*/  BPT.TRAP 0x1 ;  /* 0x000000040000795c */ /* 0x000fea0000300000 */
.L_x_119:
[----:B------:R-:W-:-:S04]  /*92c0*/  SHF.L.U32 R3, R21, 0x1f, RZ ;  /* 0x0000001f15037819 */ /* 0x000fc800000006ff */
[----:B------:R-:W1:Y:S02]  /*92d0*/  SYNCS.PHASECHK.TRANS64.TRYWAIT P0, [UR21+0x50], R3 ;  /* 0x00005003ff0075a7 */ /* 0x000e640008001115 */
[----:B-1----:R-:W-:Y:S05]  /*92e0*/  @!P0 BRA `(.L_x_120) ;  /* 0x000000a000608947 */ /* 0x002fea0003800000 */
.L_x_244:
[----:B------:R-:W-:Y:S05]  /*92f0*/  BRA.U UP1, `(.L_x_121) ;  /* 0x0000000101047547 */ /* 0x000fea000b800000 */
[----:B------:R-:W-:Y:S05]  /*9300*/  BPT.TRAP 0x1 ;  /* 0x000000040000795c */ /* 0x000fea0000300000 */
.L_x_121:
[----:B------:R-:W5:Y:S02]  /*9310*/  SYNCS.PHASECHK.TRANS64.TRYWAIT P0, [UR21+0x58], R3 ;  /* 0x00005803ff0075a7 */ /* 0x000f640008001115 */
[----:B-----5:R-:W-:Y:S05]  /*9320*/  @!P0 BRA `(.L_x_122) ;  /* 0x000000a000688947 */ /* 0x020fea0003800000 */
.L_x_246:
[----:B------:R-:W-:Y:S05]  /*9330*/  BRA.U UP1, `(.L_x_123) ;  /* 0x0000000101047547 */ /* 0x000fea000b800000 */
[----:B------:R-:W-:Y:S05]  /*9340*/  BPT.TRAP 0x1 ;  /* 0x000000040000795c */ /* 0x000fea0000300000 */
.L_x_123:
[----:B------:R-:W5:Y:S02]  /*9350*/  SYNCS.PHASECHK.TRANS64.TRYWAIT P0, [UR21+0x60], R3 ;  /* 0x00006003ff0075a7 */ /* 0x000f640008001115 */
[----:B-----5:R-:W-:Y:S05]  /*9360*/  @!P0 BRA `(.L_x_124) ;  /* 0x000000a000708947 */ /* 0x020fea0003800000 */
.L_x_248:
[----:B------:R-:W-:Y:S05]  /*9370*/  BRA.U UP1, `(.L_x_125) ;  /* 0x0000000101047547 */ /* 0x000fea000b800000 */
[----:B------:R-:W-:Y:S05]  /*9380*/  BPT.TRAP 0x1 ;  /* 0x000000040000795c */ /* 0x000fea0000300000 */
.L_x_125:
[----:B-1----:R-:W-:Y:S02]  /*9390*/  SHF.L.U32 R3, R21, 0x1f, RZ ;  /* 0x0000001f15037819 */ /* 0x002fe400000006ff */
[----:B----4-:R-:W-:-:S04]  /*93a0*/  MOV R0, UR21 ;  /* 0x0000001500007c02 */ /* 0x010fc80008000f00 */
[----:B------:R1:W4:Y:S03]  /*93b0*/  SYNCS.PHASECHK.TRANS64.TRYWAIT P0, [R0+URZ+0x68], R3 ;  /* 0x00006803000075a7 */ /* 0x00032600080011ff */
[----:B----4-:R-:W-:Y:S05]  /*93c0*/  @!P0 NANOSLEEP.SYNCS 0x989680 ;  /* 0x009896800000895d */ /* 0x010fea0003900000 */
[----:B------:R-:W4:Y:S02]  /*93d0*/  @!P0 SYNCS.PHASECHK.TRANS64 P0, [R0+URZ+0x68], R3 ;  /* 0x00006803000085a7 */ /* 0x000f2400080010ff */
[----:B----4-:R-:W-:Y:S05]  /*93e0*/  @P0 EXIT ;  /* 0x000000000000094d */ /* 0x010fea0003800000 */
[----:B------:R-:W-:Y:S05]  /*93f0*/  BRA `(.L_x_125) ;  /* 0xfffffffc00e47947 */ /* 0x000fea000383ffff */
.L_x_84:
[----:B------:R-:W-:-:S09]  /*9400*/  UISETP.NE.AND UP0, UPT, UR20, 0x4, UPT ;  /* 0x000000041400788c */ /* 0x000fd2000bf05270 */
[----:B------:R-:W-:Y:S05]  /*9410*/  BRA.U UP0, `(.L_x_126) ;  /* 0x0000006d00fc7547 */ /* 0x000fea000b800000 */
.L_x_127:
[----:B------:R-:W-:-:S08]  /*9420*/  NOP ;  /* 0x0000000000007918 */ /* 0x000fd00000000000 */
[----:B------:R-:W1:Y:S02]  /*9430*/  USETMAXREG.TRY_ALLOC.CTAPOOL UP0, 0xe8 ;  /* 0x000000e8000079c8 */ /* 0x000e640008000600 */
[----:B-1----:R-:W-:Y:S05]  /*9440*/  BRA.U !UP0, `(.L_x_127) ;  /* 0xfffffffd08f47547 */ /* 0x002fea000b83ffff */
[----:B------:R-:W1:Y:S08]  /*9450*/  S2UR UR52, SR_CgaCtaId ;  /* 0x00000000003479c3 */ /* 0x000e700000008800 */
[----:B------:R-:W-:Y:S01]  /*9460*/  BAR.SYNC.DEFER_BLOCKING 0x6, 0xa0 ;  /* 0x0182800000007b1d */ /* 0x000fe20000010000 */
[C---:B------:R-:W-:Y:S01]  /*9470*/  IMAD.SHL.U32 R4, R142.reuse, 0x40, RZ ;  /* 0x000000408e047824 */ /* 0x040fe200078e00ff */
[C---:B------:R-:W-:Y:S01]  /*9480*/  LOP3.LUT P1, RZ, R142.reuse, 0x2, RZ, 0xc0, !PT ;  /* 0x000000028eff7812 */ /* 0x040fe2000782c0ff */
[C---:B------:R-:W-:Y:S01]  /*9490*/  IMAD.SHL.U32 R3, R142.reuse, 0x20, RZ ;  /* 0x000000208e037824 */ /* 0x040fe200078e00ff */
[----:B------:R-:W-:Y:S01]  /*94a0*/  PLOP3.LUT P2, PT, PT, PT, PT, 0x80, 0x8 ;  /* 0x000000000008781c */ /* 0x000fe20003f4f070 */
[----:B------:R-:W-:Y:S01]  /*94b0*/  IMAD.SHL.U32 R2, R142, 0x8, RZ ;  /* 0x000000088e027824 */ /* 0x000fe200078e00ff */
[----:B------:R-:W-:Y:S01]  /*94c0*/  UMOV UR43, 0x400 ;  /* 0x00000400002b7882 */ /* 0x000fe20000000000 */
[----:B------:R-:W-:Y:S01]  /*94d0*/  LOP3.LUT R5, R4, 0x1c0, RZ, 0xc0, !PT ;  /* 0x000001c004057812 */ /* 0x000fe200078ec0ff */
[----:B------:R-:W2:Y:S01]  /*94e0*/  SHFL.IDX PT, R143, R128, RZ, 0x1f ;  /* 0x00001fff808f7589 */ /* 0x000ea200000e0000 */
[----:B-----5:R-:W-:Y:S01]  /*94f0*/  IMAD.U32 R6, R142, 0x10000, RZ ;  /* 0x000100008e067824 */ /* 0x020fe200078e00ff */
[----:B------:R-:W-:Y:S01]  /*9500*/  LOP3.LUT R3, R3, 0x200, RZ, 0xc0, !PT ;  /* 0x0000020003037812 */ /* 0x000fe200078ec0ff */
[----:B------:R-:W-:Y:S01]  /*9510*/  IMAD.MOV.U32 R141, RZ, RZ, 0x10 ;  /* 0x00000010ff8d7424 */ /* 0x000fe200078e00ff */
[----:B------:R-:W-:Y:S01]  /*9520*/  LOP3.LUT R5, R5, 0x28, R142, 0xf8, !PT ;  /* 0x0000002805057812 */ /* 0x000fe200078ef88e */
[----:B------:R-:W-:Y:S01]  /*9530*/  UMOV UR58, URZ ;  /* 0x000000ff003a7c82 */ /* 0x000fe20008000000 */
[----:B------:R-:W-:Y:S01]  /*9540*/  LOP3.LUT R3, R3, 0x1000, R4, 0xf8, !PT ;  /* 0x0000100003037812 */ /* 0x000fe200078ef804 */
[----:B------:R-:W-:Y:S01]  /*9550*/  UMOV UR59, URZ ;  /* 0x000000ff003b7c82 */ /* 0x000fe20008000000 */
[----:B------:R-:W-:Y:S01]  /*9560*/  LOP3.LUT R2, R5, 0x38, R2, 0x78, !PT ;  /* 0x0000003805027812 */ /* 0x000fe200078e7802 */
[----:B------:R-:W3:Y:S01]  /*9570*/  LDCU.64 UR38, c[0x0][0x888] ;  /* 0x00011100ff2677ac */ /* 0x000ee20008000a00 */
[----:B------:R-:W-:Y:S01]  /*9580*/  LOP3.LUT R5, R6, 0x600000, RZ, 0xc0, !PT ;  /* 0x0060000006057812 */ /* 0x000fe200078ec0ff */
[----:B------:R-:W-:Y:S01]  /*9590*/  IMAD.MOV.U32 R138, RZ, RZ, 0x1 ;  /* 0x00000001ff8a7424 */ /* 0x000fe200078e00ff */
[----:B------:R-:W-:Y:S01]  /*95a0*/  LOP3.LUT R139, R3, R2, RZ, 0xfc, !PT ;  /* 0x00000002038b7212 */ /* 0x000fe200078efcff */
[----:B------:R-:W4:Y:S01]  /*95b0*/  LDCU.64 UR48, c[0x0][0xb18] ;  /* 0x00016300ff3077ac */ /* 0x000f220008000a00 */
[----:B------:R-:W-:Y:S01]  /*95c0*/  LOP3.LUT R142, R142, 0x60, RZ, 0xc0, !PT ;  /* 0x000000608e8e7812 */ /* 0x000fe200078ec0ff */
[----:B------:R-:W-:Y:S01]  /*95d0*/  IMAD.MOV.U32 R137, RZ, RZ, RZ ;  /* 0x000000ffff897224 */ /* 0x000fe200078e00ff */
[----:B------:R-:W-:Y:S01]  /*95e0*/  PRMT R136, RZ, 0x7610, R136 ;  /* 0x00007610ff887816 */ /* 0x000fe20000000088 */
[----:B-1----:R-:W-:Y:S01]  /*95f0*/  ULEA UR43, UR52, UR43, 0x18 ;  /* 0x0000002b342b7291 */ /* 0x002fe2000f8ec0ff */
[----:B------:R-:W-:Y:S01]  /*9600*/  CS2R R134, SRZ ;  /* 0x0000000000867805 */ /* 0x000fe2000001ff00 */
[----:B------:R-:W1:Y:S01]  /*9610*/  LDCU.64 UR46, c[0x0][0xb20] ;  /* 0x00016400ff2e77ac */ /* 0x000e620008000a00 */
[----:B------:R-:W-:Y:S01]  /*9620*/  SEL R141, R141, 0xfffffff0, !P1 ;  /* 0xfffffff08d8d7807 */ /* 0x000fe20004800000 */
[----:B------:R-:W1:Y:S01]  /*9630*/  LDCU.64 UR44, c[0x0][0x8b0] ;  /* 0x00011600ff2c77ac */ /* 0x000e620008000a00 */
[----:B--2---:R-:W-:-:S04]  /*9640*/  ISETP.NE.AND P0, PT, R143, 0x4, PT ;  /* 0x000000048f00780c */ /* 0x004fc80003f05270 */
[----:B------:R-:W2:Y:S01]  /*9650*/  LDS R140, [UR43+0x300] ;  /* 0x0003002bff8c7984 */ /* 0x000ea20008000800 */
[----:B------:R-:W-:Y:S01]  /*9660*/  UIADD3 UR4, UPT, UPT, UR43, 0x1000, URZ ;  /* 0x000010002b047890 */ /* 0x000fe2000fffe0ff */
[----:B------:R-:W-:Y:S01]  /*9670*/  UMOV UR5, URZ ;  /* 0x000000ff00057c82 */ /* 0x000fe20008000000 */
[----:B--2---:R-:W-:-:S06]  /*9680*/  IMAD.IADD R140, R140, 0x1, R5 ;  /* 0x000000018c8c7824 */ /* 0x004fcc00078e0205 */
[----:B-1-34-:R-:W-:Y:S05]  /*9690*/  @P0 BRA `(.L_x_128) ;  /* 0x00000000007c0947 */ /* 0x01afea0003800000 */
[----:B------:R-:W1:Y:S01]  /*96a0*/  LDC.64 R40, c[0x0][0xa00] ;  /* 0x00028000ff287b82 */ /* 0x000e620000000a00 */
[----:B------:R-:W2:Y:S01]  /*96b0*/  LDCU UR6, c[0x0][0xc1c] ;  /* 0x00018380ff0677ac */ /* 0x000ea20008000800 */
[----:B------:R-:W3:Y:S06]  /*96c0*/  LDCU.64 UR58, c[0x0][0xb00] ;  /* 0x00016000ff3a77ac */ /* 0x000eec0008000a00 */
[----:B------:R-:W1:Y:S01]  /*96d0*/  LDC.64 R42, c[0x0][0xa08] ;  /* 0x00028200ff2a7b82 */ /* 0x000e620000000a00 */
[----:B------:R-:W-:-:S07]  /*96e0*/  ELECT P0, URZ, PT ;  /* 0x0000000000ff782f */ /* 0x000fce0003800000 */
[----:B------:R-:W4:Y:S01]  /*96f0*/  LDC.64 R36, c[0x0][0xa10] ;  /* 0x00028400ff247b82 */ /* 0x000f220000000a00 */
[----:B--2---:R-:W-:-:S04]  /*9700*/  UIADD3 UR6, UPT, UPT, UR26, UR6, URZ ;  /* 0x000000061a067290 */ /* 0x004fc8000fffe0ff */
[----:B------:R-:W-:-:S03]  /*9710*/  UIMAD UR6, UR6, 0xe, URZ ;  /* 0x0000000e060678a4 */ /* 0x000fc6000f8e02ff */
[----:B------:R-:W4:Y:S01]  /*9720*/  LDC.64 R38, c[0x0][0xa18] ;  /* 0x00028600ff267b82 */ /* 0x000f220000000a00 */
[----:B---3--:R-:W-:-:S07]  /*9730*/  UIMAD.WIDE.U32 UR58, UR6, 0x80, UR58 ;  /* 0x00000080063a78a5 */ /* 0x008fce000f8e003a */
[----:B------:R-:W2:Y:S01]  /*9740*/  LDC.64 R32, c[0x0][0xa20] ;  /* 0x00028800ff207b82 */ /* 0x000ea20000000a00 */
[----:B-1----:R1:W-:Y:S07]  /*9750*/  @P0 STS.128 [UR43+0x400], R40 ;  /* 0x00040028ff000988 */ /* 0x0023ee0008000c2b */
[----:B------:R-:W2:Y:S08]  /*9760*/  LDC.64 R34, c[0x0][0xa28] ;  /* 0x00028a00ff227b82 */ /* 0x000eb00000000a00 */
[----:B------:R-:W3:Y:S01]  /*9770*/  LDC.64 R28, c[0x0][0xa30] ;  /* 0x00028c00ff1c7b82 */ /* 0x000ee20000000a00 */
[----:B----4-:R1:W-:Y:S07]  /*9780*/  @P0 STS.128 [UR43+0x410], R36 ;  /* 0x00041024ff000988 */ /* 0x0103ee0008000c2b */
[----:B------:R-:W3:Y:S08]  /*9790*/  LDC.64 R30, c[0x0][0xa38] ;  /* 0x00028e00ff1e7b82 */ /* 0x000ef00000000a00 */
[----:B------:R-:W4:Y:S01]  /*97a0*/  LDC.64 R24, c[0x0][0xa40] ;  /* 0x00029000ff187b82 */ /* 0x000f220000000a00 */
[----:B--2---:R1:W-:Y:S07]  /*97b0*/  @P0 STS.128 [UR43+0x420], R32 ;  /* 0x00042020ff000988 */ /* 0x0043ee0008000c2b */
[----:B------:R-:W4:Y:S08]  /*97c0*/  LDC.64 R26, c[0x0][0xa48] ;  /* 0x00029200ff1a7b82 */ /* 0x000f300000000a00 */
[----:B------:R-:W2:Y:S01]  /*97d0*/  LDC.64 R20, c[0x0][0xa50] ;  /* 0x00029400ff147b82 */ /* 0x000ea20000000a00 */
[----:B---3--:R1:W-:Y:S07]  /*97e0*/  @P0 STS.128 [UR43+0x430], R28 ;  /* 0x0004301cff000988 */ /* 0x0083ee0008000c2b */
[----:B------:R-:W2:Y:S08]  /*97f0*/  LDC.64 R22, c[0x0][0xa58] ;  /* 0x00029600ff167b82 */ /* 0x000eb00000000a00 */
[----:B------:R-:W3:Y:S01]  /*9800*/  LDC.64 R8, c[0x0][0xa60] ;  /* 0x00029800ff087b82 */ /* 0x000ee20000000a00 */
[----:B----4-:R1:W-:Y:S07]  /*9810*/  @P0 STS.128 [UR43+0x440], R24 ;  /* 0x00044018ff000988 */ /* 0x0103ee0008000c2b */
[----:B------:R-:W3:Y:S08]  /*9820*/  LDC.64 R10, c[0x0][0xa68] ;  /* 0x00029a00ff0a7b82 */ /* 0x000ef00000000a00 */
[----:B------:R-:W4:Y:S01]  /*9830*/  LDC.64 R4, c[0x0][0xa70] ;  /* 0x00029c00ff047b82 */ /* 0x000f220000000a00 */
[----:B--2---:R1:W-:Y:S07]  /*9840*/  @P0 STS.128 [UR43+0x450], R20 ;  /* 0x00045014ff000988 */ /* 0x0043ee0008000c2b */
[----:B------:R-:W4:Y:S01]  /*9850*/  LDC.64 R6, c[0x0][0xa78] ;  /* 0x00029e00ff067b82 */ /* 0x000f220000000a00 */
[----:B---3--:R1:W-:Y:S04]  /*9860*/  @P0 STS.128 [UR43+0x460], R8 ;  /* 0x00046008ff000988 */ /* 0x0083e80008000c2b */
[----:B----4-:R1:W-:Y:S01]  /*9870*/  @P0 STS.128 [UR43+0x470], R4 ;  /* 0x00047004ff000988 */ /* 0x0103e20008000c2b */
[----:B------:R-:W-:Y:S01]  /*9880*/  NOP ;  /* 0x0000000000007918 */ /* 0x000fe20000000000 */
.L_x_128:
[----:B------:R-:W-:Y:S01]  /*9890*/  MOV R129, UR4 ;  /* 0x0000000400817c02 */ /* 0x000fe20008000f00 */
[----:B------:R-:W-:Y:S01]  /*98a0*/  UMOV UR54, URZ ;  /* 0x000000ff00367c82 */ /* 0x000fe20008000000 */
[----:B------:R-:W-:Y:S01]  /*98b0*/  SHF.L.U32 R139, R139, 0x1, RZ ;  /* 0x000000018b8b7819 */ /* 0x000fe200000006ff */
[----:B------:R-:W-:-:S06]  /*98c0*/  UMOV UR53, URZ ;  /* 0x000000ff00357c82 */ /* 0x000fcc0008000000 */
.L_x_182:
[----:B----4-:R-:W-:Y:S01]  /*98d0*/  LOP3.LUT R2, R136, 0xffff, RZ, 0xc0, !PT ;  /* 0x0000ffff88027812 */ /* 0x010fe200078ec0ff */
[----:B-1----:R-:W1:Y:S03]  /*98e0*/  LDC.64 R8, c[0x0][0x390] ;  /* 0x0000e400ff087b82 */ /* 0x002e660000000a00 */
        /* <DEDUP_REMOVED lines=16> */
[----:B------:R-:W-:Y:S02]  /*99f0*/  ISETP.NE.OR P0, PT, R143, 0x4, !P2 ;  /* 0x000000048f00780c */ /* 0x000fe40005705670 */
[----:B------:R-:W-:Y:S02]  /*9a00*/  R2UR UR56, R4 ;  /* 0x00000000043872ca */ /* 0x000fe400000e0000 */
[----:B------:R-:W-:Y:S09]  /*9a10*/  R2UR UR57, R5 ;  /* 0x00000000053972ca */ /* 0x000ff200000e0000 */
[----:B-1-3--:R-:W-:Y:S06]  /*9a20*/  @P0 BRA `(.L_x_129) ;  /* 0x0000000000ec0947 */ /* 0x00afec0003800000 */
[----:B------:R-:W-:Y:S01]  /*9a30*/  IMAD.U32 R3, RZ, RZ, UR43 ;  /* 0x0000002bff037e24 */ /* 0x000fe2000f8e00ff */
[----:B------:R-:W1:Y:S01]  /*9a40*/  S2R R10, SR_LANEID ;  /* 0x00000000000a7919 */ /* 0x000e620000000000 */
[----:B------:R-:W-:Y:S01]  /*9a50*/  ELECT P0, URZ, PT ;  /* 0x0000000000ff782f */ /* 0x000fe20003800000 */
[----:B------:R-:W-:Y:S01]  /*9a60*/  BSSY.RECONVERGENT B0, `(.L_x_130) ;  /* 0x0000032000007945 */ /* 0x000fe20003800200 */
[----:B-1----:R-:W-:Y:S05]  /*9a70*/  IMAD.SHL.U32 R10, R10, 0x4, RZ ;  /* 0x000000040a0a7824 */ /* 0x002fea00078e00ff */
[----:B------:R-:W-:Y:S06]  /*9a80*/  IADD3 R12, PT, PT, R10, 0x400, R3 ;  /* 0x000004000a0c7810 */ /* 0x000fec0007ffe003 */
[----:B------:R-:W-:Y:S05]  /*9a90*/  @!P0 BRA `(.L_x_131) ;  /* 0x0000000000b88947 */ /* 0x000fea0003800000 */
[----:B------:R-:W-:Y:S01]  /*9aa0*/  STS [UR43+0x430], RZ ;  /* 0x000430ffff007988 */ /* 0x000fe2000800082b */
[----:B------:R-:W-:Y:S01]  /*9ab0*/  ISETP.NE.U32.AND P0, PT, RZ, UR46, PT ;  /* 0x0000002eff007c0c */ /* 0x000fe2000bf05070 */
[C---:B------:R-:W-:Y:S01]  /*9ac0*/  IMAD.WIDE R6, R16.reuse, 0xc, R8 ;  /* 0x0000000c10067825 */ /* 0x040fe200078e0208 */
[----:B------:R-:W-:Y:S02]  /*9ad0*/  UIADD3 UR4, UPT, UPT, UR43, 0x400, URZ ;  /* 0x000004002b047890 */ /* 0x000fe4000fffe0ff */
[----:B------:R-:W-:Y:S02]  /*9ae0*/  ISETP.NE.AND.EX P1, PT, RZ, UR47, PT, P0 ;  /* 0x0000002fff007c0c */ /* 0x000fe4000bf25300 */
[----:B------:R-:W2:Y:S01]  /*9af0*/  LDG.E R22, desc[UR50][R6.64] ;  /* 0x0000003206167981 */ /* 0x000ea2000c1e1900 */
[C---:B------:R-:W-:Y:S03]  /*9b00*/  LEA R2, P0, R16.reuse, RZ, 0x3 ;  /* 0x000000ff10027211 */ /* 0x040fe600078018ff */
[----:B------:R1:W3:Y:S01]  /*9b10*/  LDG.E R5, desc[UR50][R6.64+0x4] ;  /* 0x0000043206057981 */ /* 0x0002e2000c1e1900 */
[----:B------:R-:W-:Y:S06]  /*9b20*/  LEA.HI.X.SX32 R3, R16, RZ, 0x3, P0 ;  /* 0x000000ff10037211 */ /* 0x000fec00000f1eff */
[C---:B------:R-:W-:Y:S04]  /*9b30*/  @P1 IADD3 R24, P0, PT, R2.reuse, UR46, RZ ;  /* 0x0000002e02181c10 */ /* 0x040fe8000ff1e0ff */
[C---:B------:R-:W-:Y:S02]  /*9b40*/  @P1 IADD3.X R25, PT, PT, R3.reuse, UR47, RZ, P0, !PT ;  /* 0x0000002f03191c10 */ /* 0x040fe400087fe4ff */
[----:B------:R-:W-:Y:S03]  /*9b50*/  IADD3 R20, P0, PT, R2, UR48, RZ ;  /* 0x0000003002147c10 */ /* 0x000fe6000ff1e0ff */
[----:B------:R-:W4:Y:S01]  /*9b60*/  @P1 LDG.E.64 R18, desc[UR50][R24.64] ;  /* 0x0000003218121981 */ /* 0x000f22000c1e1b00 */
[----:B------:R-:W-:Y:S03]  /*9b70*/  IADD3.X R21, PT, PT, R3, UR49, RZ, P0, !PT ;  /* 0x0000003103157c10 */ /* 0x000fe600087fe4ff */
[----:B------:R-:W5:Y:S04]  /*9b80*/  LDS R3, [UR43+0x41c] ;  /* 0x00041c2bff037984 */ /* 0x000f680008000800 */
[----:B------:R-:W5:Y:S01]  /*9b90*/  LDG.E.64 R20, desc[UR50][R20.64] ;  /* 0x0000003214147981 */ /* 0x000f62000c1e1b00 */
[----:B-1----:R-:W-:Y:S03]  /*9ba0*/  IMAD.U32 R6, RZ, RZ, UR4 ;  /* 0x00000004ff067e24 */ /* 0x002fe6000f8e00ff */
[----:B-----5:R-:W-:Y:S01]  /*9bb0*/  STS.64 [UR43+0x400], R20 ;  /* 0x00040014ff007988 */ /* 0x020fe20008000a2b */
[--C-:B--2---:R-:W-:Y:S01]  /*9bc0*/  SHF.R.S32.HI R23, RZ, 0x1f, R22.reuse ;  /* 0x0000001fff177819 */ /* 0x104fe20000011416 */
[----:B------:R-:W-:Y:S02]  /*9bd0*/  @!P1 IMAD.MOV.U32 R18, RZ, RZ, R22 ;  /* 0x000000ffff129224 */ /* 0x000fe400078e0016 */
[----:B---3--:R-:W-:Y:S02]  /*9be0*/  VIADD R5, R5, 0xffffffff ;  /* 0xffffffff05057836 */ /* 0x008fe40000000000 */
[----:B------:R-:W-:Y:S05]  /*9bf0*/  @!P1 IMAD.MOV.U32 R19, RZ, RZ, R23 ;  /* 0x000000ffff139224 */ /* 0x000fea00078e0017 */
[C---:B----4-:R-:W-:Y:S01]  /*9c00*/  SHF.L.U64.HI R11, R18.reuse, 0x1, R19 ;  /* 0x00000001120b7819 */ /* 0x050fe20000010213 */
[----:B------:R-:W-:Y:S03]  /*9c10*/  IMAD.SHL.U32 R18, R18, 0x2, RZ ;  /* 0x0000000212127824 */ /* 0x000fe600078e00ff */
[----:B------:R-:W-:Y:S02]  /*9c20*/  LOP3.LUT R11, R11, 0x1fffffff, RZ, 0xc0, !PT ;  /* 0x1fffffff0b0b7812 */ /* 0x000fe400078ec0ff */
[----:B------:R-:W-:Y:S02]  /*9c30*/  LOP3.LUT R18, R18, 0xfffffffe, RZ, 0xc0, !PT ;  /* 0xfffffffe12127812 */ /* 0x000fe400078ec0ff */
[--C-:B------:R-:W-:Y:S02]  /*9c40*/  SHF.R.U32.HI R2, RZ, 0x4, R11.reuse ;  /* 0x00000004ff027819 */ /* 0x100fe4000001160b */
[----:B------:R-:W-:Y:S02]  /*9c50*/  SHF.R.U64 R11, R18, 0x4, R11 ;  /* 0x00000004120b7819 */ /* 0x000fe4000000120b */
[----:B------:R-:W-:Y:S02]  /*9c60*/  LOP3.LUT R15, R3, 0xf, R2, 0xb8, !PT ;  /* 0x0000000f030f7812 */ /* 0x000fe400078eb802 */
[----:B------:R-:W-:Y:S01]  /*9c70*/  SHF.R.U64 R2, R6, 0x4, RZ ;  /* 0x0000000406027819 */ /* 0x000fe200000012ff */
[----:B------:R-:W-:Y:S04]  /*9c80*/  STS [UR43+0x40c], R11 ;  /* 0x00040c0bff007988 */ /* 0x000fe8000800082b */
[----:B------:R-:W-:Y:S04]  /*9c90*/  STS [UR43+0x41c], R15 ;  /* 0x00041c0fff007988 */ /* 0x000fe8000800082b */
[----:B------:R-:W1:Y:S04]  /*9ca0*/  LDS R4, [UR43+0x41c] ;  /* 0x00041c2bff047984 */ /* 0x000e680008000800 */
[----:B------:R-:W-:Y:S04]  /*9cb0*/  STS [UR43+0x410], R2 ;  /* 0x00041002ff007988 */ /* 0x000fe8000800082b */
[----:B------:R-:W-:Y:S01]  /*9cc0*/  STS [UR43+0x414], R2 ;  /* 0x00041402ff007988 */ /* 0x000fe2000800082b */
[----:B-1----:R-:W-:Y:S05]  /*9cd0*/  LOP3.LUT R7, R4, 0xf0, RZ, 0xb8, !PT ;  /* 0x000000f004077812 */ /* 0x002fea00078eb8ff */
[----:B------:R1:W-:Y:S04]  /*9ce0*/  STS [UR43+0x41c], R7 ;  /* 0x00041c07ff007988 */ /* 0x0003e8000800082b */
[----:B------:R-:W2:Y:S01]  /*9cf0*/  LDS R4, [UR43+0x41c] ;  /* 0x00041c2bff047984 */ /* 0x000ea20008000800 */
[----:B-1----:R-:W-:Y:S02]  /*9d00*/  CS2R R6, SRZ ;  /* 0x0000000000067805 */ /* 0x002fe4000001ff00 */
[----:B--2---:R-:W-:Y:S01]  /*9d10*/  LOP3.LUT R3, R4, 0xf00, RZ, 0xb8, !PT ;  /* 0x00000f0004037812 */ /* 0x004fe200078eb8ff */
[----:B------:R-:W-:Y:S04]  /*9d20*/  VIADD R4, R22, 0xffffffff ;  /* 0xffffffff16047836 */ /* 0x000fe80000000000 */
[----:B------:R-:W-:Y:S04]  /*9d30*/  STS.64 [UR43+0x418], R2 ;  /* 0x00041802ff007988 */ /* 0x000fe80008000a2b */
[----:B------:R-:W1:Y:S04]  /*9d40*/  LDS R13, [UR43+0x41c] ;  /* 0x00041c2bff0d7984 */ /* 0x000e680008000800 */
[----:B------:R2:W-:Y:S01]  /*9d50*/  STS.128 [UR43+0x420], R4 ;  /* 0x00042004ff007988 */ /* 0x0005e20008000c2b */
[----:B-1----:R-:W-:Y:S05]  /*9d60*/  LOP3.LUT R13, R13, 0xf000, RZ, 0xb8, !PT ;  /* 0x0000f0000d0d7812 */ /* 0x002fea00078eb8ff */
[----:B------:R2:W-:Y:S02]  /*9d70*/  STS [UR43+0x41c], R13 ;  /* 0x00041c0dff007988 */ /* 0x0005e4000800082b */
.L_x_131:
[----:B------:R-:W-:Y:S05]  /*9d80*/  BSYNC.RECONVERGENT B0 ;  /* 0x0000000000007941 */ /* 0x000fea0003800200 */
.L_x_130:
[----:B------:R-:W-:Y:S01]  /*9d90*/  NOP ;  /* 0x0000000000007918 */ /* 0x000fe20000000000 */
[----:B------:R-:W1:Y:S01]  /*9da0*/  LDS R12, [R12] ;  /* 0x000000000c0c7984 */ /* 0x000e620000000800 */
[----:B------:R-:W-:Y:S04]  /*9db0*/  IADD3 R10, P0, PT, R10, UR56, RZ ;  /* 0x000000380a0a7c10 */ /* 0x000fe8000ff1e0ff */
[----:B------:R-:W-:Y:S05]  /*9dc0*/  IADD3.X R11, PT, PT, RZ, UR57, RZ, P0, !PT ;  /* 0x00000039ff0b7c10 */ /* 0x000fea00087fe4ff */
[----:B-1----:R1:W5:Y:S04]  /*9dd0*/  ATOMG.E.EXCH.STRONG.GPU PT, RZ, [R10], R12 ;  /* 0x0000000c0aff73a8 */ /* 0x00236800041ee100 */
.L_x_129:
[----:B------:R-:W-:Y:S09]  /*9de0*/  UISETP.NE.AND UP0, UPT, UR37, 0x8, UPT ;  /* 0x000000082500788c */ /* 0x000ff2000bf05270 */
[----:B------:R-:W-:Y:S05]  /*9df0*/  BRA.U UP0, `(.L_x_132) ;  /* 0x0000000100047547 */ /* 0x000fea000b800000 */
[----:B------:R-:W-:Y:S05]  /*9e00*/  BPT.TRAP 0x1 ;  /* 0x000000040000795c */ /* 0x000fea0000300000 */
.L_x_132:
[----:B------:R-:W-:Y:S01]  /*9e10*/  ULEA UR6, UR5, UR43, 0x3 ;  /* 0x0000002b05067291 */ /* 0x000fe2000f8e18ff */
[----:B------:R-:W-:Y:S08]  /*9e20*/  SHF.L.U32 R3, R134, 0x1f, RZ ;  /* 0x0000001f86037819 */ /* 0x000ff000000006ff */
[----:B-----5:R-:W3:Y:S02]  /*9e30*/  SYNCS.PHASECHK.TRANS64.TRYWAIT P0, [UR6+0x140], R3 ;  /* 0x00014003ff0075a7 */ /* 0x020ee40008001106 */
[----:B---3--:R-:W-:Y:S05]  /*9e40*/  @!P0 BRA `(.L_x_133) ;  /* 0x0000009400d08947 */ /* 0x008fea0003800000 */
.L_x_250:
[----:B------:R-:W-:Y:S09]  /*9e50*/  UIMAD UR4, UR5, 0x14, UR36 ;  /* 0x00000014050478a4 */ /* 0x000ff2000f8e0224 */
[----:B------:R-:W4:Y:S04]  /*9e60*/  LDS.U16 R136, [UR4+0x12] ;  /* 0x00001204ff887984 */ /* 0x000f280008000400 */
[----:B------:R-:W1:Y:S04]  /*9e70*/  LDS R133, [UR4] ;  /* 0x00000004ff857984 */ /* 0x000e680008000800 */
[----:B------:R-:W1:Y:S04]  /*9e80*/  LDS R132, [UR4+0x4] ;  /* 0x00000404ff847984 */ /* 0x000e680008000800 */
        /* <DEDUP_REMOVED lines=10> */
.L_x_134:
[----:B------:R-:W-:Y:S01]  /*9f30*/  UIADD3 UR4, UPT, UPT, UR6, 0x180, URZ ;  /* 0x0000018006047890 */ /* 0x000fe2000fffe0ff */
[----:B------:R-:W-:Y:S01]  /*9f40*/  IMAD.WIDE R8, R16, 0xc, R8 ;  /* 0x0000000c10087825 */ /* 0x000fe200078e0208 */
[----:B------:R-:W-:Y:S01]  /*9f50*/  ISETP.NE.OR P0, PT, R142, RZ, !P2 ;  /* 0x000000ff8e00720c */ /* 0x000fe20005705670 */
[----:B------:R-:W-:Y:S01]  /*9f60*/  UIADD3 UR55, UPT, UPT, UR5, 0x1, URZ ;  /* 0x0000000105377890 */ /* 0x000fe2000fffe0ff */
[----:B------:R-:W-:Y:S01]  /*9f70*/  BSSY.RECONVERGENT B0, `(.L_x_135) ;  /* 0x0000009000007945 */ /* 0x000fe20003800200 */
[----:B------:R-:W-:Y:S09]  /*9f80*/  UPRMT UR4, UR52, 0x654, UR4 ;  /* 0x0000065434047896 */ /* 0x000ff20008000004 */
[----:B-1----:R-:W-:Y:S01]  /*9f90*/  SYNCS.ARRIVE.TRANS64.RED.A1T0 RZ, [UR4], RZ ;  /* 0x000000ffffff79a7 */ /* 0x002fe20008100404 */
[----:B------:R1:W5:Y:S01]  /*9fa0*/  LDG.E R146, desc[UR50][R8.64+0x8] ;  /* 0x0000083208927981 */ /* 0x000362000c1e1900 */
[----:B------:R-:W-:Y:S05]  /*9fb0*/  @P0 BRA `(.L_x_136) ;  /* 0x0000000000100947 */ /* 0x000fea0003800000 */
[----:B------:R-:W-:Y:S04]  /*9fc0*/  DEPBAR {5,4,3,2,1,0} ;  /* 0x0000003f0000791a */ /* 0x000fe80000000000 */
[----:B------:R-:W2:Y:S02]  /*9fd0*/  CCTL.E.C.LDCU.IV.DEEP [UR56] ;  /* 0x0000000038007540 */ /* 0x000ea40009c08000 */
[----:B--2---:R2:W-:Y:S01]  /*9fe0*/  UTMACCTL.IV [UR56] ;  /* 0x00000000380079b9 */ /* 0x0045e20008000000 */
[----:B------:R-:W-:Y:S01]  /*9ff0*/  NOP ;  /* 0x0000000000007918 */ /* 0x000fe20000000000 */
.L_x_136:
[----:B--2---:R-:W-:Y:S05]  /*a000*/  BSYNC.RECONVERGENT B0 ;  /* 0x0000000000007941 */ /* 0x004fea0003800200 */
.L_x_135:
[----:B------:R-:W-:Y:S01]  /*a010*/  R2UR UR41, R14 ;  /* 0x000000000e2972ca */ /* 0x000fe200000e0000 */
[----:B------:R-:W-:Y:S01]  /*a020*/  BSSY.RECONVERGENT B6, `(.L_x_137) ;  /* 0x0000025000067945 */ /* 0x000fe20003800200 */
[----:B------:R-:W-:Y:S02]  /*a030*/  R2UR UR42, R0 ;  /* 0x00000000002a72ca */ /* 0x000fe400000e0000 */
[----:B------:R-:W-:Y:S09]  /*a040*/  LOP3.LUT P0, RZ, R129, 0x3f0, RZ, 0xc0, !PT ;  /* 0x000003f081ff7812 */ /* 0x000ff2000780c0ff */
[----:B------:R-:W-:Y:S02]  /*a050*/  USHF.L.U32 UR41, UR41, 0x7, URZ ;  /* 0x0000000729297899 */ /* 0x000fe400080006ff */
[----:B------:R-:W-:Y:S02]  /*a060*/  USHF.L.U32 UR42, UR42, 0x8, URZ ;  /* 0x000000082a2a7899 */ /* 0x000fe400080006ff */
[----:B------:R-:W-:Y:S10]  /*a070*/  @!P0 BRA `(.L_x_138) ;  /* 0x00000000007c8947 */ /* 0x000ff40003800000 */
[----:B------:R-:W2:Y:S01]  /*a080*/  LDCU.64 UR8, c[0x4][0x80] ;  /* 0x01001000ff0877ac */ /* 0x000ea20008000a00 */
[----:B---3--:R-:W-:Y:S01]  /*a090*/  MOV R2, 0x0 ;  /* 0x0000000000027802 */ /* 0x008fe20000000f00 */
[----:B------:R-:W-:Y:S02]  /*a0a0*/  HFMA2 R12, -RZ, RZ, 0, 5.9604644775390625e-08 ;  /* 0x00000001ff0c7431 */ /* 0x000fe400000001ff */
[----:B-1----:R-:W-:Y:S01]  /*a0b0*/  IMAD.MOV.U32 R8, RZ, RZ, 0x70 ;  /* 0x00000070ff087424 */ /* 0x002fe200078e00ff */
[----:B------:R1:W3:Y:S01]  /*a0c0*/  LDC.64 R14, c[0x4][R2] ;  /* 0x01000000020e7b82 */ /* 0x0002e20000000a00 */
[----:B------:R-:W4:Y:S01]  /*a0d0*/  LDCU.64 UR6, c[0x4][0x88] ;  /* 0x01001100ff0677ac */ /* 0x000f220008000a00 */
[----:B------:R-:W-:Y:S01]  /*a0e0*/  IMAD.MOV.U32 R13, RZ, RZ, RZ ;  /* 0x000000ffff0d7224 */ /* 0x000fe200078e00ff */
[----:B------:R-:W1:Y:S01]  /*a0f0*/  LDCU.64 UR4, c[0x4][0x8] ;  /* 0x01000100ff0477ac */ /* 0x000e620008000a00 */
[----:B--2---:R-:W-:Y:S01]  /*a100*/  MOV R5, UR9 ;  /* 0x0000000900057c02 */ /* 0x004fe20008000f00 */
[----:B------:R-:W-:Y:S01]  /*a110*/  IMAD.U32 R4, RZ, RZ, UR8 ;  /* 0x00000008ff047e24 */ /* 0x000fe2000f8e00ff */
[----:B----4-:R-:W-:Y:S01]  /*a120*/  MOV R7, UR7 ;  /* 0x0000000700077c02 */ /* 0x010fe20008000f00 */
[----:B------:R-:W-:Y:S01]  /*a130*/  IMAD.U32 R6, RZ, RZ, UR6 ;  /* 0x00000006ff067e24 */ /* 0x000fe2000f8e00ff */
[----:B-1----:R-:W-:Y:S01]  /*a140*/  MOV R11, UR5 ;  /* 0x00000005000b7c02 */ /* 0x002fe20008000f00 */
[----:B------:R-:W-:Y:S02]  /*a150*/  IMAD.U32 R10, RZ, RZ, UR4 ;  /* 0x00000004ff0a7e24 */ /* 0x000fe4000f8e00ff */
[----:B------:R-:W-:Y:S07]  /*a160*/  LEPC R20, `(.L_x_139) ;  /* 0x000000001014794e */ /* 0x000fee0000000000 */
[----:B---3-5:R-:W-:Y:S05]  /*a170*/  CALL.ABS.NOINC R14 ;  /* 0x000000000e007343 */ /* 0x028fea0003c00000 */
.L_x_139:
[----:B------:R-:W1:Y:S01]  /*a180*/  LDCU.64 UR8, c[0x4][0x80] ;  /* 0x01001000ff0877ac */ /* 0x000e620008000a00 */
[----:B------:R-:W2:Y:S01]  /*a190*/  LDC.64 R2, c[0x4][R2] ;  /* 0x0100000002027b82 */ /* 0x000ea20000000a00 */
[----:B------:R-:W-:Y:S02]  /*a1a0*/  HFMA2 R12, -RZ, RZ, 0, 5.9604644775390625e-08 ;  /* 0x00000001ff0c7431 */ /* 0x000fe400000001ff */
[----:B------:R-:W-:Y:S02]  /*a1b0*/  IMAD.MOV.U32 R8, RZ, RZ, 0x70 ;  /* 0x00000070ff087424 */ /* 0x000fe400078e00ff */
[----:B------:R-:W-:Y:S01]  /*a1c0*/  IMAD.MOV.U32 R13, RZ, RZ, RZ ;  /* 0x000000ffff0d7224 */ /* 0x000fe200078e00ff */
[----:B------:R-:W3:Y:S01]  /*a1d0*/  LDCU.64 UR6, c[0x4][0x88] ;  /* 0x01001100ff0677ac */ /* 0x000ee20008000a00 */
[----:B------:R-:W4:Y:S01]  /*a1e0*/  LDCU.64 UR4, c[0x4][0x8] ;  /* 0x01000100ff0477ac */ /* 0x000f220008000a00 */
[----:B-1----:R-:W-:Y:S02]  /*a1f0*/  MOV R4, UR8 ;  /* 0x0000000800047c02 */ /* 0x002fe40008000f00 */
[----:B------:R-:W-:Y:S02]  /*a200*/  MOV R5, UR9 ;  /* 0x0000000900057c02 */ /* 0x000fe40008000f00 */
[----:B---3--:R-:W-:Y:S01]  /*a210*/  MOV R7, UR7 ;  /* 0x0000000700077c02 */ /* 0x008fe20008000f00 */
[----:B------:R-:W-:Y:S01]  /*a220*/  IMAD.U32 R6, RZ, RZ, UR6 ;  /* 0x00000006ff067e24 */ /* 0x000fe2000f8e00ff */
[----:B----4-:R-:W-:Y:S01]  /*a230*/  MOV R11, UR5 ;  /* 0x00000005000b7c02 */ /* 0x010fe20008000f00 */
[----:B------:R-:W-:Y:S02]  /*a240*/  IMAD.U32 R10, RZ, RZ, UR4 ;  /* 0x00000004ff0a7e24 */ /* 0x000fe4000f8e00ff */
[----:B------:R-:W-:Y:S07]  /*a250*/  LEPC R20, `(.L_x_138) ;  /* 0x000000001014794e */ /* 0x000fee0000000000 */
[----:B--2---:R-:W-:Y:S05]  /*a260*/  CALL.ABS.NOINC R2 ;  /* 0x0000000002007343 */ /* 0x004fea0003c00000 */
.L_x_138:
[----:B------:R-:W-:Y:S05]  /*a270*/  BSYNC.RECONVERGENT B6 ;  /* 0x0000000000067941 */ /* 0x000fea0003800200 */
.L_x_137:
[----:B------:R-:W-:Y:S01]  /*a280*/  ISETP.NE.AND P0, PT, R142, RZ, PT ;  /* 0x000000ff8e00720c */ /* 0x000fe20003f05270 */
[----:B------:R-:W-:Y:S01]  /*a290*/  BSSY B0, `(.L_x_140) ;  /* 0x0000009000007945 */ /* 0x000fe20003800000 */
[----:B------:R-:W-:Y:S04]  /*a2a0*/  PLOP3.LUT P1, PT, PT, PT, PT, 0x8, 0x80 ;  /* 0x000000000080781c */ /* 0x000fe80003f2e170 */
[----:B------:R-:W-:Y:S07]  /*a2b0*/  P2R R147, PR, RZ, 0x2 ;  /* 0x00000002ff937803 */ /* 0x000fee0000000000 */
[----:B------:R-:W-:Y:S05]  /*a2c0*/  @P0 BRA `(.L_x_141) ;  /* 0x0000000000140947 */ /* 0x000fea0003800000 */
[----:B------:R-:W-:Y:S03]  /*a2d0*/  UMOV UR4, 0xffffffff ;  /* 0xffffffff00047882 */ /* 0x000fe60000000000 */
[----:B------:R-:W-:Y:S05]  /*a2e0*/  BRA.DIV UR4, `(.L_x_142) ;  /* 0x0000009204c07947 */ /* 0x000fea000b800000 */
[----:B------:R-:W-:Y:S11]  /*a2f0*/  ELECT P6, URZ, PT ;  /* 0x0000000000ff782f */ /* 0x000ff600038c0000 */
[----:B------:R-:W-:Y:S02]  /*a300*/  @!UPT UIADD3 URZ, UPT, UPT, URZ, URZ, URZ ;  /* 0x000000fffffff290 */ /* 0x000fe4000fffe0ff */
.L_x_252:
[----:B------:R-:W-:Y:S07]  /*a310*/  P2R R147, PR, RZ, 0x40 ;  /* 0x00000040ff937803 */ /* 0x000fee0000000000 */
.L_x_141:
[----:B------:R-:W-:Y:S05]  /*a320*/  BSYNC B0 ;  /* 0x0000000000007941 */ /* 0x000fea0003800000 */
.L_x_140:
[----:B---3--:R-:W2:Y:S01]  /*a330*/  LDC.64 R2, c[0x0][0x8b8] ;  /* 0x00022e00ff027b82 */ /* 0x008ea20000000a00 */
[----:B------:R-:W-:Y:S02]  /*a340*/  LOP3.LUT R138, R138, 0x1, RZ, 0x3c, !PT ;  /* 0x000000018a8a7812 */ /* 0x000fe400078e3cff */
[----:B--2---:R-:W-:Y:S04]  /*a350*/  ISETP.NE.U32.AND P0, PT, R2, RZ, PT ;  /* 0x000000ff0200720c */ /* 0x004fe80003f05070 */
[----:B------:R-:W-:Y:S02]  /*a360*/  ISETP.NE.AND.EX P1, PT, R3, RZ, PT, P0 ;  /* 0x000000ff0300720c */ /* 0x000fe40003f25300 */
[----:B------:R-:W2:Y:S11]  /*a370*/  LDC.64 R2, c[0x0][0x890] ;  /* 0x00022400ff027b82 */ /* 0x000eb60000000a00 */
[----:B-1----:R-:W1:Y:S01]  /*a380*/  @P1 LDC.64 R8, c[0x0][0x8b8] ;  /* 0x00022e00ff081b82 */ /* 0x002e620000000a00 */
[----:B--2---:R-:W-:Y:S04]  /*a390*/  ISETP.NE.U32.AND P0, PT, R2, RZ, PT ;  /* 0x000000ff0200720c */ /* 0x004fe80003f05070 */
[----:B------:R-:W-:Y:S01]  /*a3a0*/  ISETP.NE.AND.EX P0, PT, R3, RZ, PT, P0 ;  /* 0x000000ff0300720c */ /* 0x000fe20003f05300 */
[C---:B-1----:R-:W-:Y:S05]  /*a3b0*/  @P1 IMAD.WIDE R8, R16.reuse, 0x8, R8 ;  /* 0x0000000810081825 */ /* 0x042fea00078e0208 */
[----:B------:R-:W2:Y:S07]  /*a3c0*/  @P1 LDG.E.64 R4, desc[UR50][R8.64] ;  /* 0x0000003208041981 */ /* 0x000eae000c1e1b00 */
[----:B------:R-:W1:Y:S02]  /*a3d0*/  @P0 LDC.64 R2, c[0x0][0x890] ;  /* 0x00022400ff020b82 */ /* 0x000e640000000a00 */
[----:B-1----:R-:W-:Y:S05]  /*a3e0*/  @P0 IMAD.WIDE R2, R16, 0x8, R2 ;  /* 0x0000000810020825 */ /* 0x002fea00078e0202 */
[----:B------:R1:W3:Y:S02]  /*a3f0*/  @P0 LDG.E.64 R6, desc[UR50][R2.64] ;  /* 0x0000003202060981 */ /* 0x0002e4000c1e1b00 */
[----:B-1----:R-:W-:Y:S02]  /*a400*/  SHF.L.U32 R2, R138, 0x1f, RZ ;  /* 0x0000001f8a027819 */ /* 0x002fe400000006ff */
[----:B--2---:R1:W5:Y:S04]  /*a410*/  @P1 LD.E R88, desc[UR50][R4.64] ;  /* 0x0000003204581980 */ /* 0x004368000c101900 */
[----:B---3--:R1:W5:Y:S01]  /*a420*/  @P0 LD.E R89, desc[UR50][R6.64] ;  /* 0x0000003206590980 */ /* 0x008362000c101900 */
[----:B------:R-:W-:Y:S05]  /*a430*/  @P0 BRA `(.L_x_143) ;  /* 0x0000000000240947 */ /* 0x000fea0003800000 */
[----:B------:R-:W-:Y:S04]  /*a440*/  ISETP.NE.U32.AND P0, PT, RZ, UR38, PT ;  /* 0x00000026ff007c0c */ /* 0x000fe8000bf05070 */
[----:B------:R-:W-:Y:S11]  /*a450*/  ISETP.NE.AND.EX P0, PT, RZ, UR39, PT, P0 ;  /* 0x00000027ff007c0c */ /* 0x000ff6000bf05300 */
[----:B------:R-:W-:Y:S02]  /*a460*/  @!UPT UIADD3 URZ, UPT, UPT, URZ, URZ, URZ ;  /* 0x000000fffffff290 */ /* 0x000fe4000fffe0ff */
[----:B------:R-:W2:Y:S08]  /*a470*/  @P0 LDC R3, c[0x0][0x898] ;  /* 0x00022600ff030b82 */ /* 0x000eb00000000800 */
[----:B-1----:R-:W1:Y:S01]  /*a480*/  @P0 LDC.64 R4, c[0x0][0x888] ;  /* 0x00022200ff040b82 */ /* 0x002e620000000a00 */
[----:B--2---:R-:W-:Y:S04]  /*a490*/  @P0 IMAD R3, R16, R3, RZ ;  /* 0x0000000310030224 */ /* 0x004fe800078e02ff */
[----:B-1----:R-:W-:Y:S05]  /*a4a0*/  @P0 IMAD.WIDE R4, R3, 0x4, R4 ;  /* 0x0000000403040825 */ /* 0x002fea00078e0204 */
[----:B-----5:R2:W5:Y:S02]  /*a4b0*/  @P0 LDG.E R89, desc[UR50][R4.64] ;  /* 0x0000003204590981 */ /* 0x020564000c1e1900 */
[----:B--2---:R-:W3:Y:S02]  /*a4c0*/  @!P0 LDC R89, c[0x0][0x880] ;  /* 0x00022000ff598b82 */ /* 0x004ee40000000800 */
.L_x_143:
        /* <DEDUP_REMOVED lines=9> */
[----:B--2---:R-:W1:Y:S02]  /*a560*/  @!P0 LDC R88, c[0x0][0x8a8] ;  /* 0x00022a00ff588b82 */ /* 0x004e640000000800 */
.L_x_144:
[----:B------:R-:W2:Y:S01]  /*a570*/  SYNCS.PHASECHK.TRANS64.TRYWAIT P0, [UR43+0x30], R2 ;  /* 0x00003002ff0075a7 */ /* 0x000ea2000800112b */
[----:B------:R-:W-:Y:S01]  /*a580*/  LEA R145, R137, UR43, 0x3 ;  /* 0x0000002b89917c11 */ /* 0x000fe2000f8e18ff */
[----:B------:R-:W-:Y:S01]  /*a590*/  BSSY B0, `(.L_x_145) ;  /* 0x0000008000007945 */ /* 0x000fe20003800000 */
[----:B------:R-:W-:Y:S01]  /*a5a0*/  SHF.L.U32 R0, R135, 0x1f, RZ ;  /* 0x0000001f87007819 */ /* 0x000fe200000006ff */
[----:B------:R-:W-:Y:S02]  /*a5b0*/  VIADD R144, R139, UR43 ;  /* 0x0000002b8b907c36 */ /* 0x000fe40008000000 */
[----:B------:R-:W-:Y:S01]  /*a5c0*/  IMAD.MOV.U32 R107, RZ, RZ, RZ ;  /* 0x000000ffff6b7224 */ /* 0x000fe200078e00ff */
[----:B------:R1:W1:Y:S01]  /*a5d0*/  SYNCS.PHASECHK.TRANS64.TRYWAIT P2, [R145+URZ+0x100], R0 ;  /* 0x00010000910075a7 */ /* 0x00026200080411ff */
[----:B--2---:R-:W-:Y:S05]  /*a5e0*/  @P0 BRA `(.L_x_146) ;  /* 0x0000000000080947 */ /* 0x004fea0003800000 */
[----:B------:R-:W2:Y:S02]  /*a5f0*/  SYNCS.PHASECHK.TRANS64.TRYWAIT P0, [UR43+0x30], R2 ;  /* 0x00003002ff0075a7 */ /* 0x000ea4000800112b */
[----:B--2---:R-:W-:Y:S05]  /*a600*/  @!P0 BRA `(.L_x_147) ;  /* 0x0000009000108947 */ /* 0x004fea0003800000 */
.L_x_146:
[----:B------:R-:W-:Y:S05]  /*a610*/  BSYNC B0 ;  /* 0x0000000000007941 */ /* 0x000fea0003800000 */
.L_x_145:
[----:B---3-5:R-:W-:Y:S01]  /*a620*/  FSETP.NEU.AND P0, PT, R89, RZ, PT ;  /* 0x000000ff5900720b */ /* 0x028fe20003f0d000 */
[----:B------:R-:W-:Y:S01]  /*a630*/  IMAD.MOV.U32 R106, RZ, RZ, RZ ;  /* 0x000000ffff6a7224 */ /* 0x000fe200078e00ff */
[----:B------:R-:W-:Y:S02]  /*a640*/  CS2R R104, SRZ ;  /* 0x0000000000687805 */ /* 0x000fe4000001ff00 */
        /* <DEDUP_REMOVED lines=13> */
[----:B------:R-:W-:Y:S01]  /*a720*/  CS2R R96, SRZ ;  /* 0x0000000000607805 */ /* 0x000fe2000001ff00 */
[----:B--2---:R-:W-:Y:S01]  /*a730*/  @P0 IMAD R2, R141, 0x2, R144 ;  /* 0x000000028d020824 */ /* 0x004fe200078e0290 */
[----:B------:R-:W-:Y:S05]  /*a740*/  @P0 WARPSYNC.ALL ;  /* 0x0000000000000948 */ /* 0x000fea0003800000 */
[----:B------:R2:W3:Y:S01]  /*a750*/  @P0 LDSM.16.MT88.4 R104, [R2+0x1000] ;  /* 0x001000000268083b */ /* 0x0004e20000004200 */
[----:B------:R-:W-:Y:S01]  /*a760*/  ISETP.GE.AND P1, PT, R146, 0x1, PT ;  /* 0x000000019200780c */ /* 0x000fe20003f26270 */
[----:B------:R-:W-:Y:S01]  /*a770*/  IMAD R95, R137, 0x100, R140 ;  /* 0x00000100895f7824 */ /* 0x000fe200078e028c */
[----:B------:R-:W-:Y:S02]  /*a780*/  CS2R R54, SRZ ;  /* 0x0000000000367805 */ /* 0x000fe4000001ff00 */
[----:B------:R-:W-:Y:S01]  /*a790*/  CS2R R52, SRZ ;  /* 0x0000000000347805 */ /* 0x000fe2000001ff00 */
[----:B------:R2:W1:Y:S01]  /*a7a0*/  @P0 LDSM.16.MT88.4 R112, [R2+0x1800] ;  /* 0x001800000270083b */ /* 0x0004620000004200 */
[----:B------:R-:W-:Y:S02]  /*a7b0*/  CS2R R50, SRZ ;  /* 0x0000000000327805 */ /* 0x000fe4000001ff00 */
[----:B------:R-:W-:Y:S02]  /*a7c0*/  CS2R R48, SRZ ;  /* 0x0000000000307805 */ /* 0x000fe4000001ff00 */
        /* <DEDUP_REMOVED lines=12> */
[----:B------:R2:W1:Y:S01]  /*a890*/  @P0 LDSM.16.MT88.4 R116, [R139+UR43+0x1000] ;  /* 0x0010002b8b74083b */ /* 0x0004620008004200 */
        /* <DEDUP_REMOVED lines=15> */
[----:B------:R-:W-:Y:S01]  /*a990*/  VIADD R164, R144, 0x1000 ;  /* 0x0000100090a47836 */ /* 0x000fe20000000000 */
[----:B------:R-:W-:Y:S02]  /*a9a0*/  CS2R R66, SRZ ;  /* 0x0000000000427805 */ /* 0x000fe4000001ff00 */
[----:B------:R-:W-:Y:S02]  /*a9b0*/  CS2R R64, SRZ ;  /* 0x0000000000407805 */ /* 0x000fe4000001ff00 */
[----:B------:R-:W-:Y:S02]  /*a9c0*/  CS2R R62, SRZ ;  /* 0x00000000003e7805 */ /* 0x000fe4000001ff00 */
[----:B------:R-:W-:Y:S02]  /*a9d0*/  CS2R R60, SRZ ;  /* 0x00000000003c7805 */ /* 0x000fe4000001ff00 */
[----:B------:R-:W-:Y:S02]  /*a9e0*/  CS2R R58, SRZ ;  /* 0x00000000003a7805 */ /* 0x000fe4000001ff00 */
[----:B------:R-:W-:Y:S01]  /*a9f0*/  CS2R R56, SRZ ;  /* 0x0000000000387805 */ /* 0x000fe2000001ff00 */
[----:B---3--:R-:W-:Y:S06]  /*aa00*/  @!P1 BRA `(.L_x_148) ;  /* 0x0000000000d49947 */ /* 0x008fec0003800000 */
[----:B------:R-:W-:Y:S01]  /*aa10*/  SHF.R.U32.HI R3, RZ, 0x15, R95 ;  /* 0x00000015ff037819 */ /* 0x000fe2000001165f */
[----:B------:R-:W-:Y:S03]  /*aa20*/  BSSY B0, `(.L_x_149) ;  /* 0x0000006000007945 */ /* 0x000fe60003800000 */
[----:B------:R-:W-:Y:S01]  /*aa30*/  LOP3.LUT P0, RZ, R3, 0x3, R128, 0x48, !PT ;  /* 0x0000000303ff7812 */ /* 0x000fe20007804880 */
[----:B------:R-:W-:Y:S01]  /*aa40*/  @!UPT UIADD3 URZ, UPT, UPT, URZ, URZ, URZ ;  /* 0x000000fffffff290 */ /* 0x000fe2000fffe0ff */
[----:B-1----:R-:W-:Y:S11]  /*aa50*/  @P2 BRA `(.L_x_150) ;  /* 0x0000000000082947 */ /* 0x002ff60003800000 */
[----:B------:R-:W1:Y:S02]  /*aa60*/  SYNCS.PHASECHK.TRANS64.TRYWAIT P1, [R145+URZ+0x100], R0 ;  /* 0x00010000910075a7 */ /* 0x000e6400080211ff */
[----:B-1----:R-:W-:Y:S05]  /*aa70*/  @!P1 BRA `(.L_x_151) ;  /* 0x0000008c000c9947 */ /* 0x002fea0003800000 */
.L_x_150:
[----:B------:R-:W-:Y:S05]  /*aa80*/  BSYNC B0 ;  /* 0x0000000000007941 */ /* 0x000fea0003800000 */
.L_x_149:
[----:B------:R-:W-:Y:S05]  /*aa90*/  @!P0 BRA `(.L_x_152) ;  /* 0x0000000000408947 */ /* 0x000fea0003800000 */
[----:B------:R-:W3:Y:S01]  /*aaa0*/  LDCU.64 UR8, c[0x4][0x70] ;  /* 0x01000e00ff0877ac */ /* 0x000ee20008000a00 */
[----:B------:R-:W-:Y:S01]  /*aab0*/  MOV R3, 0x0 ;  /* 0x0000000000037802 */ /* 0x000fe20000000f00 */
[----:B------:R-:W-:Y:S02]  /*aac0*/  HFMA2 R12, -RZ, RZ, 0, 5.9604644775390625e-08 ;  /* 0x00000001ff0c7431 */ /* 0x000fe400000001ff */
[----:B------:R-:W-:Y:S02]  /*aad0*/  IMAD.MOV.U32 R8, RZ, RZ, 0x192 ;  /* 0x00000192ff087424 */ /* 0x000fe400078e00ff */
[----:B------:R-:W-:Y:S01]  /*aae0*/  IMAD.MOV.U32 R13, RZ, RZ, RZ ;  /* 0x000000ffff0d7224 */ /* 0x000fe200078e00ff */
[----:B------:R-:W5:Y:S01]  /*aaf0*/  LDCU.64 UR6, c[0x4][0x78] ;  /* 0x01000f00ff0677ac */ /* 0x000f620008000a00 */
[----:B--2---:R-:W2:Y:S01]  /*ab00*/  LDC.64 R2, c[0x4][R3] ;  /* 0x0100000003027b82 */ /* 0x004ea20000000a00 */
[----:B------:R-:W1:Y:S01]  /*ab10*/  LDCU.64 UR4, c[0x4][0x10] ;  /* 0x01000200ff0477ac */ /* 0x000e620008000a00 */
[----:B---3--:R-:W-:Y:S01]  /*ab20*/  MOV R5, UR9 ;  /* 0x0000000900057c02 */ /* 0x008fe20008000f00 */
[----:B------:R-:W-:Y:S01]  /*ab30*/  IMAD.U32 R4, RZ, RZ, UR8 ;  /* 0x00000008ff047e24 */ /* 0x000fe2000f8e00ff */
[----:B-----5:R-:W-:Y:S01]  /*ab40*/  MOV R7, UR7 ;  /* 0x0000000700077c02 */ /* 0x020fe20008000f00 */
[----:B------:R-:W-:Y:S01]  /*ab50*/  IMAD.U32 R6, RZ, RZ, UR6 ;  /* 0x00000006ff067e24 */ /* 0x000fe2000f8e00ff */
[----:B-1----:R-:W-:Y:S01]  /*ab60*/  MOV R11, UR5 ;  /* 0x00000005000b7c02 */ /* 0x002fe20008000f00 */
[----:B------:R-:W-:Y:S02]  /*ab70*/  IMAD.U32 R10, RZ, RZ, UR4 ;  /* 0x00000004ff0a7e24 */ /* 0x000fe4000f8e00ff */
[----:B------:R-:W-:Y:S07]  /*ab80*/  LEPC R20, `(.L_x_152) ;  /* 0x000000001014794e */ /* 0x000fee0000000000 */
[----:B--2-4-:R-:W-:Y:S05]  /*ab90*/  CALL.ABS.NOINC R2 ;  /* 0x0000000002007343 */ /* 0x014fea0003c00000 */
.L_x_152:
[----:B------:R-:W-:Y:S05]  /*aba0*/  WARPSYNC.ALL ;  /* 0x0000000000007948 */ /* 0x000fea0003800000 */
[C---:B------:R-:W-:Y:S01]  /*abb0*/  R2UR UR4, R95.reuse ;  /* 0x000000005f0472ca */ /* 0x040fe200000e0000 */
[----:B------:R-:W-:Y:S05]  /*abc0*/  VIADD R3, R95, 0x100000 ;  /* 0x001000005f037836 */ /* 0x000fea0000000000 */
[----:B------:R-:W-:Y:S04]  /*abd0*/  SHF.R.U32.HI R3, RZ, 0x15, R3 ;  /* 0x00000015ff037819 */ /* 0x000fe80000011603 */
[----:B------:R-:W-:Y:S03]  /*abe0*/  LOP3.LUT P0, RZ, R3, 0x3, R128, 0x48, !PT ;  /* 0x0000000303ff7812 */ /* 0x000fe60007804880 */
[----:B------:R-:W3:Y:S10]  /*abf0*/  LDTM.16dp256bit.x8 R24, tmem[UR4] ;  /* 0x00000004001879ee */ /* 0x000ef400081a0000 */
[----:B---3--:R-:W-:Y:S05]  /*ac00*/  @!P0 BRA `(.L_x_153) ;  /* 0x0000000000408947 */ /* 0x008fea0003800000 */
        /* <DEDUP_REMOVED lines=16> */
.L_x_153:
[----:B------:R-:W-:Y:S05]  /*ad10*/  WARPSYNC.ALL ;  /* 0x0000000000007948 */ /* 0x000fea0003800000 */
[----:B------:R-:W-:Y:S11]  /*ad20*/  R2UR UR4, R95 ;  /* 0x000000005f0472ca */ /* 0x000ff600000e0000 */
[----:B------:R-:W-:Y:S02]  /*ad30*/  @!UPT UIADD3 URZ, UPT, UPT, URZ, URZ, URZ ;  /* 0x000000fffffff290 */ /* 0x000fe4000fffe0ff */
[----:B------:R-:W3:Y:S02]  /*ad40*/  LDTM.16dp256bit.x8 R56, tmem[UR4+0x100000] ;  /* 0x10000004003879ee */ /* 0x000ee400081a0000 */
[----:B---3--:R-:W-:Y:S01]  /*ad50*/  NOP ;  /* 0x0000000000007918 */ /* 0x008fe20000000000 */
.L_x_148:
[--C-:B-1----:R-:W-:Y:S01]  /*ad60*/  HADD2.F32 R90, -RZ, R116.reuse.H0_H0 ;  /* 0x20000074ff5a7230 */ /* 0x102fe20000004100 */
[----:B------:R-:W-:Y:S05]  /*ad70*/  WARPSYNC.ALL ;  /* 0x0000000000007948 */ /* 0x000fea0003800000 */
[----:B------:R-:W-:Y:S01]  /*ad80*/  LEA R165, R141, R144, 0x1 ;  /* 0x000000908da57211 */ /* 0x000fe200078e08ff */
[-C--:B------:R-:W-:Y:S01]  /*ad90*/  FMUL R13, R36, R88.reuse ;  /* 0x00000058240d7220 */ /* 0x080fe20000400000 */
[-C--:B------:R-:W-:Y:S01]  /*ada0*/  FMUL R14, R37, R88.reuse ;  /* 0x00000058250e7220 */ /* 0x080fe20000400000 */
[-C--:B------:R-:W-:Y:S01]  /*adb0*/  FMUL R15, R38, R88.reuse ;  /* 0x00000058260f7220 */ /* 0x080fe20000400000 */
[----:B------:R-:W-:Y:S02]  /*adc0*/  HADD2.F32 R91, -RZ, R116.H1_H1 ;  /* 0x30000074ff5b7230 */ /* 0x000fe40000004100 */
[-C--:B------:R-:W-:Y:S01]  /*add0*/  FMUL R16, R39, R88.reuse ;  /* 0x0000005827107220 */ /* 0x080fe20000400000 */
[-C--:B------:R-:W-:Y:S01]  /*ade0*/  FMUL R0, R24, R88.reuse ;  /* 0x0000005818007220 */ /* 0x080fe20000400000 */
[--C-:B------:R-:W-:Y:S02]  /*adf0*/  HADD2.F32 R92, -RZ, R119.reuse.H0_H0 ;  /* 0x20000077ff5c7230 */ /* 0x100fe40000004100 */
[-C--:B--2---:R-:W-:Y:S01]  /*ae00*/  FMUL R2, R25, R88.reuse ;  /* 0x0000005819027220 */ /* 0x084fe20000400000 */
[----:B------:R-:W-:Y:S01]  /*ae10*/  FMUL R3, R26, R88 ;  /* 0x000000581a037220 */ /* 0x000fe20000400000 */
[----:B------:R-:W-:Y:S02]  /*ae20*/  HADD2.F32 R93, -RZ, R119.H1_H1 ;  /* 0x30000077ff5d7230 */ /* 0x000fe40000004100 */
[C---:B------:R-:W-:Y:S01]  /*ae30*/  FFMA R0, R89.reuse, R90, R0 ;  /* 0x0000005a59007223 */ /* 0x040fe20000000000 */
[--C-:B------:R-:W-:Y:S02]  /*ae40*/  HADD2.F32 R90, -RZ, R117.reuse.H0_H0 ;  /* 0x20000075ff5a7230 */ /* 0x100fe40000004100 */
[----:B------:R-:W-:Y:S01]  /*ae50*/  FFMA R2, R89, R91, R2 ;  /* 0x0000005b59027223 */ /* 0x000fe20000000002 */
[----:B------:R-:W-:Y:S02]  /*ae60*/  HADD2.F32 R91, -RZ, R117.H1_H1 ;  /* 0x30000075ff5b7230 */ /* 0x000fe40000004100 */
[-C--:B------:R-:W-:Y:S01]  /*ae70*/  FMUL R4, R27, R88.reuse ;  /* 0x000000581b047220 */ /* 0x080fe20000400000 */
[----:B------:R-:W-:Y:S01]  /*ae80*/  FMUL R5, R28, R88 ;  /* 0x000000581c057220 */ /* 0x000fe20000400000 */
[C---:B------:R-:W-:Y:S01]  /*ae90*/  FFMA R3, R89.reuse, R90, R3 ;  /* 0x0000005a59037223 */ /* 0x040fe20000000003 */
[--C-:B------:R-:W-:Y:S01]  /*aea0*/  HADD2.F32 R90, -RZ, R118.reuse.H0_H0 ;  /* 0x20000076ff5a7230 */ /* 0x100fe20000004100 */
[----:B------:R-:W-:Y:S01]  /*aeb0*/  F2FP.F16.F32.PACK_AB R148, R2, R0 ;  /* 0x000000000294723e */ /* 0x000fe200000000ff */
[----:B------:R-:W-:Y:S01]  /*aec0*/  FFMA R4, R89, R91, R4 ;  /* 0x0000005b59047223 */ /* 0x000fe20000000004 */
[----:B------:R-:W-:Y:S02]  /*aed0*/  HADD2.F32 R91, -RZ, R118.H1_H1 ;  /* 0x30000076ff5b7230 */ /* 0x000fe40000004100 */
[----:B------:R-:W-:Y:S01]  /*aee0*/  FMUL R6, R29, R88 ;  /* 0x000000581d067220 */ /* 0x000fe20000400000 */
[C---:B------:R-:W-:Y:S01]  /*aef0*/  FFMA R5, R89.reuse, R90, R5 ;  /* 0x0000005a59057223 */ /* 0x040fe20000000005 */
[----:B------:R-:W-:Y:S01]  /*af00*/  FMUL R7, R30, R88 ;  /* 0x000000581e077220 */ /* 0x000fe20000400000 */
[----:B------:R-:W-:Y:S01]  /*af10*/  F2FP.F16.F32.PACK_AB R149, R4, R3 ;  /* 0x000000030495723e */ /* 0x000fe200000000ff */
[C---:B------:R-:W-:Y:S01]  /*af20*/  FFMA R6, R89.reuse, R91, R6 ;  /* 0x0000005b59067223 */ /* 0x040fe20000000006 */
[----:B------:R-:W-:Y:S02]  /*af30*/  HADD2.F32 R90, -RZ, R108.H0_H0 ;  /* 0x2000006cff5a7230 */ /* 0x000fe40000004100 */
[----:B------:R-:W-:Y:S01]  /*af40*/  FFMA R7, R89, R92, R7 ;  /* 0x0000005c59077223 */ /* 0x000fe20000000007 */
[-C--:B------:R-:W-:Y:S01]  /*af50*/  FMUL R8, R31, R88.reuse ;  /* 0x000000581f087220 */ /* 0x080fe20000400000 */
[----:B------:R-:W-:Y:S01]  /*af60*/  HADD2.F32 R92, -RZ, R109.H0_H0 ;  /* 0x2000006dff5c7230 */ /* 0x000fe20000004100 */
[----:B------:R-:W-:Y:S01]  /*af70*/  F2FP.F16.F32.PACK_AB R150, R6, R5 ;  /* 0x000000050696723e */ /* 0x000fe200000000ff */
[-C--:B------:R-:W-:Y:S01]  /*af80*/  FMUL R9, R32, R88.reuse ;  /* 0x0000005820097220 */ /* 0x080fe20000400000 */
[----:B------:R-:W-:Y:S01]  /*af90*/  FFMA R8, R89, R93, R8 ;  /* 0x0000005d59087223 */ /* 0x000fe20000000008 */
[----:B------:R-:W-:Y:S02]  /*afa0*/  HADD2.F32 R91, -RZ, R110.H1_H1 ;  /* 0x3000006eff5b7230 */ /* 0x000fe40000004100 */
[----:B------:R-:W-:Y:S01]  /*afb0*/  FMUL R10, R33, R88 ;  /* 0x00000058210a7220 */ /* 0x000fe20000400000 */
[----:B------:R-:W-:Y:S01]  /*afc0*/  FFMA R9, R89, R90, R9 ;  /* 0x0000005a59097223 */ /* 0x000fe20000000009 */
[----:B------:R-:W-:Y:S01]  /*afd0*/  HADD2.F32 R90, -RZ, R108.H1_H1 ;  /* 0x3000006cff5a7230 */ /* 0x000fe20000004100 */
[----:B------:R-:W-:Y:S01]  /*afe0*/  F2FP.F16.F32.PACK_AB R151, R8, R7 ;  /* 0x000000070897723e */ /* 0x000fe200000000ff */
[-C--:B------:R-:W-:Y:S01]  /*aff0*/  FMUL R11, R34, R88.reuse ;  /* 0x00000058220b7220 */ /* 0x080fe20000400000 */
[----:B------:R-:W-:Y:S01]  /*b000*/  FMUL R12, R35, R88 ;  /* 0x00000058230c7220 */ /* 0x000fe20000400000 */
[----:B------:R-:W-:Y:S02]  /*b010*/  HADD2.F32 R93, -RZ, R101.H1_H1 ;  /* 0x30000065ff5d7230 */ /* 0x000fe40000004100 */
[C---:B------:R-:W-:Y:S01]  /*b020*/  FFMA R10, R89.reuse, R90, R10 ;  /* 0x0000005a590a7223 */ /* 0x040fe2000000000a */
[----:B------:R-:W-:Y:S01]  /*b030*/  HADD2.F32 R90, -RZ, R109.H1_H1 ;  /* 0x3000006dff5a7230 */ /* 0x000fe20000004100 */
[----:B------:R1:W-:Y:S01]  /*b040*/  STSM.16.MT88.4 [R144+0x1000], R148 ;  /* 0x0010009490007844 */ /* 0x0003e20000004200 */
[C---:B------:R-:W-:Y:S01]  /*b050*/  FFMA R11, R89.reuse, R92, R11 ;  /* 0x0000005c590b7223 */ /* 0x040fe2000000000b */
[----:B------:R-:W-:Y:S01]  /*b060*/  HADD2.F32 R92, -RZ, R110.H0_H0 ;  /* 0x2000006eff5c7230 */ /* 0x000fe20000004100 */
[----:B------:R-:W-:Y:S01]  /*b070*/  F2FP.F16.F32.PACK_AB R152, R10, R9 ;  /* 0x000000090a98723e */ /* 0x000fe200000000ff */
[C---:B------:R-:W-:Y:S01]  /*b080*/  FFMA R12, R89.reuse, R90, R12 ;  /* 0x0000005a590c7223 */ /* 0x040fe2000000000c */
[--C-:B------:R-:W-:Y:S02]  /*b090*/  HADD2.F32 R90, -RZ, R111.reuse.H0_H0 ;  /* 0x2000006fff5a7230 */ /* 0x100fe40000004100 */
[----:B------:R-:W-:Y:S01]  /*b0a0*/  FMUL R17, R40, R88 ;  /* 0x0000005828117220 */ /* 0x000fe20000400000 */
[C---:B------:R-:W-:Y:S01]  /*b0b0*/  FFMA R13, R89.reuse, R92, R13 ;  /* 0x0000005c590d7223 */ /* 0x040fe2000000000d */
[C---:B------:R-:W-:Y:S01]  /*b0c0*/  FFMA R14, R89.reuse, R91, R14 ;  /* 0x0000005b590e7223 */ /* 0x040fe2000000000e */
[----:B------:R-:W-:Y:S01]  /*b0d0*/  HADD2.F32 R91, -RZ, R111.H1_H1 ;  /* 0x3000006fff5b7230 */ /* 0x000fe20000004100 */
[----:B------:R-:W-:Y:S01]  /*b0e0*/  F2FP.F16.F32.PACK_AB R153, R12, R11 ;  /* 0x0000000b0c99723e */ /* 0x000fe200000000ff */
[C---:B------:R-:W-:Y:S01]  /*b0f0*/  FFMA R15, R89.reuse, R90, R15 ;  /* 0x0000005a590f7223 */ /* 0x040fe2000000000f */
[--C-:B------:R-:W-:Y:S01]  /*b100*/  HADD2.F32 R90, -RZ, R100.reuse.H0_H0 ;  /* 0x20000064ff5a7230 */ /* 0x100fe20000004100 */
[----:B------:R-:W-:Y:S01]  /*b110*/  F2FP.F16.F32.PACK_AB R154, R14, R13 ;  /* 0x0000000d0e9a723e */ /* 0x000fe200000000ff */
[----:B------:R-:W-:Y:S01]  /*b120*/  FFMA R16, R89, R91, R16 ;  /* 0x0000005b59107223 */ /* 0x000fe20000000010 */
[----:B------:R-:W-:Y:S02]  /*b130*/  HADD2.F32 R91, -RZ, R100.H1_H1 ;  /* 0x30000064ff5b7230 */ /* 0x000fe40000004100 */
[----:B------:R-:W-:Y:S01]  /*b140*/  FMUL R18, R41, R88 ;  /* 0x0000005829127220 */ /* 0x000fe20000400000 */
[----:B------:R-:W-:Y:S02]  /*b150*/  HADD2.F32 R92, -RZ, R101.H0_H0 ;  /* 0x20000065ff5c7230 */ /* 0x000fe40000004100 */
[C---:B------:R-:W-:Y:S01]  /*b160*/  FFMA R17, R89.reuse, R90, R17 ;  /* 0x0000005a59117223 */ /* 0x040fe20000000011 */
[----:B------:R-:W-:Y:S01]  /*b170*/  F2FP.F16.F32.PACK_AB R155, R16, R15 ;  /* 0x0000000f109b723e */ /* 0x000fe200000000ff */
[----:B------:R-:W-:Y:S01]  /*b180*/  FFMA R18, R89, R91, R18 ;  /* 0x0000005b59127223 */ /* 0x000fe20000000012 */
[-C--:B------:R-:W-:Y:S01]  /*b190*/  FMUL R19, R42, R88.reuse ;  /* 0x000000582a137220 */ /* 0x080fe20000400000 */
[----:B------:R-:W-:Y:S01]  /*b1a0*/  FMUL R20, R43, R88 ;  /* 0x000000582b147220 */ /* 0x000fe20000400000 */
[--C-:B------:R-:W-:Y:S01]  /*b1b0*/  HADD2.F32 R90, -RZ, R102.reuse.H0_H0 ;  /* 0x20000066ff5a7230 */ /* 0x100fe20000004100 */
[----:B------:R2:W-:Y:S01]  /*b1c0*/  STSM.16.MT88.4 [R144+0x1800], R152 ;  /* 0x0018009890007844 */ /* 0x0005e20000004200 */
[----:B------:R-:W-:Y:S01]  /*b1d0*/  F2FP.F16.F32.PACK_AB R156, R18, R17 ;  /* 0x00000011129c723e */ /* 0x000fe200000000ff */
[C---:B------:R-:W-:Y:S01]  /*b1e0*/  FFMA R19, R89.reuse, R92, R19 ;  /* 0x0000005c59137223 */ /* 0x040fe20000000013 */
[----:B------:R-:W-:Y:S01]  /*b1f0*/  FFMA R20, R89, R93, R20 ;  /* 0x0000005d59147223 */ /* 0x000fe20000000014 */
[-C--:B------:R-:W-:Y:S01]  /*b200*/  FMUL R21, R44, R88.reuse ;  /* 0x000000582c157220 */ /* 0x080fe20000400000 */
[----:B------:R-:W-:Y:S02]  /*b210*/  HADD2.F32 R91, -RZ, R102.H1_H1 ;  /* 0x30000066ff5b7230 */ /* 0x000fe40000004100 */
[----:B------:R-:W-:Y:S01]  /*b220*/  FMUL R22, R45, R88 ;  /* 0x000000582d167220 */ /* 0x000fe20000400000 */
[--C-:B------:R-:W-:Y:S01]  /*b230*/  HADD2.F32 R92, -RZ, R103.reuse.H0_H0 ;  /* 0x20000067ff5c7230 */ /* 0x100fe20000004100 */
        /* <DEDUP_REMOVED lines=18> */
[----:B------:R-:W-:Y:S01]  /*b360*/  HADD2.F32 R93, -RZ, R97.H1_H1 ;  /* 0x30000061ff5d7230 */ /* 0x000fe20000004100 */
[----:B------:R3:W-:Y:S01]  /*b370*/  STSM.16.MT88.4 [R144+0x2000], R156 ;  /* 0x0020009c90007844 */ /* 0x0007e20000004200 */
[----:B------:R-:W-:Y:S01]  /*b380*/  FMUL R28, R51, R88 ;  /* 0x00000058331c7220 */ /* 0x000fe20000400000 */
[--C-:B------:R-:W-:Y:S01]  /*b390*/  HADD2.F32 R90, -RZ, R98.reuse.H0_H0 ;  /* 0x20000062ff5a7230 */ /* 0x100fe20000004100 */
[----:B-1----:R-:W-:Y:S01]  /*b3a0*/  F2FP.F16.F32.PACK_AB R148, R26, R25 ;  /* 0x000000191a94723e */ /* 0x002fe200000000ff */
[C---:B------:R-:W-:Y:S01]  /*b3b0*/  FFMA R27, R89.reuse, R92, R27 ;  /* 0x0000005c591b7223 */ /* 0x040fe2000000001b */
[----:B------:R-:W-:Y:S01]  /*b3c0*/  FFMA R28, R89, R93, R28 ;  /* 0x0000005d591c7223 */ /* 0x000fe2000000001c */
[-C--:B------:R-:W-:Y:S01]  /*b3d0*/  FMUL R29, R52, R88.reuse ;  /* 0x00000058341d7220 */ /* 0x080fe20000400000 */
[-C--:B------:R-:W-:Y:S01]  /*b3e0*/  FMUL R30, R53, R88.reuse ;  /* 0x00000058351e7220 */ /* 0x080fe20000400000 */
[--C-:B------:R-:W-:Y:S02]  /*b3f0*/  HADD2.F32 R92, -RZ, R99.reuse.H0_H0 ;  /* 0x20000063ff5c7230 */ /* 0x100fe40000004100 */
[----:B------:R-:W-:Y:S01]  /*b400*/  FMUL R31, R54, R88 ;  /* 0x00000058361f7220 */ /* 0x000fe20000400000 */
[----:B------:R-:W-:Y:S01]  /*b410*/  F2FP.F16.F32.PACK_AB R149, R28, R27 ;  /* 0x0000001b1c95723e */ /* 0x000fe200000000ff */
[----:B------:R-:W-:Y:S01]  /*b420*/  FFMA R29, R89, R90, R29 ;  /* 0x0000005a591d7223 */ /* 0x000fe2000000001d */
[----:B------:R-:W-:Y:S02]  /*b430*/  HADD2.F32 R90, -RZ, R98.H1_H1 ;  /* 0x30000062ff5a7230 */ /* 0x000fe40000004100 */
[-C--:B------:R-:W-:Y:S01]  /*b440*/  FMUL R32, R55, R88.reuse ;  /* 0x0000005837207220 */ /* 0x080fe20000400000 */
[----:B------:R-:W-:Y:S02]  /*b450*/  HADD2.F32 R91, -RZ, R99.H1_H1 ;  /* 0x30000063ff5b7230 */ /* 0x000fe40000004100 */
[-C--:B------:R-:W-:Y:S01]  /*b460*/  FMUL R56, R56, R88.reuse ;  /* 0x0000005838387220 */ /* 0x080fe20000400000 */
[----:B------:R-:W-:Y:S01]  /*b470*/  FMUL R57, R57, R88 ;  /* 0x0000005839397220 */ /* 0x000fe20000400000 */
[C---:B------:R-:W-:Y:S01]  /*b480*/  FFMA R30, R89.reuse, R90, R30 ;  /* 0x0000005a591e7223 */ /* 0x040fe2000000001e */
[--C-:B------:R-:W-:Y:S02]  /*b490*/  HADD2.F32 R90, -RZ, R104.reuse.H0_H0 ;  /* 0x20000068ff5a7230 */ /* 0x100fe40000004100 */
[C---:B------:R-:W-:Y:S01]  /*b4a0*/  FFMA R31, R89.reuse, R92, R31 ;  /* 0x0000005c591f7223 */ /* 0x040fe2000000001f */
[C---:B------:R-:W-:Y:S01]  /*b4b0*/  FFMA R32, R89.reuse, R91, R32 ;  /* 0x0000005b59207223 */ /* 0x040fe20000000020 */
[----:B------:R-:W-:Y:S01]  /*b4c0*/  HADD2.F32 R92, -RZ, R104.H1_H1 ;  /* 0x30000068ff5c7230 */ /* 0x000fe20000004100 */
[----:B------:R-:W-:Y:S01]  /*b4d0*/  F2FP.F16.F32.PACK_AB R150, R30, R29 ;  /* 0x0000001d1e96723e */ /* 0x000fe200000000ff */
[--C-:B------:R-:W-:Y:S02]  /*b4e0*/  HADD2.F32 R91, -RZ, R105.reuse.H0_H0 ;  /* 0x20000069ff5b7230 */ /* 0x100fe40000004100 */
[C---:B------:R-:W-:Y:S01]  /*b4f0*/  FFMA R56, R89.reuse, R90, R56 ;  /* 0x0000005a59387223 */ /* 0x040fe20000000038 */
[----:B------:R-:W-:Y:S01]  /*b500*/  F2FP.F16.F32.PACK_AB R151, R32, R31 ;  /* 0x0000001f2097723e */ /* 0x000fe200000000ff */
[----:B------:R-:W-:Y:S01]  /*b510*/  FFMA R57, R89, R92, R57 ;  /* 0x0000005c59397223 */ /* 0x000fe20000000039 */
[-C--:B------:R-:W-:Y:S01]  /*b520*/  FMUL R58, R58, R88.reuse ;  /* 0x000000583a3a7220 */ /* 0x080fe20000400000 */
[----:B------:R-:W-:Y:S02]  /*b530*/  HADD2.F32 R90, -RZ, R105.H1_H1 ;  /* 0x30000069ff5a7230 */ /* 0x000fe40000004100 */
[----:B------:R-:W-:Y:S01]  /*b540*/  FMUL R59, R59, R88 ;  /* 0x000000583b3b7220 */ /* 0x000fe20000400000 */
[----:B------:R1:W-:Y:S01]  /*b550*/  STSM.16.MT88.4 [R144+0x2800], R148 ;  /* 0x0028009490007844 */ /* 0x0003e20000004200 */
[----:B--2---:R-:W-:Y:S01]  /*b560*/  F2FP.F16.F32.PACK_AB R152, R57, R56 ;  /* 0x000000383998723e */ /* 0x004fe200000000ff */
[C---:B------:R-:W-:Y:S01]  /*b570*/  FFMA R58, R89.reuse, R91, R58 ;  /* 0x0000005b593a7223 */ /* 0x040fe2000000003a */
[--C-:B------:R-:W-:Y:S02]  /*b580*/  HADD2.F32 R91, -RZ, R106.reuse.H0_H0 ;  /* 0x2000006aff5b7230 */ /* 0x100fe40000004100 */
        /* <DEDUP_REMOVED lines=26> */
[----:B---3--:R-:W-:Y:S01]  /*b730*/  F2FP.F16.F32.PACK_AB R156, R65, R64 ;  /* 0x00000040419c723e */ /* 0x008fe200000000ff */
        /* <DEDUP_REMOVED lines=12> */
[-C--:B------:R-:W-:Y:S01]  /*b800*/  FMUL R71, R71, R88.reuse ;  /* 0x0000005847477220 */ /* 0x080fe20000400000 */
[----:B------:R-:W-:Y:S01]  /*b810*/  FMUL R72, R72, R88 ;  /* 0x0000005848487220 */ /* 0x000fe20000400000 */
[----:B------:R-:W-:Y:S01]  /*b820*/  F2FP.F16.F32.PACK_AB R158, R69, R68 ;  /* 0x00000044459e723e */ /* 0x000fe200000000ff */
[C---:B------:R-:W-:Y:S01]  /*b830*/  FFMA R70, R89.reuse, R91, R70 ;  /* 0x0000005b59467223 */ /* 0x040fe20000000046 */
[--C-:B------:R-:W-:Y:S02]  /*b840*/  HADD2.F32 R91, -RZ, R120.reuse.H0_H0 ;  /* 0x20000078ff5b7230 */ /* 0x100fe40000004100 */
[----:B------:R-:W-:Y:S01]  /*b850*/  FFMA R71, R89, R90, R71 ;  /* 0x0000005a59477223 */ /* 0x000fe20000000047 */
[----:B------:R-:W-:Y:S02]  /*b860*/  HADD2.F32 R92, -RZ, R120.H1_H1 ;  /* 0x30000078ff5c7230 */ /* 0x000fe40000004100 */
[----:B------:R-:W-:Y:S01]  /*b870*/  FMUL R73, R73, R88 ;  /* 0x0000005849497220 */ /* 0x000fe20000400000 */
[--C-:B------:R-:W-:Y:S02]  /*b880*/  HADD2.F32 R93, -RZ, R121.reuse.H0_H0 ;  /* 0x20000079ff5d7230 */ /* 0x100fe40000004100 */
[----:B------:R-:W-:Y:S01]  /*b890*/  FFMA R72, R89, R91, R72 ;  /* 0x0000005b59487223 */ /* 0x000fe20000000048 */
[----:B------:R-:W-:Y:S01]  /*b8a0*/  F2FP.F16.F32.PACK_AB R159, R71, R70 ;  /* 0x00000046479f723e */ /* 0x000fe200000000ff */
[----:B------:R-:W-:Y:S01]  /*b8b0*/  FFMA R73, R89, R92, R73 ;  /* 0x0000005c59497223 */ /* 0x000fe20000000049 */
[-C--:B------:R-:W-:Y:S01]  /*b8c0*/  FMUL R74, R74, R88.reuse ;  /* 0x000000584a4a7220 */ /* 0x080fe20000400000 */
[----:B------:R-:W-:Y:S02]  /*b8d0*/  HADD2.F32 R90, -RZ, R121.H1_H1 ;  /* 0x30000079ff5a7230 */ /* 0x000fe40000004100 */
[----:B------:R-:W-:Y:S01]  /*b8e0*/  FMUL R75, R75, R88 ;  /* 0x000000584b4b7220 */ /* 0x000fe20000400000 */
[----:B------:R1:W-:Y:S01]  /*b8f0*/  STSM.16.MT88.4 [R165+0x1800], R156 ;  /* 0x0018009ca5007844 */ /* 0x0003e20000004200 */
[----:B------:R-:W-:Y:S01]  /*b900*/  F2FP.F16.F32.PACK_AB R160, R73, R72 ;  /* 0x0000004849a0723e */ /* 0x000fe200000000ff */
[C---:B------:R-:W-:Y:S01]  /*b910*/  FFMA R74, R89.reuse, R93, R74 ;  /* 0x0000005d594a7223 */ /* 0x040fe2000000004a */
[----:B------:R-:W-:Y:S01]  /*b920*/  FFMA R75, R89, R90, R75 ;  /* 0x0000005a594b7223 */ /* 0x000fe2000000004b */
[--C-:B------:R-:W-:Y:S02]  /*b930*/  HADD2.F32 R91, -RZ, R122.reuse.H0_H0 ;  /* 0x2000007aff5b7230 */ /* 0x100fe40000004100 */
        /* <DEDUP_REMOVED lines=10> */
[--C-:B------:R-:W-:Y:S02]  /*b9e0*/  HADD2.F32 R90, -RZ, R124.reuse.H0_H0 ;  /* 0x2000007cff5a7230 */ /* 0x100fe40000004100 */
[C---:B------:R-:W-:Y:S01]  /*b9f0*/  FFMA R78, R89.reuse, R93, R78 ;  /* 0x0000005d594e7223 */ /* 0x040fe2000000004e */
[----:B------:R-:W-:Y:S01]  /*ba00*/  FMUL R80, R80, R88 ;  /* 0x0000005850507220 */ /* 0x000fe20000400000 */
[----:B------:R-:W-:Y:S01]  /*ba10*/  FFMA R79, R89, R92, R79 ;  /* 0x0000005c594f7223 */ /* 0x000fe2000000004f */
[----:B------:R-:W-:Y:S02]  /*ba20*/  HADD2.F32 R92, -RZ, R124.H1_H1 ;  /* 0x3000007cff5c7230 */ /* 0x000fe40000004100 */
[-C--:B------:R-:W-:Y:S01]  /*ba30*/  FMUL R81, R81, R88.reuse ;  /* 0x0000005851517220 */ /* 0x080fe20000400000 */
[--C-:B------:R-:W-:Y:S02]  /*ba40*/  HADD2.F32 R91, -RZ, R125.reuse.H0_H0 ;  /* 0x2000007dff5b7230 */ /* 0x100fe40000004100 */
[----:B------:R-:W-:Y:S01]  /*ba50*/  FMUL R82, R82, R88 ;  /* 0x0000005852527220 */ /* 0x000fe20000400000 */
[C---:B------:R-:W-:Y:S01]  /*ba60*/  FFMA R80, R89.reuse, R90, R80 ;  /* 0x0000005a59507223 */ /* 0x040fe20000000050 */
[C---:B------:R-:W-:Y:S01]  /*ba70*/  FFMA R81, R89.reuse, R92, R81 ;  /* 0x0000005c59517223 */ /* 0x040fe20000000051 */
[----:B------:R-:W-:Y:S02]  /*ba80*/  HADD2.F32 R90, -RZ, R125.H1_H1 ;  /* 0x3000007dff5a7230 */ /* 0x000fe40000004100 */
[----:B------:R-:W-:Y:S01]  /*ba90*/  FFMA R82, R89, R91, R82 ;  /* 0x0000005b59527223 */ /* 0x000fe20000000052 */
[-C--:B------:R-:W-:Y:S01]  /*baa0*/  FMUL R83, R83, R88.reuse ;  /* 0x0000005853537220 */ /* 0x080fe20000400000 */
[--C-:B------:R-:W-:Y:S02]  /*bab0*/  HADD2.F32 R91, -RZ, R126.reuse.H0_H0 ;  /* 0x2000007eff5b7230 */ /* 0x100fe40000004100 */
[-C--:B------:R-:W-:Y:S01]  /*bac0*/  FMUL R84, R84, R88.reuse ;  /* 0x0000005854547220 */ /* 0x080fe20000400000 */
[----:B------:R-:W-:Y:S02]  /*bad0*/  HADD2.F32 R92, -RZ, R126.H1_H1 ;  /* 0x3000007eff5c7230 */ /* 0x000fe40000004100 */
[-C--:B------:R-:W-:Y:S01]  /*bae0*/  FMUL R85, R85, R88.reuse ;  /* 0x0000005855557220 */ /* 0x080fe20000400000 */
[--C-:B------:R-:W-:Y:S02]  /*baf0*/  HADD2.F32 R93, -RZ, R127.reuse.H0_H0 ;  /* 0x2000007fff5d7230 */ /* 0x100fe40000004100 */
[----:B------:R-:W-:Y:S01]  /*bb00*/  FMUL R86, R86, R88 ;  /* 0x0000005856567220 */ /* 0x000fe20000400000 */
[----:B------:R-:W-:Y:S02]  /*bb10*/  HADD2.F32 R94, -RZ, R127.H1_H1 ;  /* 0x3000007fff5e7230 */ /* 0x000fe40000004100 */
[----:B------:R-:W-:Y:S01]  /*bb20*/  FFMA R83, R89, R90, R83 ;  /* 0x0000005a59537223 */ /* 0x000fe20000000053 */
[----:B------:R-:W-:Y:S01]  /*bb30*/  FMUL R87, R87, R88 ;  /* 0x0000005857577220 */ /* 0x000fe20000400000 */
[C---:B------:R-:W-:Y:S01]  /*bb40*/  FFMA R84, R89.reuse, R91, R84 ;  /* 0x0000005b59547223 */ /* 0x040fe20000000054 */
[C---:B------:R-:W-:Y:S01]  /*bb50*/  FFMA R85, R89.reuse, R92, R85 ;  /* 0x0000005c59557223 */ /* 0x040fe20000000055 */
[C---:B------:R-:W-:Y:S01]  /*bb60*/  FFMA R86, R89.reuse, R93, R86 ;  /* 0x0000005d59567223 */ /* 0x040fe20000000056 */
[----:B------:R-:W-:Y:S01]  /*bb70*/  FFMA R87, R89, R94, R87 ;  /* 0x0000005e59577223 */ /* 0x000fe20000000057 */
[----:B------:R-:W-:Y:S01]  /*bb80*/  F2FP.F16.F32.PACK_AB R162, R77, R76 ;  /* 0x0000004c4da2723e */ /* 0x000fe200000000ff */
[----:B------:R-:W-:Y:S01]  /*bb90*/  BSSY.RECONVERGENT B0, `(.L_x_154) ;  /* 0x000001c000007945 */ /* 0x000fe20003800200 */
[----:B------:R-:W-:Y:S02]  /*bba0*/  F2FP.F16.F32.PACK_AB R163, R79, R78 ;  /* 0x0000004e4fa3723e */ /* 0x000fe400000000ff */
[----:B------:R-:W-:Y:S02]  /*bbb0*/  F2FP.F16.F32.PACK_AB R36, R81, R80 ;  /* 0x000000505124723e */ /* 0x000fe400000000ff */
[----:B------:R-:W-:Y:S01]  /*bbc0*/  F2FP.F16.F32.PACK_AB R37, R83, R82 ;  /* 0x000000525325723e */ /* 0x000fe200000000ff */
[----:B------:R1:W-:Y:S01]  /*bbd0*/  STSM.16.MT88.4 [R165+0x2000], R160 ;  /* 0x002000a0a5007844 */ /* 0x0003e20000004200 */
[----:B------:R-:W-:Y:S02]  /*bbe0*/  F2FP.F16.F32.PACK_AB R38, R85, R84 ;  /* 0x000000545526723e */ /* 0x000fe400000000ff */
[----:B------:R-:W-:Y:S02]  /*bbf0*/  F2FP.F16.F32.PACK_AB R39, R87, R86 ;  /* 0x000000565727723e */ /* 0x000fe400000000ff */
[----:B------:R-:W-:Y:S03]  /*bc00*/  ISETP.NE.AND P0, PT, R147, RZ, PT ;  /* 0x000000ff9300720c */ /* 0x000fe60003f05270 */
[----:B------:R1:W-:Y:S01]  /*bc10*/  STSM.16.MT88.4 [R165+0x2800], R36 ;  /* 0x00280024a5007844 */ /* 0x0003e20000004200 */
[----:B------:R-:W-:Y:S01]  /*bc20*/  @!PT LDS RZ, [RZ] ;  /* 0x00000000fffff984 */ /* 0x000fe20000000800 */
[----:B------:R-:W-:Y:S01]  /*bc30*/  @!PT LDS RZ, [RZ] ;  /* 0x00000000fffff984 */ /* 0x000fe20000000800 */
[----:B------:R-:W-:Y:S01]  /*bc40*/  @!PT LDS RZ, [RZ] ;  /* 0x00000000fffff984 */ /* 0x000fe20000000800 */
[----:B------:R-:W-:Y:S01]  /*bc50*/  @!PT LDS RZ, [RZ] ;  /* 0x00000000fffff984 */ /* 0x000fe20000000800 */
[----:B------:R2:W-:Y:S07]  /*bc60*/  MEMBAR.ALL.CTA ;  /* 0x0000000000007992 */ /* 0x0005ee0000008000 */
[----:B--2---:R-:W2:Y:S02]  /*bc70*/  FENCE.VIEW.ASYNC.S ;  /* 0x00000000000073c6 */ /* 0x004ea40000000000 */
[----:B--2---:R-:W-:Y:S06]  /*bc80*/  BAR.SYNC.DEFER_BLOCKING 0x1, 0x80 ;  /* 0x0042000000007b1d */ /* 0x004fec0000010000 */
[----:B------:R-:W-:Y:S05]  /*bc90*/  @!P0 BRA `(.L_x_155) ;  /* 0x00000000002c8947 */ /* 0x000fea0003800000 */
[----:B------:R-:W-:Y:S02]  /*bca0*/  UIADD3 UR7, UPT, UPT, UR43, 0x1000, URZ ;  /* 0x000010002b077890 */ /* 0x000fe4000fffe0ff */
[----:B------:R-:W-:Y:S02]  /*bcb0*/  UIADD3 UR5, UPT, UPT, UR41, 0x40, URZ ;  /* 0x0000004029057890 */ /* 0x000fe4000fffe0ff */
[----:B------:R-:W-:Y:S02]  /*bcc0*/  UIADD3 UR4, UPT, UPT, UR43, 0x3000, URZ ;  /* 0x000030002b047890 */ /* 0x000fe4000fffe0ff */
[----:B------:R-:W-:Y:S01]  /*bcd0*/  MOV R129, UR7 ;  /* 0x0000000700817c02 */ /* 0x000fe20008000f00 */
[----:B------:R-:W-:Y:S03]  /*bce0*/  UMOV UR6, UR42 ;  /* 0x0000002a00067c82 */ /* 0x000fe60008000000 */
[----:B------:R-:W-:Y:S11]  /*bcf0*/  R2UR UR40, R129 ;  /* 0x00000000812872ca */ /* 0x000ff600000e0000 */
[----:B------:R-:W-:Y:S02]  /*bd00*/  @!UPT UIADD3 URZ, UPT, UPT, URZ, URZ, URZ ;  /* 0x000000fffffff290 */ /* 0x000fe4000fffe0ff */
[----:B------:R2:W-:Y:S01]  /*bd10*/  UTMASTG.2D [UR40], [UR56] ;  /* 0x00000028380073b5 */ /* 0x0005e20008008000 */
[----:B------:R2:W-:Y:S01]  /*bd20*/  UTMASTG.2D [UR4], [UR56] ;  /* 0x00000004380073b5 */ /* 0x0005e20008008000 */
[----:B------:R0:W-:Y:S01]  /*bd30*/  UTMACMDFLUSH ;  /* 0x00000000000079b7 */ /* 0x0001e20000000000 */
[----:B--2---:R-:W-:Y:S04]  /*bd40*/  DEPBAR.LE SB0, 0x1 ;  /* 0x000080400000791a */ /* 0x004fe80000000000 */
.L_x_155:
[----:B------:R-:W-:Y:S05]  /*bd50*/  BSYNC.RECONVERGENT B0 ;  /* 0x0000000000007941 */ /* 0x000fea0003800200 */
.L_x_154:
[----:B------:R-:W-:Y:S01]  /*bd60*/  UISETP.NE.AND UP1, UPT, UR54, URZ, UPT ;  /* 0x000000ff3600728c */ /* 0x000fe2000bf25270 */
[----:B------:R-:W-:Y:S01]  /*bd70*/  BAR.SYNC.DEFER_BLOCKING 0x1, 0x80 ;  /* 0x0042000000007b1d */ /* 0x000fe20000010000 */
[----:B------:R-:W-:Y:S01]  /*bd80*/  SHF.L.U32 R0, R138, 0x1f, RZ ;  /* 0x0000001f8a007819 */ /* 0x000fe200000006ff */
[----:B-1----:R-:W-:Y:S03]  /*bd90*/  IMAD R148, R141, 0x2, R164 ;  /* 0x000000028d947824 */ /* 0x002fe600078e02a4 */
[----:B------:R-:W-:Y:S05]  /*bda0*/  PLOP3.LUT P0, PT, PT, PT, UP1, 0x80, 0x8 ;  /* 0x000000000008781c */ /* 0x000fea0003f0f018 */
[----:B------:R-:W-:Y:S04]  /*bdb0*/  @UP1 ULEA UR4, UR53, UR43, 0x3 ;  /* 0x0000002b35041291 */ /* 0x000fe8000f8e18ff */
[----:B------:R-:W-:Y:S04]  /*bdc0*/  @UP1 UIADD3 UR4, UPT, UPT, UR4, 0x50, URZ ;  /* 0x0000005004041890 */ /* 0x000fe8000fffe0ff */
[----:B------:R-:W-:Y:S09]  /*bdd0*/  @UP1 UPRMT UR4, UR52, 0x654, UR4 ;  /* 0x0000065434041896 */ /* 0x000ff20008000004 */
[----:B------:R-:W-:Y:S01]  /*bde0*/  @P0 SYNCS.ARRIVE.TRANS64.RED.A1T0 RZ, [UR4], RZ ;  /* 0x000000ffffff09a7 */ /* 0x000fe20008100404 */
[----:B------:R-:W-:Y:S01]  /*bdf0*/  @UP1 UIADD3 UR4, UPT, UPT, UR53, 0x1, URZ ;  /* 0x0000000135041890 */ /* 0x000fe2000fffe0ff */
[----:B------:R-:W-:Y:S01]  /*be00*/  BSSY B0, `(.L_x_156) ;  /* 0x0000008000007945 */ /* 0x000fe20003800000 */
[----:B------:R-:W-:Y:S02]  /*be10*/  FSETP.NEU.AND P0, PT, R89, RZ, PT ;  /* 0x000000ff5900720b */ /* 0x000fe40003f0d000 */
[----:B------:R-:W-:Y:S01]  /*be20*/  @UP1 UISETP.NE.AND UP0, UPT, UR4, 0x4, UPT ;  /* 0x000000040400188c */ /* 0x000fe2000bf05270 */
[----:B------:R-:W1:Y:S03]  /*be30*/  SYNCS.PHASECHK.TRANS64.TRYWAIT P1, [UR43+0x38], R0 ;  /* 0x00003800ff0075a7 */ /* 0x000e66000802112b */
[----:B------:R-:W-:Y:S01]  /*be40*/  @UP1 USEL UR53, UR4, URZ, UP0 ;  /* 0x000000ff04351287 */ /* 0x000fe20008000000 */
[----:B-1----:R-:W-:Y:S11]  /*be50*/  @P1 BRA `(.L_x_157) ;  /* 0x0000000000081947 */ /* 0x002ff60003800000 */
[----:B------:R-:W1:Y:S02]  /*be60*/  SYNCS.PHASECHK.TRANS64.TRYWAIT P1, [UR43+0x38], R0 ;  /* 0x00003800ff0075a7 */ /* 0x000e64000802112b */
[----:B-1----:R-:W-:Y:S05]  /*be70*/  @!P1 BRA `(.L_x_158) ;  /* 0x0000007800209947 */ /* 0x002fea0003800000 */
.L_x_157:
[----:B------:R-:W-:Y:S05]  /*be80*/  BSYNC B0 ;  /* 0x0000000000007941 */ /* 0x000fea0003800000 */
.L_x_156:
[----:B------:R-:W-:Y:S05]  /*be90*/  @P0 WARPSYNC.ALL ;  /* 0x0000000000000948 */ /* 0x000fea0003800000 */
[----:B------:R2:W3:Y:S01]  /*bea0*/  @P0 LDSM.16.MT88.4 R116, [R139+UR43+0x5000] ;  /* 0x0050002b8b74083b */ /* 0x0004e20008004200 */
[----:B------:R-:W-:Y:S02]  /*beb0*/  ISETP.GE.AND P1, PT, R146, 0x1, PT ;  /* 0x000000019200780c */ /* 0x000fe40003f26270 */
[----:B------:R-:W-:Y:S02]  /*bec0*/  CS2R R54, SRZ ;  /* 0x0000000000367805 */ /* 0x000fe4000001ff00 */
[----:B------:R-:W-:Y:S01]  /*bed0*/  CS2R R52, SRZ ;  /* 0x0000000000347805 */ /* 0x000fe2000001ff00 */
[----:B------:R2:W1:Y:S01]  /*bee0*/  @P0 LDSM.16.MT88.4 R108, [R139+UR43+0x5800] ;  /* 0x0058002b8b6c083b */ /* 0x0004620008004200 */
[----:B------:R-:W-:Y:S02]  /*bef0*/  CS2R R50, SRZ ;  /* 0x0000000000327805 */ /* 0x000fe4000001ff00 */
        /* <DEDUP_REMOVED lines=10> */
[----:B------:R2:W1:Y:S01]  /*bfa0*/  @P0 LDSM.16.MT88.4 R104, [R148+0x4000] ;  /* 0x004000009468083b */ /* 0x0004620000004200 */
        /* <DEDUP_REMOVED lines=24> */
[----:B--23--:R-:W-:Y:S06]  /*c130*/  @!P1 BRA `(.L_x_159) ;  /* 0x0000000000c49947 */ /* 0x00cfec0003800000 */
[----:B-1----:R-:W-:Y:S05]  /*c140*/  VIADD R3, R95, 0x40 ;  /* 0x000000405f037836 */ /* 0x002fea0000000000 */
[----:B------:R-:W-:Y:S04]  /*c150*/  SHF.R.U32.HI R3, RZ, 0x15, R3 ;  /* 0x00000015ff037819 */ /* 0x000fe80000011603 */
[----:B------:R-:W-:Y:S11]  /*c160*/  LOP3.LUT P0, RZ, R3, 0x3, R128, 0x48, !PT ;  /* 0x0000000303ff7812 */ /* 0x000ff60007804880 */
[----:B------:R-:W-:Y:S02]  /*c170*/  @!UPT UIADD3 URZ, UPT, UPT, URZ, URZ, URZ ;  /* 0x000000fffffff290 */ /* 0x000fe4000fffe0ff */
[----:B------:R-:W-:Y:S05]  /*c180*/  @!P0 BRA `(.L_x_160) ;  /* 0x0000000000408947 */ /* 0x000fea0003800000 */
[----:B------:R-:W1:Y:S01]  /*c190*/  LDCU.64 UR8, c[0x4][0x70] ;  /* 0x01000e00ff0877ac */ /* 0x000e620008000a00 */
[----:B------:R-:W-:Y:S01]  /*c1a0*/  MOV R3, 0x0 ;  /* 0x0000000000037802 */ /* 0x000fe20000000f00 */
[----:B------:R-:W-:Y:S02]  /*c1b0*/  HFMA2 R12, -RZ, RZ, 0, 5.9604644775390625e-08 ;  /* 0x00000001ff0c7431 */ /* 0x000fe400000001ff */
[----:B------:R-:W-:Y:S02]  /*c1c0*/  IMAD.MOV.U32 R8, RZ, RZ, 0x192 ;  /* 0x00000192ff087424 */ /* 0x000fe400078e00ff */
[----:B------:R-:W-:Y:S01]  /*c1d0*/  IMAD.MOV.U32 R13, RZ, RZ, RZ ;  /* 0x000000ffff0d7224 */ /* 0x000fe200078e00ff */
[----:B------:R-:W2:Y:S01]  /*c1e0*/  LDCU.64 UR6, c[0x4][0x78] ;  /* 0x01000f00ff0677ac */ /* 0x000ea20008000a00 */
[----:B------:R-:W3:Y:S01]  /*c1f0*/  LDC.64 R2, c[0x4][R3] ;  /* 0x0100000003027b82 */ /* 0x000ee20000000a00 */
[----:B------:R-:W5:Y:S01]  /*c200*/  LDCU.64 UR4, c[0x4][0x10] ;  /* 0x01000200ff0477ac */ /* 0x000f620008000a00 */
[----:B-1----:R-:W-:Y:S01]  /*c210*/  MOV R5, UR9 ;  /* 0x0000000900057c02 */ /* 0x002fe20008000f00 */
[----:B------:R-:W-:Y:S01]  /*c220*/  IMAD.U32 R4, RZ, RZ, UR8 ;  /* 0x00000008ff047e24 */ /* 0x000fe2000f8e00ff */
[----:B--2---:R-:W-:Y:S01]  /*c230*/  MOV R7, UR7 ;  /* 0x0000000700077c02 */ /* 0x004fe20008000f00 */
[----:B------:R-:W-:Y:S01]  /*c240*/  IMAD.U32 R6, RZ, RZ, UR6 ;  /* 0x00000006ff067e24 */ /* 0x000fe2000f8e00ff */
[----:B-----5:R-:W-:Y:S01]  /*c250*/  MOV R11, UR5 ;  /* 0x00000005000b7c02 */ /* 0x020fe20008000f00 */
[----:B------:R-:W-:Y:S02]  /*c260*/  IMAD.U32 R10, RZ, RZ, UR4 ;  /* 0x00000004ff0a7e24 */ /* 0x000fe4000f8e00ff */
[----:B------:R-:W-:Y:S07]  /*c270*/  LEPC R20, `(.L_x_160) ;  /* 0x000000001014794e */ /* 0x000fee0000000000 */
[----:B---34-:R-:W-:Y:S05]  /*c280*/  CALL.ABS.NOINC R2 ;  /* 0x0000000002007343 */ /* 0x018fea0003c00000 */
.L_x_160:
[----:B------:R-:W-:Y:S05]  /*c290*/  WARPSYNC.ALL ;  /* 0x0000000000007948 */ /* 0x000fea0003800000 */
[C---:B------:R-:W-:Y:S01]  /*c2a0*/  R2UR UR4, R95.reuse ;  /* 0x000000005f0472ca */ /* 0x040fe200000e0000 */
[----:B------:R-:W-:Y:S05]  /*c2b0*/  VIADD R3, R95, 0x100040 ;  /* 0x001000405f037836 */ /* 0x000fea0000000000 */
[----:B------:R-:W-:Y:S04]  /*c2c0*/  SHF.R.U32.HI R3, RZ, 0x15, R3 ;  /* 0x00000015ff037819 */ /* 0x000fe80000011603 */
[----:B------:R-:W-:Y:S03]  /*c2d0*/  LOP3.LUT P0, RZ, R3, 0x3, R128, 0x48, !PT ;  /* 0x0000000303ff7812 */ /* 0x000fe60007804880 */
[----:B------:R-:W1:Y:S10]  /*c2e0*/  LDTM.16dp256bit.x8 R24, tmem[UR4+0x40] ;  /* 0x00004004001879ee */ /* 0x000e7400081a0000 */
[----:B-1----:R-:W-:Y:S05]  /*c2f0*/  @!P0 BRA `(.L_x_161) ;  /* 0x0000000000408947 */ /* 0x002fea0003800000 */
        /* <DEDUP_REMOVED lines=16> */
.L_x_161:
[----:B------:R-:W-:Y:S05]  /*c400*/  WARPSYNC.ALL ;  /* 0x0000000000007948 */ /* 0x000fea0003800000 */
[----:B------:R-:W-:Y:S11]  /*c410*/  R2UR UR4, R95 ;  /* 0x000000005f0472ca */ /* 0x000ff600000e0000 */
[----:B------:R-:W-:Y:S02]  /*c420*/  @!UPT UIADD3 URZ, UPT, UPT, URZ, URZ, URZ ;  /* 0x000000fffffff290 */ /* 0x000fe4000fffe0ff */
[----:B------:R-:W2:Y:S02]  /*c430*/  LDTM.16dp256bit.x8 R56, tmem[UR4+0x100040] ;  /* 0x10004004003879ee */ /* 0x000ea400081a0000 */
[----:B--2---:R-:W-:Y:S01]  /*c440*/  NOP ;  /* 0x0000000000007918 */ /* 0x004fe20000000000 */
.L_x_159:
[--C-:B------:R-:W-:Y:S01]  /*c450*/  HADD2.F32 R4, -RZ, R116.reuse.H0_H0 ;  /* 0x20000074ff047230 */ /* 0x100fe20000004100 */
[----:B------:R-:W-:Y:S05]  /*c460*/  WARPSYNC.ALL ;  /* 0x0000000000007948 */ /* 0x000fea0003800000 */
[-C--:B-1----:R-:W-:Y:S01]  /*c470*/  FMUL R0, R24, R88.reuse ;  /* 0x0000005818007220 */ /* 0x082fe20000400000 */
[----:B------:R-:W-:Y:S02]  /*c480*/  HADD2.F32 R5, -RZ, R116.H1_H1 ;  /* 0x30000074ff057230 */ /* 0x000fe40000004100 */
[----:B------:R-:W-:Y:S01]  /*c490*/  FMUL R2, R25, R88 ;  /* 0x0000005819027220 */ /* 0x000fe20000400000 */
[--C-:B------:R-:W-:Y:S02]  /*c4a0*/  HADD2.F32 R6, -RZ, R117.reuse.H0_H0 ;  /* 0x20000075ff067230 */ /* 0x100fe40000004100 */
[C---:B------:R-:W-:Y:S01]  /*c4b0*/  FFMA R0, R89.reuse, R4, R0 ;  /* 0x0000000459007223 */ /* 0x040fe20000000000 */
[-C--:B------:R-:W-:Y:S01]  /*c4c0*/  FMUL R3, R26, R88.reuse ;  /* 0x000000581a037220 */ /* 0x080fe20000400000 */
[----:B------:R-:W-:Y:S02]  /*c4d0*/  HADD2.F32 R7, -RZ, R117.H1_H1 ;  /* 0x30000075ff077230 */ /* 0x000fe40000004100 */
[----:B------:R-:W-:Y:S01]  /*c4e0*/  FFMA R2, R89, R5, R2 ;  /* 0x0000000559027223 */ /* 0x000fe20000000002 */
[----:B------:R-:W-:Y:S01]  /*c4f0*/  FMUL R4, R27, R88 ;  /* 0x000000581b047220 */ /* 0x000fe20000400000 */
[--C-:B------:R-:W-:Y:S02]  /*c500*/  HADD2.F32 R8, -RZ, R118.reuse.H0_H0 ;  /* 0x20000076ff087230 */ /* 0x100fe40000004100 */
[C---:B------:R-:W-:Y:S01]  /*c510*/  FFMA R3, R89.reuse, R6, R3 ;  /* 0x0000000659037223 */ /* 0x040fe20000000003 */
[----:B------:R-:W-:Y:S01]  /*c520*/  FMUL R5, R28, R88 ;  /* 0x000000581c057220 */ /* 0x000fe20000400000 */
[----:B------:R-:W-:Y:S02]  /*c530*/  HADD2.F32 R9, -RZ, R118.H1_H1 ;  /* 0x30000076ff097230 */ /* 0x000fe40000004100 */
[C---:B------:R-:W-:Y:S01]  /*c540*/  FFMA R4, R89.reuse, R7, R4 ;  /* 0x0000000759047223 */ /* 0x040fe20000000004 */
[----:B------:R-:W-:Y:S02]  /*c550*/  HADD2.F32 R28, -RZ, R110.H0_H0 ;  /* 0x2000006eff1c7230 */ /* 0x000fe40000004100 */
[----:B------:R-:W-:Y:S01]  /*c560*/  FFMA R5, R89, R8, R5 ;  /* 0x0000000859057223 */ /* 0x000fe20000000005 */
[-C--:B------:R-:W-:Y:S01]  /*c570*/  FMUL R6, R29, R88.reuse ;  /* 0x000000581d067220 */ /* 0x080fe20000400000 */
[----:B------:R-:W-:Y:S02]  /*c580*/  HADD2.F32 R29, -RZ, R111.H1_H1 ;  /* 0x3000006fff1d7230 */ /* 0x000fe40000004100 */
[-C--:B------:R-:W-:Y:S01]  /*c590*/  FMUL R19, R64, R88.reuse ;  /* 0x0000005840137220 */ /* 0x080fe20000400000 */
[----:B------:R-:W-:Y:S01]  /*c5a0*/  FMUL R64, R80, R88 ;  /* 0x0000005850407220 */ /* 0x000fe20000400000 */
[----:B------:R-:W-:Y:S01]  /*c5b0*/  F2FP.F16.F32.PACK_AB R80, R2, R0 ;  /* 0x000000000250723e */ /* 0x000fe200000000ff */
[--C-:B------:R-:W-:Y:S02]  /*c5c0*/  HADD2.F32 R7, -RZ, R119.reuse.H0_H0 ;  /* 0x20000077ff077230 */ /* 0x100fe40000004100 */
[----:B------:R-:W-:Y:S01]  /*c5d0*/  FFMA R6, R89, R9, R6 ;  /* 0x0000000959067223 */ /* 0x000fe20000000006 */
[-C--:B------:R-:W-:Y:S01]  /*c5e0*/  FMUL R2, R31, R88.reuse ;  /* 0x000000581f027220 */ /* 0x080fe20000400000 */
[-C--:B------:R-:W-:Y:S01]  /*c5f0*/  FMUL R0, R30, R88.reuse ;  /* 0x000000581e007220 */ /* 0x080fe20000400000 */
[----:B------:R-:W-:Y:S02]  /*c600*/  HADD2.F32 R9, -RZ, R119.H1_H1 ;  /* 0x30000077ff097230 */ /* 0x000fe40000004100 */
[-C--:B------:R-:W-:Y:S01]  /*c610*/  FMUL R20, R65, R88.reuse ;  /* 0x0000005841147220 */ /* 0x080fe20000400000 */
[-C--:B------:R-:W-:Y:S01]  /*c620*/  FMUL R65, R81, R88.reuse ;  /* 0x0000005851417220 */ /* 0x080fe20000400000 */
[----:B------:R-:W-:Y:S01]  /*c630*/  F2FP.F16.F32.PACK_AB R81, R4, R3 ;  /* 0x000000030451723e */ /* 0x000fe200000000ff */
[C---:B------:R-:W-:Y:S01]  /*c640*/  FFMA R0, R89.reuse, R7, R0 ;  /* 0x0000000759007223 */ /* 0x040fe20000000000 */
[-C--:B------:R-:W-:Y:S01]  /*c650*/  FMUL R3, R32, R88.reuse ;  /* 0x0000005820037220 */ /* 0x080fe20000400000 */
[----:B------:R-:W-:Y:S01]  /*c660*/  FFMA R2, R89, R9, R2 ;  /* 0x0000000959027223 */ /* 0x000fe20000000002 */
[--C-:B------:R-:W-:Y:S02]  /*c670*/  HADD2.F32 R8, -RZ, R108.reuse.H0_H0 ;  /* 0x2000006cff087230 */ /* 0x100fe40000004100 */
[-C--:B------:R-:W-:Y:S01]  /*c680*/  FMUL R4, R33, R88.reuse ;  /* 0x0000005821047220 */ /* 0x080fe20000400000 */
[----:B------:R-:W-:Y:S02]  /*c690*/  HADD2.F32 R30, -RZ, R111.H0_H0 ;  /* 0x2000006fff1e7230 */ /* 0x000fe40000004100 */
[-C--:B------:R-:W-:Y:S01]  /*c6a0*/  FMUL R21, R66, R88.reuse ;  /* 0x0000005842157220 */ /* 0x080fe20000400000 */
[-C--:B------:R-:W-:Y:S01]  /*c6b0*/  FMUL R66, R82, R88.reuse ;  /* 0x0000005852427220 */ /* 0x080fe20000400000 */
[----:B------:R-:W-:Y:S01]  /*c6c0*/  HADD2.F32 R7, -RZ, R108.H1_H1 ;  /* 0x3000006cff077230 */ /* 0x000fe20000004100 */
[----:B------:R-:W-:Y:S01]  /*c6d0*/  F2FP.F16.F32.PACK_AB R82, R6, R5 ;  /* 0x000000050652723e */ /* 0x000fe200000000ff */
[--C-:B------:R-:W-:Y:S02]  /*c6e0*/  HADD2.F32 R10, -RZ, R109.reuse.H0_H0 ;  /* 0x2000006dff0a7230 */ /* 0x100fe40000004100 */
[-C--:B------:R-:W-:Y:S01]  /*c6f0*/  FMUL R5, R34, R88.reuse ;  /* 0x0000005822057220 */ /* 0x080fe20000400000 */
[----:B------:R-:W-:Y:S02]  /*c700*/  HADD2.F32 R9, -RZ, R109.H1_H1 ;  /* 0x3000006dff097230 */ /* 0x000fe40000004100 */
[----:B------:R-:W-:Y:S01]  /*c710*/  FMUL R6, R35, R88 ;  /* 0x0000005823067220 */ /* 0x000fe20000400000 */
[C---:B------:R-:W-:Y:S01]  /*c720*/  FFMA R3, R89.reuse, R8, R3 ;  /* 0x0000000859037223 */ /* 0x040fe20000000003 */
[C---:B------:R-:W-:Y:S01]  /*c730*/  FFMA R4, R89.reuse, R7, R4 ;  /* 0x0000000759047223 */ /* 0x040fe20000000004 */
[C---:B------:R-:W-:Y:S01]  /*c740*/  FFMA R5, R89.reuse, R10, R5 ;  /* 0x0000000a59057223 */ /* 0x040fe20000000005 */
[-C--:B------:R-:W-:Y:S01]  /*c750*/  FMUL R7, R36, R88.reuse ;  /* 0x0000005824077220 */ /* 0x080fe20000400000 */
[----:B------:R-:W-:Y:S02]  /*c760*/  HADD2.F32 R27, -RZ, R110.H1_H1 ;  /* 0x3000006eff1b7230 */ /* 0x000fe40000004100 */
[----:B------:R-:W-:Y:S01]  /*c770*/  FFMA R6, R89, R9, R6 ;  /* 0x0000000959067223 */ /* 0x000fe20000000006 */
[-C--:B------:R-:W-:Y:S01]  /*c780*/  FMUL R8, R37, R88.reuse ;  /* 0x0000005825087220 */ /* 0x080fe20000400000 */
[-C--:B------:R-:W-:Y:S01]  /*c790*/  FMUL R9, R38, R88.reuse ;  /* 0x0000005826097220 */ /* 0x080fe20000400000 */
[----:B------:R-:W-:Y:S01]  /*c7a0*/  FMUL R10, R39, R88 ;  /* 0x00000058270a7220 */ /* 0x000fe20000400000 */
[C---:B------:R-:W-:Y:S01]  /*c7b0*/  FFMA R7, R89.reuse, R28, R7 ;  /* 0x0000001c59077223 */ /* 0x040fe20000000007 */
[C---:B------:R-:W-:Y:S01]  /*c7c0*/  FFMA R8, R89.reuse, R27, R8 ;  /* 0x0000001b59087223 */ /* 0x040fe20000000008 */
[----:B------:R-:W-:Y:S02]  /*c7d0*/  HADD2.F32 R27, -RZ, R103.H1_H1 ;  /* 0x30000067ff1b7230 */ /* 0x000fe40000004100 */
[----:B------:R-:W-:Y:S01]  /*c7e0*/  FFMA R9, R89, R30, R9 ;  /* 0x0000001e59097223 */ /* 0x000fe20000000009 */
[-C--:B------:R-:W-:Y:S01]  /*c7f0*/  FMUL R22, R67, R88.reuse ;  /* 0x0000005843167220 */ /* 0x080fe20000400000 */
[----:B------:R-:W-:Y:S01]  /*c800*/  FMUL R67, R83, R88 ;  /* 0x0000005853437220 */ /* 0x000fe20000400000 */
[----:B------:R-:W-:Y:S01]  /*c810*/  FFMA R10, R89, R29, R10 ;  /* 0x0000001d590a7223 */ /* 0x000fe2000000000a */
[----:B------:R-:W-:Y:S01]  /*c820*/  F2FP.F16.F32.PACK_AB R83, R2, R0 ;  /* 0x000000000253723e */ /* 0x000fe200000000ff */
[-C--:B------:R-:W-:Y:S01]  /*c830*/  FMUL R0, R40, R88.reuse ;  /* 0x0000005828007220 */ /* 0x080fe20000400000 */
[----:B------:R-:W-:Y:S01]  /*c840*/  F2FP.F16.F32.PACK_AB R28, R4, R3 ;  /* 0x00000003041c723e */ /* 0x000fe200000000ff */
[--C-:B------:R-:W-:Y:S01]  /*c850*/  HADD2.F32 R4, -RZ, R100.reuse.H0_H0 ;  /* 0x20000064ff047230 */ /* 0x100fe20000004100 */
[----:B------:R-:W-:Y:S01]  /*c860*/  F2FP.F16.F32.PACK_AB R29, R6, R5 ;  /* 0x00000005061d723e */ /* 0x000fe200000000ff */
[----:B------:R-:W-:Y:S01]  /*c870*/  HADD2.F32 R5, -RZ, R100.H1_H1 ;  /* 0x30000064ff057230 */ /* 0x000fe20000004100 */
[----:B------:R-:W-:Y:S01]  /*c880*/  F2FP.F16.F32.PACK_AB R30, R8, R7 ;  /* 0x00000007081e723e */ /* 0x000fe200000000ff */
[--C-:B------:R-:W-:Y:S01]  /*c890*/  HADD2.F32 R6, -RZ, R101.reuse.H0_H0 ;  /* 0x20000065ff067230 */ /* 0x100fe20000004100 */
[----:B------:R-:W-:Y:S01]  /*c8a0*/  F2FP.F16.F32.PACK_AB R31, R10, R9 ;  /* 0x000000090a1f723e */ /* 0x000fe200000000ff */
[----:B------:R-:W-:Y:S01]  /*c8b0*/  HADD2.F32 R7, -RZ, R101.H1_H1 ;  /* 0x30000065ff077230 */ /* 0x000fe20000004100 */
[----:B------:R-:W-:Y:S01]  /*c8c0*/  STSM.16.MT88.4 [R144+0x5000], R80 ;  /* 0x0050005090007844 */ /* 0x000fe20000004200 */
[----:B------:R-:W-:Y:S01]  /*c8d0*/  FMUL R2, R41, R88 ;  /* 0x0000005829027220 */ /* 0x000fe20000400000 */
[C---:B------:R-:W-:Y:S01]  /*c8e0*/  FFMA R0, R89.reuse, R4, R0 ;  /* 0x0000000459007223 */ /* 0x040fe20000000000 */
[--C-:B------:R-:W-:Y:S05]  /*c8f0*/  HADD2.F32 R8, -RZ, R102.reuse.H0_H0 ;  /* 0x20000066ff087230 */ /* 0x100fea0000004100 */
[----:B------:R1:W-:Y:S01]  /*c900*/  STSM.16.MT88.4 [R144+0x5800], R28 ;  /* 0x0058001c90007844 */ /* 0x0003e20000004200 */
[-C--:B------:R-:W-:Y:S01]  /*c910*/  FMUL R3, R42, R88.reuse ;  /* 0x000000582a037220 */ /* 0x080fe20000400000 */
[----:B------:R-:W-:Y:S01]  /*c920*/  FFMA R2, R89, R5, R2 ;  /* 0x0000000559027223 */ /* 0x000fe20000000002 */
[----:B------:R-:W-:Y:S02]  /*c930*/  HADD2.F32 R9, -RZ, R103.H0_H0 ;  /* 0x20000067ff097230 */ /* 0x000fe40000004100 */
[----:B------:R-:W-:Y:S01]  /*c940*/  FMUL R4, R43, R88 ;  /* 0x000000582b047220 */ /* 0x000fe20000400000 */
[C---:B------:R-:W-:Y:S01]  /*c950*/  FFMA R3, R89.reuse, R6, R3 ;  /* 0x0000000659037223 */ /* 0x040fe20000000003 */
[----:B------:R-:W-:Y:S01]  /*c960*/  FMUL R5, R44, R88 ;  /* 0x000000582c057220 */ /* 0x000fe20000400000 */
[----:B------:R-:W-:Y:S01]  /*c970*/  F2FP.F16.F32.PACK_AB R32, R2, R0 ;  /* 0x000000000220723e */ /* 0x000fe200000000ff */
[----:B------:R-:W-:Y:S01]  /*c980*/  FFMA R4, R89, R7, R4 ;  /* 0x0000000759047223 */ /* 0x000fe20000000004 */
[----:B------:R-:W-:Y:S02]  /*c990*/  HADD2.F32 R7, -RZ, R102.H1_H1 ;  /* 0x30000066ff077230 */ /* 0x000fe40000004100 */
[-C--:B------:R-:W-:Y:S01]  /*c9a0*/  FMUL R0, R45, R88.reuse ;  /* 0x000000582d007220 */ /* 0x080fe20000400000 */
[-C--:B------:R-:W-:Y:S01]  /*c9b0*/  FMUL R2, R46, R88.reuse ;  /* 0x000000582e027220 */ /* 0x080fe20000400000 */
[----:B------:R-:W-:Y:S01]  /*c9c0*/  FMUL R6, R47, R88 ;  /* 0x000000582f067220 */ /* 0x000fe20000400000 */
[C---:B------:R-:W-:Y:S01]  /*c9d0*/  FFMA R5, R89.reuse, R8, R5 ;  /* 0x0000000859057223 */ /* 0x040fe20000000005 */
[--C-:B------:R-:W-:Y:S01]  /*c9e0*/  HADD2.F32 R8, -RZ, R96.reuse.H0_H0 ;  /* 0x20000060ff087230 */ /* 0x100fe20000004100 */
[----:B------:R-:W-:Y:S01]  /*c9f0*/  F2FP.F16.F32.PACK_AB R33, R4, R3 ;  /* 0x000000030421723e */ /* 0x000fe200000000ff */
[C---:B------:R-:W-:Y:S01]  /*ca00*/  FFMA R0, R89.reuse, R7, R0 ;  /* 0x0000000759007223 */ /* 0x040fe20000000000 */
[----:B------:R-:W-:Y:S02]  /*ca10*/  HADD2.F32 R7, -RZ, R96.H1_H1 ;  /* 0x30000060ff077230 */ /* 0x000fe40000004100 */
[C---:B------:R-:W-:Y:S01]  /*ca20*/  FFMA R2, R89.reuse, R9, R2 ;  /* 0x0000000959027223 */ /* 0x040fe20000000002 */
[-C--:B------:R-:W-:Y:S01]  /*ca30*/  FMUL R3, R48, R88.reuse ;  /* 0x0000005830037220 */ /* 0x080fe20000400000 */
[----:B------:R-:W-:Y:S01]  /*ca40*/  FFMA R6, R89, R27, R6 ;  /* 0x0000001b59067223 */ /* 0x000fe20000000006 */
[----:B------:R-:W-:Y:S01]  /*ca50*/  FMUL R4, R49, R88 ;  /* 0x0000005831047220 */ /* 0x000fe20000400000 */
[----:B------:R-:W-:Y:S01]  /*ca60*/  F2FP.F16.F32.PACK_AB R34, R0, R5 ;  /* 0x000000050022723e */ /* 0x000fe200000000ff */
[----:B------:R-:W-:Y:S02]  /*ca70*/  HADD2.F32 R5, -RZ, R97.H0_H0 ;  /* 0x20000061ff057230 */ /* 0x000fe40000004100 */
[C---:B------:R-:W-:Y:S01]  /*ca80*/  FFMA R3, R89.reuse, R8, R3 ;  /* 0x0000000859037223 */ /* 0x040fe20000000003 */
[----:B------:R-:W-:Y:S02]  /*ca90*/  HADD2.F32 R8, -RZ, R99.H0_H0 ;  /* 0x20000063ff087230 */ /* 0x000fe40000004100 */
[----:B------:R-:W-:Y:S01]  /*caa0*/  FFMA R4, R89, R7, R4 ;  /* 0x0000000759047223 */ /* 0x000fe20000000004 */
[----:B------:R-:W-:Y:S01]  /*cab0*/  HADD2.F32 R7, -RZ, R97.H1_H1 ;  /* 0x30000061ff077230 */ /* 0x000fe20000004100 */
[----:B------:R-:W-:Y:S01]  /*cac0*/  F2FP.F16.F32.PACK_AB R35, R6, R2 ;  /* 0x000000020623723e */ /* 0x000fe200000000ff */
[--C-:B------:R-:W-:Y:S02]  /*cad0*/  HADD2.F32 R6, -RZ, R98.reuse.H0_H0 ;  /* 0x20000062ff067230 */ /* 0x100fe40000004100 */
[-C--:B------:R-:W-:Y:S01]  /*cae0*/  FMUL R0, R50, R88.reuse ;  /* 0x0000005832007220 */ /* 0x080fe20000400000 */
[-C--:B------:R-:W-:Y:S01]  /*caf0*/  FMUL R2, R51, R88.reuse ;  /* 0x0000005833027220 */ /* 0x080fe20000400000 */
[----:B-1----:R-:W-:Y:S01]  /*cb00*/  F2FP.F16.F32.PACK_AB R28, R4, R3 ;  /* 0x00000003041c723e */ /* 0x002fe200000000ff */
[-C--:B------:R-:W-:Y:S01]  /*cb10*/  FMUL R3, R52, R88.reuse ;  /* 0x0000005834037220 */ /* 0x080fe20000400000 */
[C---:B------:R-:W-:Y:S01]  /*cb20*/  FFMA R0, R89.reuse, R5, R0 ;  /* 0x0000000559007223 */ /* 0x040fe20000000000 */
[----:B------:R-:W-:Y:S01]  /*cb30*/  FFMA R2, R89, R7, R2 ;  /* 0x0000000759027223 */ /* 0x000fe20000000002 */
[----:B------:R-:W-:Y:S02]  /*cb40*/  HADD2.F32 R7, -RZ, R98.H1_H1 ;  /* 0x30000062ff077230 */ /* 0x000fe40000004100 */
[----:B------:R-:W-:Y:S01]  /*cb50*/  FMUL R4, R53, R88 ;  /* 0x0000005835047220 */ /* 0x000fe20000400000 */
[C---:B------:R-:W-:Y:S01]  /*cb60*/  FFMA R3, R89.reuse, R6, R3 ;  /* 0x0000000659037223 */ /* 0x040fe20000000003 */
[----:B------:R-:W-:Y:S02]  /*cb70*/  HADD2.F32 R6, -RZ, R99.H1_H1 ;  /* 0x30000063ff067230 */ /* 0x000fe40000004100 */
[----:B------:R-:W-:Y:S01]  /*cb80*/  FMUL R5, R54, R88 ;  /* 0x0000005836057220 */ /* 0x000fe20000400000 */
[C---:B------:R-:W-:Y:S01]  /*cb90*/  FFMA R4, R89.reuse, R7, R4 ;  /* 0x0000000759047223 */ /* 0x040fe20000000004 */
[--C-:B------:R-:W-:Y:S01]  /*cba0*/  HADD2.F32 R7, -RZ, R104.reuse.H1_H1 ;  /* 0x30000068ff077230 */ /* 0x100fe20000004100 */
[----:B------:R-:W-:Y:S01]  /*cbb0*/  F2FP.F16.F32.PACK_AB R29, R2, R0 ;  /* 0x00000000021d723e */ /* 0x000fe200000000ff */
[----:B------:R-:W-:Y:S01]  /*cbc0*/  FFMA R5, R89, R8, R5 ;  /* 0x0000000859057223 */ /* 0x000fe20000000005 */
[----:B------:R-:W-:Y:S02]  /*cbd0*/  HADD2.F32 R8, -RZ, R104.H0_H0 ;  /* 0x20000068ff087230 */ /* 0x000fe40000004100 */
[-C--:B------:R-:W-:Y:S01]  /*cbe0*/  FMUL R0, R55, R88.reuse ;  /* 0x0000005837007220 */ /* 0x080fe20000400000 */
[----:B------:R-:W-:Y:S01]  /*cbf0*/  F2FP.F16.F32.PACK_AB R30, R4, R3 ;  /* 0x00000003041e723e */ /* 0x000fe200000000ff */
[----:B------:R-:W-:Y:S02]  /*cc00*/  HADD2.F32 R4, -RZ, R105.H0_H0 ;  /* 0x20000069ff047230 */ /* 0x000fe40000004100 */
[-C--:B------:R-:W-:Y:S01]  /*cc10*/  FMUL R11, R56, R88.reuse ;  /* 0x00000058380b7220 */ /* 0x080fe20000400000 */
[----:B------:R-:W-:Y:S01]  /*cc20*/  FMUL R12, R57, R88 ;  /* 0x00000058390c7220 */ /* 0x000fe20000400000 */
[C---:B------:R-:W-:Y:S01]  /*cc30*/  FFMA R0, R89.reuse, R6, R0 ;  /* 0x0000000659007223 */ /* 0x040fe20000000000 */
[----:B------:R-:W-:Y:S02]  /*cc40*/  HADD2.F32 R6, -RZ, R107.H0_H0 ;  /* 0x2000006bff067230 */ /* 0x000fe40000004100 */
[----:B------:R-:W-:Y:S01]  /*cc50*/  FMUL R13, R58, R88 ;  /* 0x000000583a0d7220 */ /* 0x000fe20000400000 */
[C---:B------:R-:W-:Y:S01]  /*cc60*/  FFMA R11, R89.reuse, R8, R11 ;  /* 0x00000008590b7223 */ /* 0x040fe2000000000b */
[----:B------:R-:W-:Y:S02]  /*cc70*/  HADD2.F32 R8, -RZ, R127.H1_H1 ;  /* 0x3000007fff087230 */ /* 0x000fe40000004100 */
[C---:B------:R-:W-:Y:S01]  /*cc80*/  FFMA R12, R89.reuse, R7, R12 ;  /* 0x00000007590c7223 */ /* 0x040fe2000000000c */
[----:B------:R-:W-:Y:S02]  /*cc90*/  HADD2.F32 R7, -RZ, R105.H1_H1 ;  /* 0x30000069ff077230 */ /* 0x000fe40000004100 */
[----:B------:R-:W-:Y:S01]  /*cca0*/  FFMA R13, R89, R4, R13 ;  /* 0x00000004590d7223 */ /* 0x000fe2000000000d */
[--C-:B------:R-:W-:Y:S01]  /*ccb0*/  HADD2.F32 R4, -RZ, R106.reuse.H0_H0 ;  /* 0x2000006aff047230 */ /* 0x100fe20000004100 */
[----:B------:R1:W-:Y:S01]  /*ccc0*/  STSM.16.MT88.4 [R144+0x6000], R32 ;  /* 0x0060002090007844 */ /* 0x0003e20000004200 */
[----:B------:R-:W-:Y:S01]  /*ccd0*/  F2FP.F16.F32.PACK_AB R31, R0, R5 ;  /* 0x00000005001f723e */ /* 0x000fe200000000ff */
[-C--:B------:R-:W-:Y:S01]  /*cce0*/  FMUL R14, R59, R88.reuse ;  /* 0x000000583b0e7220 */ /* 0x080fe20000400000 */
[----:B------:R-:W-:Y:S02]  /*ccf0*/  HADD2.F32 R5, -RZ, R106.H1_H1 ;  /* 0x3000006aff057230 */ /* 0x000fe40000004100 */
[-C--:B------:R-:W-:Y:S01]  /*cd00*/  FMUL R15, R60, R88.reuse ;  /* 0x000000583c0f7220 */ /* 0x080fe20000400000 */
[-C--:B------:R-:W-:Y:S01]  /*cd10*/  FMUL R16, R61, R88.reuse ;  /* 0x000000583d107220 */ /* 0x080fe20000400000 */
[----:B------:R-:W-:Y:S01]  /*cd20*/  FMUL R17, R62, R88 ;  /* 0x000000583e117220 */ /* 0x000fe20000400000 */
[C---:B------:R-:W-:Y:S01]  /*cd30*/  FFMA R14, R89.reuse, R7, R14 ;  /* 0x00000007590e7223 */ /* 0x040fe2000000000e */
[----:B------:R-:W-:Y:S02]  /*cd40*/  HADD2.F32 R7, -RZ, R107.H1_H1 ;  /* 0x3000006bff077230 */ /* 0x000fe40000004100 */
[C---:B------:R-:W-:Y:S01]  /*cd50*/  FFMA R15, R89.reuse, R4, R15 ;  /* 0x00000004590f7223 */ /* 0x040fe2000000000f */
[--C-:B------:R-:W-:Y:S01]  /*cd60*/  HADD2.F32 R4, -RZ, R112.reuse.H0_H0 ;  /* 0x20000070ff047230 */ /* 0x100fe20000004100 */
[----:B------:R2:W-:Y:S01]  /*cd70*/  STSM.16.MT88.4 [R144+0x6800], R28 ;  /* 0x0068001c90007844 */ /* 0x0005e20000004200 */
[C---:B------:R-:W-:Y:S01]  /*cd80*/  FFMA R16, R89.reuse, R5, R16 ;  /* 0x0000000559107223 */ /* 0x040fe20000000010 */
[----:B------:R-:W-:Y:S02]  /*cd90*/  HADD2.F32 R5, -RZ, R112.H1_H1 ;  /* 0x30000070ff057230 */ /* 0x000fe40000004100 */
[----:B------:R-:W-:Y:S01]  /*cda0*/  FFMA R17, R89, R6, R17 ;  /* 0x0000000659117223 */ /* 0x000fe20000000011 */
[-C--:B------:R-:W-:Y:S01]  /*cdb0*/  FMUL R18, R63, R88.reuse ;  /* 0x000000583f127220 */ /* 0x080fe20000400000 */
[--C-:B------:R-:W-:Y:S02]  /*cdc0*/  HADD2.F32 R6, -RZ, R113.reuse.H0_H0 ;  /* 0x20000071ff067230 */ /* 0x100fe40000004100 */
[-C--:B------:R-:W-:Y:S01]  /*cdd0*/  FMUL R23, R68, R88.reuse ;  /* 0x0000005844177220 */ /* 0x080fe20000400000 */
[----:B------:R-:W-:Y:S01]  /*cde0*/  FMUL R24, R69, R88 ;  /* 0x0000005845187220 */ /* 0x000fe20000400000 */
[C---:B------:R-:W-:Y:S01]  /*cdf0*/  FFMA R18, R89.reuse, R7, R18 ;  /* 0x0000000759127223 */ /* 0x040fe20000000012 */
[----:B------:R-:W-:Y:S02]  /*ce00*/  HADD2.F32 R7, -RZ, R120.H0_H0 ;  /* 0x20000078ff077230 */ /* 0x000fe40000004100 */
[C---:B------:R-:W-:Y:S01]  /*ce10*/  FFMA R19, R89.reuse, R4, R19 ;  /* 0x0000000459137223 */ /* 0x040fe20000000013 */
[----:B------:R-:W-:Y:S02]  /*ce20*/  HADD2.F32 R4, -RZ, R113.H1_H1 ;  /* 0x30000071ff047230 */ /* 0x000fe40000004100 */
[C---:B------:R-:W-:Y:S01]  /*ce30*/  FFMA R20, R89.reuse, R5, R20 ;  /* 0x0000000559147223 */ /* 0x040fe20000000014 */
[C---:B------:R-:W-:Y:S01]  /*ce40*/  FFMA R21, R89.reuse, R6, R21 ;  /* 0x0000000659157223 */ /* 0x040fe20000000015 */
[--C-:B------:R-:W-:Y:S02]  /*ce50*/  HADD2.F32 R6, -RZ, R114.reuse.H0_H0 ;  /* 0x20000072ff067230 */ /* 0x100fe40000004100 */
[----:B------:R-:W-:Y:S01]  /*ce60*/  FMUL R25, R70, R88 ;  /* 0x0000005846197220 */ /* 0x000fe20000400000 */
[----:B------:R-:W-:Y:S01]  /*ce70*/  HADD2.F32 R5, -RZ, R114.H1_H1 ;  /* 0x30000072ff057230 */ /* 0x000fe20000004100 */
[----:B------:R-:W-:Y:S01]  /*ce80*/  F2FP.F16.F32.PACK_AB R36, R20, R19 ;  /* 0x000000131424723e */ /* 0x000fe200000000ff */
[C---:B------:R-:W-:Y:S01]  /*ce90*/  FFMA R22, R89.reuse, R4, R22 ;  /* 0x0000000459167223 */ /* 0x040fe20000000016 */
[C---:B------:R-:W-:Y:S01]  /*cea0*/  FFMA R23, R89.reuse, R6, R23 ;  /* 0x0000000659177223 */ /* 0x040fe20000000017 */
[----:B-1----:R-:W-:Y:S01]  /*ceb0*/  F2FP.F16.F32.PACK_AB R32, R12, R11 ;  /* 0x0000000b0c20723e */ /* 0x002fe200000000ff */
[----:B------:R-:W-:Y:S01]  /*cec0*/  FFMA R24, R89, R5, R24 ;  /* 0x0000000559187223 */ /* 0x000fe20000000018 */
[--C-:B------:R-:W-:Y:S01]  /*ced0*/  HADD2.F32 R4, -RZ, R115.reuse.H0_H0 ;  /* 0x20000073ff047230 */ /* 0x100fe20000004100 */
[----:B------:R-:W-:Y:S01]  /*cee0*/  F2FP.F16.F32.PACK_AB R33, R14, R13 ;  /* 0x0000000d0e21723e */ /* 0x000fe200000000ff */
[----:B------:R-:W-:Y:S01]  /*cef0*/  HADD2.F32 R5, -RZ, R115.H1_H1 ;  /* 0x30000073ff057230 */ /* 0x000fe20000004100 */
[----:B------:R-:W-:Y:S01]  /*cf00*/  F2FP.F16.F32.PACK_AB R34, R16, R15 ;  /* 0x0000000f1022723e */ /* 0x000fe200000000ff */
[----:B------:R-:W-:Y:S01]  /*cf10*/  FMUL R26, R71, R88 ;  /* 0x00000058471a7220 */ /* 0x000fe20000400000 */
[----:B------:R-:W-:Y:S01]  /*cf20*/  F2FP.F16.F32.PACK_AB R35, R18, R17 ;  /* 0x000000111223723e */ /* 0x000fe200000000ff */
[C---:B------:R-:W-:Y:S01]  /*cf30*/  FFMA R25, R89.reuse, R4, R25 ;  /* 0x0000000459197223 */ /* 0x040fe20000000019 */
[----:B------:R-:W-:Y:S01]  /*cf40*/  F2FP.F16.F32.PACK_AB R37, R22, R21 ;  /* 0x000000151625723e */ /* 0x000fe200000000ff */
[----:B------:R-:W-:Y:S01]  /*cf50*/  FFMA R26, R89, R5, R26 ;  /* 0x00000005591a7223 */ /* 0x000fe2000000001a */
[----:B------:R-:W-:Y:S01]  /*cf60*/  F2FP.F16.F32.PACK_AB R38, R24, R23 ;  /* 0x000000171826723e */ /* 0x000fe200000000ff */
[----:B------:R2:W-:Y:S01]  /*cf70*/  STSM.16.MT88.4 [R148+0x4000], R32 ;  /* 0x0040002094007844 */ /* 0x0005e20000004200 */
[-C--:B------:R-:W-:Y:S01]  /*cf80*/  FMUL R56, R72, R88.reuse ;  /* 0x0000005848387220 */ /* 0x080fe20000400000 */
[----:B------:R-:W-:Y:S01]  /*cf90*/  HADD2.F32 R4, -RZ, R120.H1_H1 ;  /* 0x30000078ff047230 */ /* 0x000fe20000004100 */
[----:B------:R-:W-:Y:S01]  /*cfa0*/  F2FP.F16.F32.PACK_AB R39, R26, R25 ;  /* 0x000000191a27723e */ /* 0x000fe200000000ff */
[-C--:B------:R-:W-:Y:S01]  /*cfb0*/  FMUL R57, R73, R88.reuse ;  /* 0x0000005849397220 */ /* 0x080fe20000400000 */
[--C-:B------:R-:W-:Y:S02]  /*cfc0*/  HADD2.F32 R5, -RZ, R121.reuse.H0_H0 ;  /* 0x20000079ff057230 */ /* 0x100fe40000004100 */
[C---:B------:R-:W-:Y:S01]  /*cfd0*/  FFMA R56, R89.reuse, R7, R56 ;  /* 0x0000000759387223 */ /* 0x040fe20000000038 */
[----:B------:R-:W-:Y:S01]  /*cfe0*/  FMUL R58, R74, R88 ;  /* 0x000000584a3a7220 */ /* 0x000fe20000400000 */
[----:B------:R-:W-:Y:S01]  /*cff0*/  HADD2.F32 R6, -RZ, R121.H1_H1 ;  /* 0x30000079ff067230 */ /* 0x000fe20000004100 */
[----:B------:R2:W-:Y:S01]  /*d000*/  STSM.16.MT88.4 [R148+0x4800], R36 ;  /* 0x0048002494007844 */ /* 0x0005e20000004200 */
[C---:B------:R-:W-:Y:S01]  /*d010*/  FFMA R57, R89.reuse, R4, R57 ;  /* 0x0000000459397223 */ /* 0x040fe20000000039 */
[----:B------:R-:W-:Y:S01]  /*d020*/  FFMA R58, R89, R5, R58 ;  /* 0x00000005593a7223 */ /* 0x000fe2000000003a */
[-C--:B------:R-:W-:Y:S01]  /*d030*/  FMUL R59, R75, R88.reuse ;  /* 0x000000584b3b7220 */ /* 0x080fe20000400000 */
[--C-:B------:R-:W-:Y:S02]  /*d040*/  HADD2.F32 R4, -RZ, R122.reuse.H0_H0 ;  /* 0x2000007aff047230 */ /* 0x100fe40000004100 */
[----:B------:R-:W-:Y:S01]  /*d050*/  FMUL R60, R76, R88 ;  /* 0x000000584c3c7220 */ /* 0x000fe20000400000 */
[----:B------:R-:W-:Y:S01]  /*d060*/  F2FP.F16.F32.PACK_AB R40, R57, R56 ;  /* 0x000000383928723e */ /* 0x000fe200000000ff */
        /* <DEDUP_REMOVED lines=11> */
[----:B------:R-:W-:Y:S01]  /*d120*/  FMUL R68, R84, R88 ;  /* 0x0000005854447220 */ /* 0x000fe20000400000 */
[----:B------:R-:W-:Y:S02]  /*d130*/  HADD2.F32 R6, -RZ, R124.H1_H1 ;  /* 0x3000007cff067230 */ /* 0x000fe40000004100 */
[C---:B------:R-:W-:Y:S01]  /*d140*/  FFMA R63, R89.reuse, R4, R63 ;  /* 0x00000004593f7223 */ /* 0x040fe2000000003f */
[--C-:B------:R-:W-:Y:S02]  /*d150*/  HADD2.F32 R7, -RZ, R125.reuse.H0_H0 ;  /* 0x2000007dff077230 */ /* 0x100fe40000004100 */
[C---:B------:R-:W-:Y:S01]  /*d160*/  FFMA R64, R89.reuse, R5, R64 ;  /* 0x0000000559407223 */ /* 0x040fe20000000040 */
[----:B------:R-:W-:Y:S02]  /*d170*/  HADD2.F32 R4, -RZ, R125.H1_H1 ;  /* 0x3000007dff047230 */ /* 0x000fe40000004100 */
[C---:B------:R-:W-:Y:S01]  /*d180*/  FFMA R65, R89.reuse, R6, R65 ;  /* 0x0000000659417223 */ /* 0x040fe20000000041 */
[--C-:B------:R-:W-:Y:S02]  /*d190*/  HADD2.F32 R5, -RZ, R126.reuse.H0_H0 ;  /* 0x2000007eff057230 */ /* 0x100fe40000004100 */
[----:B------:R-:W-:Y:S01]  /*d1a0*/  FFMA R66, R89, R7, R66 ;  /* 0x0000000759427223 */ /* 0x000fe20000000042 */
[----:B------:R-:W-:Y:S02]  /*d1b0*/  HADD2.F32 R6, -RZ, R126.H1_H1 ;  /* 0x3000007eff067230 */ /* 0x000fe40000004100 */
[-C--:B------:R-:W-:Y:S01]  /*d1c0*/  FMUL R69, R85, R88.reuse ;  /* 0x0000005855457220 */ /* 0x080fe20000400000 */
[----:B------:R-:W-:Y:S02]  /*d1d0*/  HADD2.F32 R7, -RZ, R127.H0_H0 ;  /* 0x2000007fff077230 */ /* 0x000fe40000004100 */
[----:B------:R-:W-:Y:S01]  /*d1e0*/  FMUL R70, R86, R88 ;  /* 0x0000005856467220 */ /* 0x000fe20000400000 */
        /* <DEDUP_REMOVED lines=22> */
[----:B-1----:R-:W1:Y:S02]  /*d350*/  FENCE.VIEW.ASYNC.S ;  /* 0x00000000000073c6 */ /* 0x002e640000000000 */
[----:B-1----:R-:W-:Y:S06]  /*d360*/  BAR.SYNC.DEFER_BLOCKING 0x1, 0x80 ;  /* 0x0042000000007b1d */ /* 0x002fec0000010000 */
[----:B------:R-:W-:Y:S05]  /*d370*/  @!P0 BRA `(.L_x_163) ;  /* 0x0000000000288947 */ /* 0x000fea0003800000 */
[----:B------:R-:W-:Y:S02]  /*d380*/  UIADD3 UR10, UPT, UPT, UR42, 0x40, URZ ;  /* 0x000000402a0a7890 */ /* 0x000fe4000fffe0ff */
[----:B------:R-:W-:Y:S01]  /*d390*/  UIADD3 UR8, UPT, UPT, UR43, 0x5000, URZ ;  /* 0x000050002b087890 */ /* 0x000fe2000fffe0ff */
[----:B------:R-:W-:Y:S01]  /*d3a0*/  UMOV UR9, UR41 ;  /* 0x0000002900097c82 */ /* 0x000fe20008000000 */
[----:B------:R-:W-:Y:S02]  /*d3b0*/  UIADD3 UR5, UPT, UPT, UR41, 0x40, URZ ;  /* 0x0000004029057890 */ /* 0x000fe4000fffe0ff */
[----:B------:R-:W-:Y:S01]  /*d3c0*/  UIADD3 UR4, UPT, UPT, UR43, 0x7000, URZ ;  /* 0x000070002b047890 */ /* 0x000fe2000fffe0ff */
[----:B------:R-:W-:Y:S04]  /*d3d0*/  UMOV UR6, UR10 ;  /* 0x0000000a00067c82 */ /* 0x000fe80008000000 */
[----:B------:R1:W-:Y:S04]  /*d3e0*/  UTMASTG.2D [UR8], [UR56] ;  /* 0x00000008380073b5 */ /* 0x0003e80008008000 */
[----:B------:R1:W-:Y:S01]  /*d3f0*/  UTMASTG.2D [UR4], [UR56] ;  /* 0x00000004380073b5 */ /* 0x0003e20008008000 */
[----:B------:R0:W-:Y:S01]  /*d400*/  UTMACMDFLUSH ;  /* 0x00000000000079b7 */ /* 0x0001e20000000000 */
[----:B-1----:R-:W-:Y:S04]  /*d410*/  DEPBAR.LE SB0, 0x1 ;  /* 0x000080400000791a */ /* 0x002fe80000000000 */
.L_x_163:
[----:B------:R-:W-:Y:S05]  /*d420*/  BSYNC.RECONVERGENT B0 ;  /* 0x0000000000007941 */ /* 0x000fea0003800200 */
.L_x_162:
[----:B------:R-:W-:Y:S01]  /*d430*/  BAR.SYNC.DEFER_BLOCKING 0x1, 0x80 ;  /* 0x0042000000007b1d */ /* 0x000fe20000010000 */
[----:B------:R-:W-:Y:S01]  /*d440*/  ULEA UR4, UR53, UR43, 0x3 ;  /* 0x0000002b35047291 */ /* 0x000fe2000f8e18ff */
[----:B------:R-:W-:Y:S01]  /*d450*/  SHF.L.U32 R3, R138, 0x1f, RZ ;  /* 0x0000001f8a037819 */ /* 0x000fe200000006ff */
[----:B------:R-:W-:Y:S01]  /*d460*/  UIADD3 UR40, UPT, UPT, UR53, 0x1, URZ ;  /* 0x0000000135287890 */ /* 0x000fe2000fffe0ff */
[----:B------:R-:W-:Y:S01]  /*d470*/  FSETP.NEU.AND P0, PT, R89, RZ, PT ;  /* 0x000000ff5900720b */ /* 0x000fe20003f0d000 */
[----:B------:R-:W-:Y:S01]  /*d480*/  UIADD3 UR4, UPT, UPT, UR4, 0x50, URZ ;  /* 0x0000005004047890 */ /* 0x000fe2000fffe0ff */
[----:B------:R-:W-:Y:S03]  /*d490*/  ISETP.GE.AND P2, PT, R146, 0x1, PT ;  /* 0x000000019200780c */ /* 0x000fe60003f46270 */
[----:B------:R-:W-:Y:S09]  /*d4a0*/  UPRMT UR4, UR52, 0x654, UR4 ;  /* 0x0000065434047896 */ /* 0x000ff20008000004 */
[----:B------:R-:W-:Y:S01]  /*d4b0*/  SYNCS.ARRIVE.TRANS64.RED.A1T0 RZ, [UR4], RZ ;  /* 0x000000ffffff79a7 */ /* 0x000fe20008100404 */
[----:B------:R-:W-:Y:S01]  /*d4c0*/  BSSY B0, `(.L_x_164) ;  /* 0x0000005000007945 */ /* 0x000fe20003800000 */
[----:B------:R-:W1:Y:S03]  /*d4d0*/  SYNCS.PHASECHK.TRANS64.TRYWAIT P1, [UR43+0x40], R3 ;  /* 0x00004003ff0075a7 */ /* 0x000e66000802112b */
[----:B-1----:R-:W-:Y:S05]  /*d4e0*/  @P1 BRA `(.L_x_165) ;  /* 0x0000000000081947 */ /* 0x002fea0003800000 */
[----:B------:R-:W1:Y:S02]  /*d4f0*/  SYNCS.PHASECHK.TRANS64.TRYWAIT P1, [UR43+0x40], R3 ;  /* 0x00004003ff0075a7 */ /* 0x000e64000802112b */
[----:B-1----:R-:W-:Y:S05]  /*d500*/  @!P1 BRA `(.L_x_166) ;  /* 0x0000006000949947 */ /* 0x002fea0003800000 */
.L_x_165:
[----:B------:R-:W-:Y:S05]  /*d510*/  BSYNC B0 ;  /* 0x0000000000007941 */ /* 0x000fea0003800000 */
.L_x_164:
[----:B------:R-:W-:Y:S05]  /*d520*/  @P0 WARPSYNC.ALL ;  /* 0x0000000000000948 */ /* 0x000fea0003800000 */
        /* <DEDUP_REMOVED lines=9> */
[----:B--2---:R-:W-:Y:S02]  /*d5c0*/  CS2R R42, SRZ ;  /* 0x00000000002a7805 */ /* 0x004fe4000001ff00 */
[----:B------:R-:W-:Y:S02]  /*d5d0*/  CS2R R40, SRZ ;  /* 0x0000000000287805 */ /* 0x000fe4000001ff00 */
[----:B------:R-:W-:Y:S01]  /*d5e0*/  CS2R R38, SRZ ;  /* 0x0000000000267805 */ /* 0x000fe2000001ff00 */
[----:B------:R3:W2:Y:S01]  /*d5f0*/  @P0 LDSM.16.MT88.4 R96, [R139+UR43+0xa800] ;  /* 0x00a8002b8b60083b */ /* 0x0006a20008004200 */
        /* <DEDUP_REMOVED lines=27> */
[----:B--2---:R-:W-:Y:S06]  /*d7b0*/  @!P2 BRA `(.L_x_167) ;  /* 0x0000000000c4a947 */ /* 0x004fec0003800000 */
        /* <DEDUP_REMOVED lines=21> */
.L_x_168:
        /* <DEDUP_REMOVED lines=23> */
.L_x_169:
[----:B------:R-:W-:Y:S05]  /*da80*/  WARPSYNC.ALL ;  /* 0x0000000000007948 */ /* 0x000fea0003800000 */
[----:B------:R-:W-:Y:S11]  /*da90*/  R2UR UR4, R95 ;  /* 0x000000005f0472ca */ /* 0x000ff600000e0000 */
[----:B------:R-:W-:Y:S02]  /*daa0*/  @!UPT UIADD3 URZ, UPT, UPT, URZ, URZ, URZ ;  /* 0x000000fffffff290 */ /* 0x000fe4000fffe0ff */
[----:B------:R-:W2:Y:S02]  /*dab0*/  LDTM.16dp256bit.x8 R56, tmem[UR4+0x100080] ;  /* 0x10008004003879ee */ /* 0x000ea400081a0000 */
[----:B--2---:R-:W-:Y:S01]  /*dac0*/  NOP ;  /* 0x0000000000007918 */ /* 0x004fe20000000000 */
.L_x_167:
[--C-:B-1----:R-:W-:Y:S01]  /*dad0*/  HADD2.F32 R4, -RZ, R116.reuse.H0_H0 ;  /* 0x20000074ff047230 */ /* 0x102fe20000004100 */
[----:B------:R-:W-:Y:S05]  /*dae0*/  WARPSYNC.ALL ;  /* 0x0000000000007948 */ /* 0x000fea0003800000 */
[-C--:B------:R-:W-:Y:S01]  /*daf0*/  FMUL R0, R24, R88.reuse ;  /* 0x0000005818007220 */ /* 0x080fe20000400000 */
        /* <DEDUP_REMOVED lines=45> */
[----:B------:R-:W-:Y:S01]  /*ddd0*/  FFMA R6, R89, R9, R6 ;  /* 0x0000000959067223 */ /* 0x000fe20000000006 */
[-C--:B------:R-:W-:Y:S01]  /*dde0*/  FMUL R7, R36, R88.reuse ;  /* 0x0000005824077220 */ /* 0x080fe20000400000 */
[----:B------:R-:W-:Y:S02]  /*ddf0*/  HADD2.F32 R27, -RZ, R110.H1_H1 ;  /* 0x3000006eff1b7230 */ /* 0x000fe40000004100 */
        /* <DEDUP_REMOVED lines=9> */
[C---:B------:R-:W-:Y:S01]  /*de90*/  FFMA R10, R89.reuse, R29, R10 ;  /* 0x0000001d590a7223 */ /* 0x040fe2000000000a */
        /* <DEDUP_REMOVED lines=11> */
[----:B------:R-:W-:Y:S01]  /*df50*/  FFMA R0, R89, R3, R0 ;  /* 0x0000000359007223 */ /* 0x000fe20000000000 */
[-C--:B------:R-:W-:Y:S01]  /*df60*/  FMUL R2, R41, R88.reuse ;  /* 0x0000005829027220 */ /* 0x080fe20000400000 */
        /* <DEDUP_REMOVED lines=40> */
[--C-:B------:R-:W-:Y:S01]  /*e1f0*/  HADD2.F32 R6, -RZ, R104.reuse.H0_H0 ;  /* 0x20000068ff067230 */ /* 0x100fe20000004100 */
[----:B------:R-:W-:Y:S01]  /*e200*/  F2FP.F16.F32.PACK_AB R29, R2, R0 ;  /* 0x00000000021d723e */ /* 0x000fe200000000ff */
[----:B------:R-:W-:Y:S02]  /*e210*/  HADD2.F32 R2, -RZ, R99.H1_H1 ;  /* 0x30000063ff027230 */ /* 0x000fe40000004100 */
[-C--:B------:R-:W-:Y:S01]  /*e220*/  FMUL R5, R54, R88.reuse ;  /* 0x0000005836057220 */ /* 0x080fe20000400000 */
[----:B------:R-:W-:Y:S01]  /*e230*/  FFMA R4, R89, R7, R4 ;  /* 0x0000000759047223 */ /* 0x000fe20000000004 */
[----:B------:R-:W-:Y:S02]  /*e240*/  HADD2.F32 R7, -RZ, R104.H1_H1 ;  /* 0x30000068ff077230 */ /* 0x000fe40000004100 */
[----:B------:R-:W-:Y:S01]  /*e250*/  FMUL R0, R55, R88 ;  /* 0x0000005837007220 */ /* 0x000fe20000400000 */
[C---:B------:R-:W-:Y:S01]  /*e260*/  FFMA R5, R89.reuse, R8, R5 ;  /* 0x0000000859057223 */ /* 0x040fe20000000005 */
[----:B------:R-:W-:Y:S01]  /*e270*/  FMUL R15, R60, R88 ;  /* 0x000000583c0f7220 */ /* 0x000fe20000400000 */
[----:B------:R-:W-:Y:S01]  /*e280*/  F2FP.F16.F32.PACK_AB R30, R4, R3 ;  /* 0x00000003041e723e */ /* 0x000fe200000000ff */
[--C-:B------:R-:W-:Y:S02]  /*e290*/  HADD2.F32 R3, -RZ, R105.reuse.H1_H1 ;  /* 0x30000069ff037230 */ /* 0x100fe40000004100 */
[C---:B------:R-:W-:Y:S01]  /*e2a0*/  FFMA R0, R89.reuse, R2, R0 ;  /* 0x0000000259007223 */ /* 0x040fe20000000000 */
[----:B------:R-:W-:Y:S02]  /*e2b0*/  HADD2.F32 R2, -RZ, R105.H0_H0 ;  /* 0x20000069ff027230 */ /* 0x000fe40000004100 */
[C---:B------:R-:W-:Y:S01]  /*e2c0*/  FFMA R11, R89.reuse, R6, R11 ;  /* 0x00000006590b7223 */ /* 0x040fe2000000000b */
[----:B------:R-:W-:Y:S01]  /*e2d0*/  HADD2.F32 R4, -RZ, R127.H1_H1 ;  /* 0x3000007fff047230 */ /* 0x000fe20000004100 */
[----:B------:R1:W-:Y:S01]  /*e2e0*/  STSM.16.MT88.4 [R144+0xa000], R32 ;  /* 0x00a0002090007844 */ /* 0x0003e20000004200 */
[----:B------:R-:W-:Y:S01]  /*e2f0*/  F2FP.F16.F32.PACK_AB R31, R0, R5 ;  /* 0x00000005001f723e */ /* 0x000fe200000000ff */
[C---:B------:R-:W-:Y:S01]  /*e300*/  FFMA R12, R89.reuse, R7, R12 ;  /* 0x00000007590c7223 */ /* 0x040fe2000000000c */
[--C-:B------:R-:W-:Y:S02]  /*e310*/  HADD2.F32 R0, -RZ, R106.reuse.H0_H0 ;  /* 0x2000006aff007230 */ /* 0x100fe40000004100 */
[C---:B------:R-:W-:Y:S01]  /*e320*/  FFMA R13, R89.reuse, R2, R13 ;  /* 0x00000002590d7223 */ /* 0x040fe2000000000d */
[C---:B------:R-:W-:Y:S01]  /*e330*/  FFMA R14, R89.reuse, R3, R14 ;  /* 0x00000003590e7223 */ /* 0x040fe2000000000e */
[----:B------:R-:W-:Y:S01]  /*e340*/  HADD2.F32 R3, -RZ, R106.H1_H1 ;  /* 0x3000006aff037230 */ /* 0x000fe20000004100 */
[----:B------:R1:W-:Y:S01]  /*e350*/  STSM.16.MT88.4 [R144+0xa800], R28 ;  /* 0x00a8001c90007844 */ /* 0x0003e20000004200 */
[----:B------:R-:W-:Y:S01]  /*e360*/  F2FP.F16.F32.PACK_AB R12, R12, R11 ;  /* 0x0000000b0c0c723e */ /* 0x000fe200000000ff */
[----:B------:R-:W-:Y:S01]  /*e370*/  FFMA R15, R89, R0, R15 ;  /* 0x00000000590f7223 */ /* 0x000fe2000000000f */
[----:B------:R-:W-:Y:S01]  /*e380*/  F2FP.F16.F32.PACK_AB R13, R14, R13 ;  /* 0x0000000d0e0d723e */ /* 0x000fe200000000ff */
[-C--:B------:R-:W-:Y:S01]  /*e390*/  FMUL R16, R61, R88.reuse ;  /* 0x000000583d107220 */ /* 0x080fe20000400000 */
[--C-:B------:R-:W-:Y:S02]  /*e3a0*/  HADD2.F32 R2, -RZ, R107.reuse.H0_H0 ;  /* 0x2000006bff027230 */ /* 0x100fe40000004100 */
[-C--:B------:R-:W-:Y:S01]  /*e3b0*/  FMUL R17, R62, R88.reuse ;  /* 0x000000583e117220 */ /* 0x080fe20000400000 */
[----:B------:R-:W-:Y:S02]  /*e3c0*/  HADD2.F32 R5, -RZ, R107.H1_H1 ;  /* 0x3000006bff057230 */ /* 0x000fe40000004100 */
[----:B------:R-:W-:Y:S01]  /*e3d0*/  FFMA R16, R89, R3, R16 ;  /* 0x0000000359107223 */ /* 0x000fe20000000010 */
[----:B------:R-:W-:Y:S01]  /*e3e0*/  FMUL R18, R63, R88 ;  /* 0x000000583f127220 */ /* 0x000fe20000400000 */
[--C-:B------:R-:W-:Y:S02]  /*e3f0*/  HADD2.F32 R0, -RZ, R112.reuse.H0_H0 ;  /* 0x20000070ff007230 */ /* 0x100fe40000004100 */
[C---:B------:R-:W-:Y:S01]  /*e400*/  FFMA R17, R89.reuse, R2, R17 ;  /* 0x0000000259117223 */ /* 0x040fe20000000011 */
[----:B------:R-:W-:Y:S01]  /*e410*/  FMUL R19, R64, R88 ;  /* 0x0000005840137220 */ /* 0x000fe20000400000 */
[----:B------:R-:W-:Y:S01]  /*e420*/  HADD2.F32 R3, -RZ, R112.H1_H1 ;  /* 0x30000070ff037230 */ /* 0x000fe20000004100 */
[----:B------:R-:W-:Y:S01]  /*e430*/  F2FP.F16.F32.PACK_AB R14, R16, R15 ;  /* 0x0000000f100e723e */ /* 0x000fe200000000ff */
[C---:B------:R-:W-:Y:S01]  /*e440*/  FFMA R18, R89.reuse, R5, R18 ;  /* 0x0000000559127223 */ /* 0x040fe20000000012 */
[----:B------:R-:W-:Y:S01]  /*e450*/  FFMA R19, R89, R0, R19 ;  /* 0x0000000059137223 */ /* 0x000fe20000000013 */
[-C--:B------:R-:W-:Y:S01]  /*e460*/  FMUL R20, R65, R88.reuse ;  /* 0x0000005841147220 */ /* 0x080fe20000400000 */
[--C-:B------:R-:W-:Y:S02]  /*e470*/  HADD2.F32 R2, -RZ, R113.reuse.H0_H0 ;  /* 0x20000071ff027230 */ /* 0x100fe40000004100 */
[----:B------:R-:W-:Y:S01]  /*e480*/  FMUL R21, R66, R88 ;  /* 0x0000005842157220 */ /* 0x000fe20000400000 */
[----:B------:R-:W-:Y:S01]  /*e490*/  F2FP.F16.F32.PACK_AB R15, R18, R17 ;  /* 0x00000011120f723e */ /* 0x000fe200000000ff */
[C---:B------:R-:W-:Y:S01]  /*e4a0*/  FFMA R20, R89.reuse, R3, R20 ;  /* 0x0000000359147223 */ /* 0x040fe20000000014 */
[----:B------:R-:W-:Y:S02]  /*e4b0*/  HADD2.F32 R0, -RZ, R113.H1_H1 ;  /* 0x30000071ff007230 */ /* 0x000fe40000004100 */
[----:B------:R-:W-:Y:S01]  /*e4c0*/  FFMA R21, R89, R2, R21 ;  /* 0x0000000259157223 */ /* 0x000fe20000000015 */
[----:B------:R-:W-:Y:S01]  /*e4d0*/  FMUL R22, R67, R88 ;  /* 0x0000005843167220 */ /* 0x000fe20000400000 */
[--C-:B------:R-:W-:Y:S01]  /*e4e0*/  HADD2.F32 R2, -RZ, R114.reuse.H0_H0 ;  /* 0x20000072ff027230 */ /* 0x100fe20000004100 */
[----:B------:R1:W-:Y:S01]  /*e4f0*/  STSM.16.MT88.4 [R148+0x8000], R12 ;  /* 0x0080000c94007844 */ /* 0x0003e20000004200 */
[----:B------:R-:W-:Y:S01]  /*e500*/  F2FP.F16.F32.PACK_AB R20, R20, R19 ;  /* 0x000000131414723e */ /* 0x000fe200000000ff */
        /* <DEDUP_REMOVED lines=14> */
[C---:B------:R-:W-:Y:S01]  /*e5f0*/  FFMA R26, R89.reuse, R3, R26 ;  /* 0x00000003591a7223 */ /* 0x040fe2000000001a */
[----:B------:R-:W-:Y:S02]  /*e600*/  HADD2.F32 R0, -RZ, R120.H1_H1 ;  /* 0x30000078ff007230 */ /* 0x000fe40000004100 */
[C---:B------:R-:W-:Y:S01]  /*e610*/  FFMA R56, R89.reuse, R5, R56 ;  /* 0x0000000559387223 */ /* 0x040fe20000000038 */
[--C-:B------:R-:W-:Y:S02]  /*e620*/  HADD2.F32 R3, -RZ, R121.reuse.H0_H0 ;  /* 0x20000079ff037230 */ /* 0x100fe40000004100 */
[----:B------:R-:W-:Y:S01]  /*e630*/  FMUL R60, R76, R88 ;  /* 0x000000584c3c7220 */ /* 0x000fe20000400000 */
[----:B------:R-:W-:Y:S01]  /*e640*/  HADD2.F32 R2, -RZ, R121.H1_H1 ;  /* 0x30000079ff027230 */ /* 0x000fe20000004100 */
[----:B------:R-:W-:Y:S01]  /*e650*/  F2FP.F16.F32.PACK_AB R23, R26, R25 ;  /* 0x000000191a17723e */ /* 0x000fe200000000ff */
[C---:B------:R-:W-:Y:S01]  /*e660*/  FFMA R57, R89.reuse, R0, R57 ;  /* 0x0000000059397223 */ /* 0x040fe20000000039 */
[C---:B------:R-:W-:Y:S01]  /*e670*/  FFMA R58, R89.reuse, R3, R58 ;  /* 0x00000003593a7223 */ /* 0x040fe2000000003a */
[--C-:B------:R-:W-:Y:S02]  /*e680*/  HADD2.F32 R0, -RZ, R122.reuse.H0_H0 ;  /* 0x2000007aff007230 */ /* 0x100fe40000004100 */
[----:B------:R-:W-:Y:S01]  /*e690*/  FFMA R59, R89, R2, R59 ;  /* 0x00000002593b7223 */ /* 0x000fe2000000003b */
[----:B------:R1:W-:Y:S01]  /*e6a0*/  STSM.16.MT88.4 [R148+0x8800], R20 ;  /* 0x0088001494007844 */ /* 0x0003e20000004200 */
[----:B------:R-:W-:Y:S01]  /*e6b0*/  HADD2.F32 R2, -RZ, R122.H1_H1 ;  /* 0x3000007aff027230 */ /* 0x000fe20000004100 */
[----:B------:R-:W-:Y:S01]  /*e6c0*/  F2FP.F16.F32.PACK_AB R56, R57, R56 ;  /* 0x000000383938723e */ /* 0x000fe200000000ff */
[----:B------:R-:W-:Y:S01]  /*e6d0*/  FFMA R60, R89, R0, R60 ;  /* 0x00000000593c7223 */ /* 0x000fe2000000003c */
[----:B------:R-:W-:Y:S01]  /*e6e0*/  F2FP.F16.F32.PACK_AB R57, R59, R58 ;  /* 0x0000003a3b39723e */ /* 0x000fe200000000ff */
[-C--:B------:R-:W-:Y:S01]  /*e6f0*/  FMUL R61, R77, R88.reuse ;  /* 0x000000584d3d7220 */ /* 0x080fe20000400000 */
[--C-:B------:R-:W-:Y:S02]  /*e700*/  HADD2.F32 R3, -RZ, R123.reuse.H0_H0 ;  /* 0x2000007bff037230 */ /* 0x100fe40000004100 */
[----:B------:R-:W-:Y:S01]  /*e710*/  FMUL R62, R78, R88 ;  /* 0x000000584e3e7220 */ /* 0x000fe20000400000 */
[----:B------:R-:W-:Y:S02]  /*e720*/  HADD2.F32 R0, -RZ, R123.H1_H1 ;  /* 0x3000007bff007230 */ /* 0x000fe40000004100 */
[----:B------:R-:W-:Y:S01]  /*e730*/  FFMA R61, R89, R2, R61 ;  /* 0x00000002593d7223 */ /* 0x000fe2000000003d */
[-C--:B------:R-:W-:Y:S01]  /*e740*/  FMUL R63, R79, R88.reuse ;  /* 0x000000584f3f7220 */ /* 0x080fe20000400000 */
[----:B------:R-:W-:Y:S01]  /*e750*/  FFMA R62, R89, R3, R62 ;  /* 0x00000003593e7223 */ /* 0x000fe2000000003e */
[--C-:B------:R-:W-:Y:S02]  /*e760*/  HADD2.F32 R3, -RZ, R124.reuse.H0_H0 ;  /* 0x2000007cff037230 */ /* 0x100fe40000004100 */
[-C--:B------:R-:W-:Y:S01]  /*e770*/  FMUL R64, R80, R88.reuse ;  /* 0x0000005850407220 */ /* 0x080fe20000400000 */
        /* <DEDUP_REMOVED lines=10> */
[----:B------:R-:W-:Y:S01]  /*e820*/  FFMA R66, R89, R5, R66 ;  /* 0x0000000559427223 */ /* 0x000fe20000000042 */
[-C--:B------:R-:W-:Y:S01]  /*e830*/  FMUL R68, R84, R88.reuse ;  /* 0x0000005854447220 */ /* 0x080fe20000400000 */
        /* <DEDUP_REMOVED lines=37> */
[----:B--2---:R-:W-:Y:S04]  /*ea90*/  DEPBAR.LE SB0, 0x1 ;  /* 0x000080400000791a */ /* 0x004fe80000000000 */
.L_x_171:
[----:B------:R-:W-:Y:S05]  /*eaa0*/  BSYNC.RECONVERGENT B0 ;  /* 0x0000000000007941 */ /* 0x000fea0003800200 */
.L_x_170:
[----:B------:R-:W-:Y:S01]  /*eab0*/  UISETP.NE.AND UP0, UPT, UR40, 0x4, UPT ;  /* 0x000000042800788c */ /* 0x000fe2000bf05270 */
[----:B------:R-:W-:Y:S01]  /*eac0*/  BAR.SYNC.DEFER_BLOCKING 0x1, 0x80 ;  /* 0x0042000000007b1d */ /* 0x000fe20000010000 */
[----:B------:R-:W-:Y:S02]  /*ead0*/  SHF.L.U32 R3, R138, 0x1f, RZ ;  /* 0x0000001f8a037819 */ /* 0x000fe400000006ff */
[----:B------:R-:W-:Y:S01]  /*eae0*/  USEL UR5, UR40, URZ, UP0 ;  /* 0x000000ff28057287 */ /* 0x000fe20008000000 */
[----:B------:R-:W-:Y:S02]  /*eaf0*/  FSETP.NEU.AND P0, PT, R89, RZ, PT ;  /* 0x000000ff5900720b */ /* 0x000fe40003f0d000 */
[----:B------:R-:W-:Y:S01]  /*eb00*/  ISETP.GE.AND P2, PT, R146, 0x1, PT ;  /* 0x000000019200780c */ /* 0x000fe20003f46270 */
[----:B------:R-:W-:Y:S02]  /*eb10*/  ULEA UR4, UR5, UR43, 0x3 ;  /* 0x0000002b05047291 */ /* 0x000fe4000f8e18ff */
[----:B------:R-:W-:Y:S02]  /*eb20*/  UIADD3 UR5, UPT, UPT, UR5, 0x1, URZ ;  /* 0x0000000105057890 */ /* 0x000fe4000fffe0ff */
[----:B------:R-:W-:Y:S02]  /*eb30*/  UIADD3 UR4, UPT, UPT, UR4, 0x50, URZ ;  /* 0x0000005004047890 */ /* 0x000fe4000fffe0ff */
[----:B------:R-:W-:Y:S02]  /*eb40*/  UISETP.NE.AND UP0, UPT, UR5, 0x4, UPT ;  /* 0x000000040500788c */ /* 0x000fe4000bf05270 */
[----:B------:R-:W-:Y:S02]  /*eb50*/  UPRMT UR4, UR52, 0x654, UR4 ;  /* 0x0000065434047896 */ /* 0x000fe40008000004 */
[----:B------:R-:W-:Y:S07]  /*eb60*/  USEL UR53, UR5, URZ, UP0 ;  /* 0x000000ff05357287 */ /* 0x000fee0008000000 */
[----:B------:R-:W-:Y:S01]  /*eb70*/  SYNCS.ARRIVE.TRANS64.RED.A1T0 RZ, [UR4], RZ ;  /* 0x000000ffffff79a7 */ /* 0x000fe20008100404 */
[----:B------:R-:W-:Y:S01]  /*eb80*/  BSSY B0, `(.L_x_172) ;  /* 0x0000005000007945 */ /* 0x000fe20003800000 */
[----:B------:R-:W2:Y:S03]  /*eb90*/  SYNCS.PHASECHK.TRANS64.TRYWAIT P1, [UR43+0x48], R3 ;  /* 0x00004803ff0075a7 */ /* 0x000ea6000802112b */
[----:B--2---:R-:W-:Y:S05]  /*eba0*/  @P1 BRA `(.L_x_173) ;  /* 0x0000000000081947 */ /* 0x004fea0003800000 */
[----:B------:R-:W2:Y:S02]  /*ebb0*/  SYNCS.PHASECHK.TRANS64.TRYWAIT P1, [UR43+0x48], R3 ;  /* 0x00004803ff0075a7 */ /* 0x000ea4000802112b */
[----:B--2---:R-:W-:Y:S05]  /*ebc0*/  @!P1 BRA `(.L_x_174) ;  /* 0x0000004800fc9947 */ /* 0x004fea0003800000 */
.L_x_173:
[----:B------:R-:W-:Y:S05]  /*ebd0*/  BSYNC B0 ;  /* 0x0000000000007941 */ /* 0x000fea0003800000 */
.L_x_172:
[----:B------:R-:W-:Y:S05]  /*ebe0*/  @P0 WARPSYNC.ALL ;  /* 0x0000000000000948 */ /* 0x000fea0003800000 */
[----:B------:R2:W2:Y:S01]  /*ebf0*/  @P0 LDSM.16.MT88.4 R116, [R139+UR43+0xd000] ;  /* 0x00d0002b8b74083b */ /* 0x0004a20008004200 */
[----:B------:R-:W-:Y:S02]  /*ec00*/  CS2R R54, SRZ ;  /* 0x0000000000367805 */ /* 0x000fe4000001ff00 */
[----:B------:R-:W-:Y:S02]  /*ec10*/  CS2R R52, SRZ ;  /* 0x0000000000347805 */ /* 0x000fe4000001ff00 */
[----:B------:R-:W-:Y:S01]  /*ec20*/  CS2R R50, SRZ ;  /* 0x0000000000327805 */ /* 0x000fe2000001ff00 */
        /* <DEDUP_REMOVED lines=10> */
[----:B-1----:R-:W-:Y:S02]  /*ecd0*/  CS2R R34, SRZ ;  /* 0x0000000000227805 */ /* 0x002fe4000001ff00 */
        /* <DEDUP_REMOVED lines=26> */
[----:B------:R-:W-:Y:S05]  /*ee80*/  VIADD R3, R95, 0xc0 ;  /* 0x000000c05f037836 */ /* 0x000fea0000000000 */
[----:B------:R-:W-:Y:S04]  /*ee90*/  SHF.R.U32.HI R3, RZ, 0x15, R3 ;  /* 0x00000015ff037819 */ /* 0x000fe80000011603 */
[----:B------:R-:W-:Y:S11]  /*eea0*/  LOP3.LUT P0, RZ, R3, 0x3, R128, 0x48, !PT ;  /* 0x0000000303ff7812 */ /* 0x000ff60007804880 */
[----:B------:R-:W-:Y:S02]  /*eeb0*/  @!UPT UIADD3 URZ, UPT, UPT, URZ, URZ, URZ ;  /* 0x000000fffffff290 */ /* 0x000fe4000fffe0ff */
[----:B------:R-:W-:Y:S05]  /*eec0*/  @!P0 BRA `(.L_x_176) ;  /* 0x0000000000408947 */ /* 0x000fea0003800000 */
[----:B------:R-:W2:Y:S01]  /*eed0*/  LDCU.64 UR8, c[0x4][0x70] ;  /* 0x01000e00ff0877ac */ /* 0x000ea20008000a00 */
[----:B------:R-:W-:Y:S01]  /*eee0*/  MOV R3, 0x0 ;  /* 0x0000000000037802 */ /* 0x000fe20000000f00 */
[----:B------:R-:W-:Y:S02]  /*eef0*/  HFMA2 R12, -RZ, RZ, 0, 5.9604644775390625e-08 ;  /* 0x00000001ff0c7431 */ /* 0x000fe400000001ff */
[----:B------:R-:W-:Y:S02]  /*ef00*/  IMAD.MOV.U32 R8, RZ, RZ, 0x192 ;  /* 0x00000192ff087424 */ /* 0x000fe400078e00ff */
[----:B------:R-:W-:Y:S01]  /*ef10*/  IMAD.MOV.U32 R13, RZ, RZ, RZ ;  /* 0x000000ffff0d7224 */ /* 0x000fe200078e00ff */
[----:B------:R-:W5:Y:S01]  /*ef20*/  LDCU.64 UR6, c[0x4][0x78] ;  /* 0x01000f00ff0677ac */ /* 0x000f620008000a00 */
[----:B------:R-:W1:Y:S01]  /*ef30*/  LDC.64 R2, c[0x4][R3] ;  /* 0x0100000003027b82 */ /* 0x000e620000000a00 */
[----:B------:R-:W3:Y:S01]  /*ef40*/  LDCU.64 UR4, c[0x4][0x10] ;  /* 0x01000200ff0477ac */ /* 0x000ee20008000a00 */
[----:B--2---:R-:W-:Y:S01]  /*ef50*/  MOV R5, UR9 ;  /* 0x0000000900057c02 */ /* 0x004fe20008000f00 */
[----:B------:R-:W-:Y:S01]  /*ef60*/  IMAD.U32 R4, RZ, RZ, UR8 ;  /* 0x00000008ff047e24 */ /* 0x000fe2000f8e00ff */
[----:B-----5:R-:W-:Y:S01]  /*ef70*/  MOV R7, UR7 ;  /* 0x0000000700077c02 */ /* 0x020fe20008000f00 */
[----:B------:R-:W-:Y:S01]  /*ef80*/  IMAD.U32 R6, RZ, RZ, UR6 ;  /* 0x00000006ff067e24 */ /* 0x000fe2000f8e00ff */
[----:B---3--:R-:W-:Y:S01]  /*ef90*/  MOV R11, UR5 ;  /* 0x00000005000b7c02 */ /* 0x008fe20008000f00 */
[----:B------:R-:W-:Y:S02]  /*efa0*/  IMAD.U32 R10, RZ, RZ, UR4 ;  /* 0x00000004ff0a7e24 */ /* 0x000fe4000f8e00ff */
[----:B------:R-:W-:Y:S07]  /*efb0*/  LEPC R20, `(.L_x_176) ;  /* 0x000000001014794e */ /* 0x000fee0000000000 */
[----:B-1--4-:R-:W-:Y:S05]  /*efc0*/  CALL.ABS.NOINC R2 ;  /* 0x0000000002007343 */ /* 0x012fea0003c00000 */
.L_x_176:
[----:B------:R-:W-:Y:S05]  /*efd0*/  WARPSYNC.ALL ;  /* 0x0000000000007948 */ /* 0x000fea0003800000 */
[C---:B------:R-:W-:Y:S01]  /*efe0*/  R2UR UR4, R95.reuse ;  /* 0x000000005f0472ca */ /* 0x040fe200000e0000 */
[----:B------:R-:W-:Y:S05]  /*eff0*/  VIADD R3, R95, 0x1000c0 ;  /* 0x001000c05f037836 */ /* 0x000fea0000000000 */
[----:B------:R-:W-:Y:S04]  /*f000*/  SHF.R.U32.HI R3, RZ, 0x15, R3 ;  /* 0x00000015ff037819 */ /* 0x000fe80000011603 */
[----:B------:R-:W-:Y:S03]  /*f010*/  LOP3.LUT P0, RZ, R3, 0x3, R128, 0x48, !PT ;  /* 0x0000000303ff7812 */ /* 0x000fe60007804880 */
[----:B------:R-:W2:Y:S10]  /*f020*/  LDTM.16dp256bit.x8 R24, tmem[UR4+0xc0] ;  /* 0x0000c004001879ee */ /* 0x000eb400081a0000 */
[----:B--2---:R-:W-:Y:S05]  /*f030*/  @!P0 BRA `(.L_x_177) ;  /* 0x0000000000408947 */ /* 0x004fea0003800000 */
        /* <DEDUP_REMOVED lines=16> */
.L_x_177:
[----:B------:R-:W-:Y:S05]  /*f140*/  WARPSYNC.ALL ;  /* 0x0000000000007948 */ /* 0x000fea0003800000 */
[----:B------:R-:W-:Y:S11]  /*f150*/  R2UR UR4, R95 ;  /* 0x000000005f0472ca */ /* 0x000ff600000e0000 */
[----:B------:R-:W-:Y:S02]  /*f160*/  @!UPT UIADD3 URZ, UPT, UPT, URZ, URZ, URZ ;  /* 0x000000fffffff290 */ /* 0x000fe4000fffe0ff */
[----:B------:R-:W2:Y:S02]  /*f170*/  LDTM.16dp256bit.x8 R56, tmem[UR4+0x1000c0] ;  /* 0x1000c004003879ee */ /* 0x000ea400081a0000 */
[----:B--2---:R-:W-:Y:S01]  /*f180*/  NOP ;  /* 0x0000000000007918 */ /* 0x004fe20000000000 */
.L_x_175:
[----:B------:R-:W-:Y:S01]  /*f190*/  HADD2.F32 R91, -RZ, R103.H1_H1 ;  /* 0x30000067ff5b7230 */ /* 0x000fe20000004100 */
[----:B------:R-:W-:Y:S01]  /*f1a0*/  ISETP.GE.AND P0, PT, R146, 0x1, PT ;  /* 0x000000019200780c */ /* 0x000fe20003f06270 */
[-C--:B------:R-:W-:Y:S01]  /*f1b0*/  FMUL R19, R42, R88.reuse ;  /* 0x000000582a137220 */ /* 0x080fe20000400000 */
[----:B------:R-:W2:Y:S01]  /*f1c0*/  S2R R146, SR_CgaCtaId ;  /* 0x0000000000927919 */ /* 0x000ea20000008800 */
[-C--:B------:R-:W-:Y:S01]  /*f1d0*/  FMUL R21, R44, R88.reuse ;  /* 0x000000582c157220 */ /* 0x080fe20000400000 */
[-C--:B------:R-:W-:Y:S01]  /*f1e0*/  FMUL R42, R65, R88.reuse ;  /* 0x00000058412a7220 */ /* 0x080fe20000400000 */
[--C-:B------:R-:W-:Y:S02]  /*f1f0*/  HADD2.F32 R65, -RZ, R116.reuse.H0_H0 ;  /* 0x20000074ff417230 */ /* 0x100fe40000004100 */
[-C--:B------:R-:W-:Y:S01]  /*f200*/  FMUL R20, R43, R88.reuse ;  /* 0x000000582b147220 */ /* 0x080fe20000400000 */
[-C--:B------:R-:W-:Y:S01]  /*f210*/  FMUL R44, R67, R88.reuse ;  /* 0x00000058432c7220 */ /* 0x080fe20000400000 */
[----:B------:R-:W-:Y:S02]  /*f220*/  HADD2.F32 R67, -RZ, R116.H1_H1 ;  /* 0x30000074ff437230 */ /* 0x000fe40000004100 */
[-C--:B------:R-:W-:Y:S01]  /*f230*/  FMUL R0, R24, R88.reuse ;  /* 0x0000005818007220 */ /* 0x080fe20000400000 */
[-C--:B------:R-:W-:Y:S01]  /*f240*/  FMUL R23, R46, R88.reuse ;  /* 0x000000582e177220 */ /* 0x080fe20000400000 */
[----:B------:R-:W-:Y:S02]  /*f250*/  HADD2.F32 R93, -RZ, R96.H1_H1 ;  /* 0x30000060ff5d7230 */ /* 0x000fe40000004100 */
[-C--:B------:R-:W-:Y:S01]  /*f260*/  FMUL R43, R66, R88.reuse ;  /* 0x00000058422b7220 */ /* 0x080fe20000400000 */
[----:B------:R-:W-:Y:S05]  /*f270*/  @P0 WARPSYNC.ALL ;  /* 0x0000000000000948 */ /* 0x000fea0003800000 */
[----:B------:R-:W-:Y:S01]  /*f280*/  @P0 NOP ;  /* 0x0000000000000918 */ /* 0x000fe20000000000 */
[----:B------:R-:W-:Y:S01]  /*f290*/  FFMA R0, R89, R65, R0 ;  /* 0x0000004159007223 */ /* 0x000fe20000000000 */
[----:B------:R-:W-:Y:S01]  /*f2a0*/  HADD2.F32 R66, -RZ, R117.H0_H0 ;  /* 0x20000075ff427230 */ /* 0x000fe20000004100 */
[----:B------:R-:W-:Y:S01]  /*f2b0*/  @P0 IADD3 R145, PT, PT, R145, 0x110, RZ ;  /* 0x0000011091910810 */ /* 0x000fe20007ffe0ff */
[-C--:B------:R-:W-:Y:S01]  /*f2c0*/  FMUL R2, R25, R88.reuse ;  /* 0x0000005819027220 */ /* 0x080fe20000400000 */
[-C--:B------:R-:W-:Y:S01]  /*f2d0*/  FMUL R22, R45, R88.reuse ;  /* 0x000000582d167220 */ /* 0x080fe20000400000 */
[----:B------:R-:W-:Y:S02]  /*f2e0*/  HADD2.F32 R90, -RZ, R97.H0_H0 ;  /* 0x20000061ff5a7230 */ /* 0x000fe40000004100 */
[-C--:B------:R-:W-:Y:S01]  /*f2f0*/  FMUL R46, R69, R88.reuse ;  /* 0x00000058452e7220 */ /* 0x080fe20000400000 */
[C---:B------:R-:W-:Y:S01]  /*f300*/  FFMA R2, R89.reuse, R67, R2 ;  /* 0x0000004359027223 */ /* 0x040fe20000000002 */
[----:B------:R-:W-:Y:S02]  /*f310*/  HADD2.F32 R69, -RZ, R117.H1_H1 ;  /* 0x30000075ff457230 */ /* 0x000fe40000004100 */
[-C--:B------:R-:W-:Y:S01]  /*f320*/  FMUL R3, R26, R88.reuse ;  /* 0x000000581a037220 */ /* 0x080fe20000400000 */
[----:B------:R-:W-:Y:S01]  /*f330*/  FMUL R25, R48, R88 ;  /* 0x0000005830197220 */ /* 0x000fe20000400000 */
[----:B------:R-:W-:Y:S01]  /*f340*/  HADD2.F32 R95, -RZ, R97.H1_H1 ;  /* 0x30000061ff5f7230 */ /* 0x000fe20000004100 */
[----:B------:R-:W-:Y:S01]  /*f350*/  F2FP.F16.F32.PACK_AB R152, R2, R0 ;  /* 0x000000000298723e */ /* 0x000fe200000000ff */
[----:B------:R-:W-:Y:S01]  /*f360*/  FFMA R3, R89, R66, R3 ;  /* 0x0000004259037223 */ /* 0x000fe20000000003 */
[-C--:B------:R-:W-:Y:S01]  /*f370*/  FMUL R45, R68, R88.reuse ;  /* 0x00000058442d7220 */ /* 0x080fe20000400000 */
[----:B------:R-:W-:Y:S01]  /*f380*/  HADD2.F32 R68, -RZ, R118.H0_H0 ;  /* 0x20000076ff447230 */ /* 0x000fe20000004100 */
[----:B--2---:R-:W-:Y:S01]  /*f390*/  @P0 PRMT R146, R146, 0x654, R145 ;  /* 0x0000065492920816 */ /* 0x004fe20000000091 */
[-C--:B------:R-:W-:Y:S01]  /*f3a0*/  FMUL R4, R27, R88.reuse ;  /* 0x000000581b047220 */ /* 0x080fe20000400000 */
[----:B------:R-:W-:Y:S01]  /*f3b0*/  FMUL R24, R47, R88 ;  /* 0x000000582f187220 */ /* 0x000fe20000400000 */
[----:B------:R-:W-:Y:S01]  /*f3c0*/  HADD2.F32 R92, -RZ, R98.H0_H0 ;  /* 0x20000062ff5c7230 */ /* 0x000fe20000004100 */
[----:B------:R2:W-:Y:S06]  /*f3d0*/  @P0 SYNCS.ARRIVE.TRANS64.RED.A1T0 RZ, [R146+URZ], RZ ;  /* 0x000000ff92ff09a7 */ /* 0x0005ec00081004ff */
[----:B------:R-:W-:Y:S05]  /*f3e0*/  WARPSYNC.ALL ;  /* 0x0000000000007948 */ /* 0x000fea0003800000 */
[----:B------:R-:W-:Y:S01]  /*f3f0*/  FFMA R4, R89, R69, R4 ;  /* 0x0000004559047223 */ /* 0x000fe20000000004 */
[-C--:B------:R-:W-:Y:S01]  /*f400*/  FMUL R48, R71, R88.reuse ;  /* 0x0000005847307220 */ /* 0x080fe20000400000 */
[----:B------:R-:W-:Y:S02]  /*f410*/  HADD2.F32 R71, -RZ, R118.H1_H1 ;  /* 0x30000076ff477230 */ /* 0x000fe40000004100 */
[-C--:B------:R-:W-:Y:S01]  /*f420*/  FMUL R5, R28, R88.reuse ;  /* 0x000000581c057220 */ /* 0x080fe20000400000 */
[----:B------:R-:W-:Y:S01]  /*f430*/  FMUL R27, R50, R88 ;  /* 0x00000058321b7220 */ /* 0x000fe20000400000 */
[----:B------:R-:W-:Y:S01]  /*f440*/  HADD2.F32 R97, -RZ, R98.H1_H1 ;  /* 0x30000062ff617230 */ /* 0x000fe20000004100 */
[----:B------:R-:W-:Y:S01]  /*f450*/  F2FP.F16.F32.PACK_AB R153, R4, R3 ;  /* 0x000000030499723e */ /* 0x000fe200000000ff */
[----:B------:R-:W-:Y:S01]  /*f460*/  FFMA R5, R89, R68, R5 ;  /* 0x0000004459057223 */ /* 0x000fe20000000005 */
[----:B------:R-:W-:Y:S01]  /*f470*/  FMUL R47, R70, R88 ;  /* 0x00000058462f7220 */ /* 0x000fe20000400000 */
[----:B------:R-:W-:-:S02]  /*f480*/  HADD2.F32 R70, -RZ, R119.H0_H0 ;  /* 0x20000077ff467230 */ /* 0x000fc40000004100 */
        /* <DEDUP_REMOVED lines=15> */
[----:B-1----:R-:W-:Y:S02]  /*f580*/  HADD2.F32 R98, -RZ, R105.H0_H0 ;  /* 0x20000069ff627230 */ /* 0x002fe40000004100 */
[-C--:B------:R-:W-:Y:S01]  /*f590*/  FMUL R52, R75, R88.reuse ;  /* 0x000000584b347220 */ /* 0x080fe20000400000 */
[C---:B------:R-:W-:Y:S01]  /*f5a0*/  FFMA R8, R89.reuse, R73, R8 ;  /* 0x0000004959087223 */ /* 0x040fe20000000008 */
[----:B------:R-:W-:Y:S02]  /*f5b0*/  HADD2.F32 R75, -RZ, R108.H1_H1 ;  /* 0x3000006cff4b7230 */ /* 0x000fe40000004100 */
[-C--:B------:R-:W-:Y:S01]  /*f5c0*/  FMUL R9, R32, R88.reuse ;  /* 0x0000005820097220 */ /* 0x080fe20000400000 */
[----:B------:R-:W-:Y:S01]  /*f5d0*/  FMUL R31, R54, R88 ;  /* 0x00000058361f7220 */ /* 0x000fe20000400000 */
[----:B------:R-:W-:Y:S01]  /*f5e0*/  HADD2.F32 R108, -RZ, R114.H0_H0 ;  /* 0x20000072ff6c7230 */ /* 0x000fe20000004100 */
[----:B------:R-:W-:Y:S01]  /*f5f0*/  F2FP.F16.F32.PACK_AB R155, R8, R7 ;  /* 0x00000007089b723e */ /* 0x000fe200000000ff */
[----:B------:R-:W-:Y:S01]  /*f600*/  FFMA R9, R89, R72, R9 ;  /* 0x0000004859097223 */ /* 0x000fe20000000009 */
[----:B------:R-:W-:Y:S01]  /*f610*/  FMUL R51, R74, R88 ;  /* 0x000000584a337220 */ /* 0x000fe20000400000 */
[----:B------:R-:W-:-:S02]  /*f620*/  HADD2.F32 R74, -RZ, R109.H0_H0 ;  /* 0x2000006dff4a7230 */ /* 0x000fc40000004100 */
[-C--:B------:R-:W-:Y:S01]  /*f630*/  FMUL R10, R33, R88.reuse ;  /* 0x00000058210a7220 */ /* 0x080fe20000400000 */
[----:B------:R-:W-:Y:S01]  /*f640*/  STSM.16.MT88.4 [R144+0xd000], R152 ;  /* 0x00d0009890007844 */ /* 0x000fe20000004200 */
[-C--:B------:R-:W-:Y:S01]  /*f650*/  FMUL R30, R53, R88.reuse ;  /* 0x00000058351e7220 */ /* 0x080fe20000400000 */
[----:B------:R-:W-:Y:S02]  /*f660*/  HADD2.F32 R117, -RZ, R120.H1_H1 ;  /* 0x30000078ff757230 */ /* 0x000fe40000004100 */
        /* <DEDUP_REMOVED lines=12> */
[----:B------:R-:W-:Y:S02]  /*f730*/  HADD2.F32 R119, -RZ, R121.H1_H1 ;  /* 0x30000079ff777230 */ /* 0x000fe40000004100 */
        /* <DEDUP_REMOVED lines=27> */
[----:B------:R-:W-:Y:S01]  /*f8f0*/  FFMA R16, R89, R81, R16 ;  /* 0x0000005159107223 */ /* 0x000fe20000000010 */
[----:B------:R-:W-:Y:S02]  /*f900*/  HADD2.F32 R83, -RZ, R100.H1_H1 ;  /* 0x30000064ff537230 */ /* 0x000fe40000004100 */
[-C--:B------:R-:W-:Y:S01]  /*f910*/  FMUL R17, R40, R88.reuse ;  /* 0x0000005828117220 */ /* 0x080fe20000400000 */
[----:B------:R-:W-:Y:S01]  /*f920*/  FMUL R39, R62, R88 ;  /* 0x000000583e277220 */ /* 0x000fe20000400000 */
[----:B------:R-:W-:Y:S01]  /*f930*/  ISETP.NE.AND P2, PT, R147, RZ, PT ;  /* 0x000000ff9300720c */ /* 0x000fe20003f45270 */
[----:B------:R-:W-:Y:S01]  /*f940*/  HADD2.F32 R100, -RZ, R106.H0_H0 ;  /* 0x2000006aff647230 */ /* 0x000fe20000004100 */
[----:B------:R-:W-:Y:S01]  /*f950*/  F2FP.F16.F32.PACK_AB R7, R16, R15 ;  /* 0x0000000f1007723e */ /* 0x000fe200000000ff */
[----:B------:R-:W-:Y:S01]  /*f960*/  FFMA R17, R89, R80, R17 ;  /* 0x0000005059117223 */ /* 0x000fe20000000011 */
[----:B------:R-:W-:Y:S01]  /*f970*/  FMUL R59, R82, R88 ;  /* 0x00000058523b7220 */ /* 0x000fe20000400000 */
[----:B------:R-:W-:-:S02]  /*f980*/  HADD2.F32 R82, -RZ, R101.H0_H0 ;  /* 0x20000065ff527230 */ /* 0x000fc40000004100 */
[-C--:B------:R-:W-:Y:S01]  /*f990*/  FMUL R18, R41, R88.reuse ;  /* 0x0000005829127220 */ /* 0x080fe20000400000 */
[----:B------:R1:W-:Y:S01]  /*f9a0*/  STSM.16.MT88.4 [R144+0xd800], R4 ;  /* 0x00d8000490007844 */ /* 0x0003e20000004200 */
[----:B------:R-:W-:Y:S01]  /*f9b0*/  FMUL R38, R61, R88 ;  /* 0x000000583d267220 */ /* 0x000fe20000400000 */
[----:B------:R-:W-:Y:S01]  /*f9c0*/  @P0 IADD3 R0, PT, PT, R137, 0x1, RZ ;  /* 0x0000000189000810 */ /* 0x000fe20007ffe0ff */
[--C-:B------:R-:W-:Y:S02]  /*f9d0*/  HADD2.F32 R118, -RZ, R123.reuse.H0_H0 ;  /* 0x2000007bff767230 */ /* 0x100fe40000004100 */
[C---:B------:R-:W-:Y:S01]  /*f9e0*/  FFMA R18, R89.reuse, R83, R18 ;  /* 0x0000005359127223 */ /* 0x040fe20000000012 */
[----:B------:R-:W-:Y:S01]  /*f9f0*/  FFMA R19, R89, R82, R19 ;  /* 0x0000005259137223 */ /* 0x000fe20000000013 */
[----:B------:R-:W-:Y:S01]  /*fa00*/  @P0 ISETP.NE.AND P1, PT, R0, 0x2, PT ;  /* 0x000000020000080c */ /* 0x000fe20003f25270 */
[----:B------:R-:W-:Y:S02]  /*fa10*/  HADD2.F32 R123, -RZ, R123.H1_H1 ;  /* 0x3000007bff7b7230 */ /* 0x000fe40000004100 */
[-C--:B------:R-:W-:Y:S01]  /*fa20*/  FMUL R62, R85, R88.reuse ;  /* 0x00000058553e7220 */ /* 0x080fe20000400000 */
[----:B------:R-:W-:Y:S01]  /*fa30*/  F2FP.F16.F32.PACK_AB R8, R18, R17 ;  /* 0x000000111208723e */ /* 0x000fe200000000ff */
[----:B------:R-:W-:Y:S01]  /*fa40*/  FMUL R41, R64, R88 ;  /* 0x0000005840297220 */ /* 0x000fe20000400000 */
[----:B------:R-:W-:-:S02]  /*fa50*/  HADD2.F32 R85, -RZ, R101.H1_H1 ;  /* 0x30000065ff557230 */ /* 0x000fc40000004100 */
[-C--:B------:R-:W-:Y:S01]  /*fa60*/  FMUL R61, R84, R88.reuse ;  /* 0x00000058543d7220 */ /* 0x080fe20000400000 */
[-C--:B------:R-:W-:Y:S01]  /*fa70*/  FMUL R40, R63, R88.reuse ;  /* 0x000000583f287220 */ /* 0x080fe20000400000 */
[----:B------:R-:W-:Y:S01]  /*fa80*/  @P0 SEL R2, RZ, 0x1, P1 ;  /* 0x00000001ff020807 */ /* 0x000fe20000800000 */
[--C-:B------:R-:W-:Y:S02]  /*fa90*/  HADD2.F32 R84, -RZ, R102.reuse.H0_H0 ;  /* 0x20000066ff547230 */ /* 0x100fe40000004100 */
[----:B------:R-:W-:Y:S01]  /*faa0*/  FFMA R20, R89, R85, R20 ;  /* 0x0000005559147223 */ /* 0x000fe20000000014 */
[-C--:B------:R-:W-:Y:S01]  /*fab0*/  FMUL R64, R87, R88.reuse ;  /* 0x0000005857407220 */ /* 0x080fe20000400000 */
[----:B------:R-:W-:Y:S01]  /*fac0*/  FMUL R63, R86, R88 ;  /* 0x00000058563f7220 */ /* 0x000fe20000400000 */
[----:B------:R-:W-:Y:S02]  /*fad0*/  HADD2.F32 R87, -RZ, R102.H1_H1 ;  /* 0x30000066ff577230 */ /* 0x000fe40000004100 */
[----:B------:R-:W-:Y:S01]  /*fae0*/  FFMA R21, R89, R84, R21 ;  /* 0x0000005459157223 */ /* 0x000fe20000000015 */
[----:B------:R-:W-:Y:S01]  /*faf0*/  F2FP.F16.F32.PACK_AB R9, R20, R19 ;  /* 0x000000131409723e */ /* 0x000fe200000000ff */
[----:B------:R-:W-:Y:S01]  /*fb00*/  HADD2.F32 R86, -RZ, R103.H0_H0 ;  /* 0x20000067ff567230 */ /* 0x000fe20000004100 */
[----:B------:R-:W-:Y:S01]  /*fb10*/  BSSY.RECONVERGENT B0, `(.L_x_178) ;  /* 0x000006e000007945 */ /* 0x000fe20003800200 */
[----:B------:R-:W-:-:S02]  /*fb20*/  HADD2.F32 R88, -RZ, R96.H0_H0 ;  /* 0x20000060ff587230 */ /* 0x000fc40000004100 */
[C---:B------:R-:W-:Y:S01]  /*fb30*/  FFMA R22, R89.reuse, R87, R22 ;  /* 0x0000005759167223 */ /* 0x040fe20000000016 */
[--C-:B------:R-:W-:Y:S02]  /*fb40*/  HADD2.F32 R96, -RZ, R104.reuse.H0_H0 ;  /* 0x20000068ff607230 */ /* 0x100fe40000004100 */
[C---:B------:R-:W-:Y:S01]  /*fb50*/  FFMA R23, R89.reuse, R86, R23 ;  /* 0x0000005659177223 */ /* 0x040fe20000000017 */
[C---:B------:R-:W-:Y:S01]  /*fb60*/  FFMA R24, R89.reuse, R91, R24 ;  /* 0x0000005b59187223 */ /* 0x040fe20000000018 */
[C---:B------:R-:W-:Y:S01]  /*fb70*/  FFMA R25, R89.reuse, R88, R25 ;  /* 0x0000005859197223 */ /* 0x040fe20000000019 */
[----:B------:R-:W-:Y:S01]  /*fb80*/  F2FP.F16.F32.PACK_AB R10, R22, R21 ;  /* 0x00000015160a723e */ /* 0x000fe200000000ff */
[C---:B------:R-:W-:Y:S01]  /*fb90*/  FFMA R26, R89.reuse, R93, R26 ;  /* 0x0000005d591a7223 */ /* 0x040fe2000000001a */
[C---:B------:R-:W-:Y:S01]  /*fba0*/  FFMA R27, R89.reuse, R90, R27 ;  /* 0x0000005a591b7223 */ /* 0x040fe2000000001b */
[----:B------:R-:W-:Y:S01]  /*fbb0*/  F2FP.F16.F32.PACK_AB R11, R24, R23 ;  /* 0x00000017180b723e */ /* 0x000fe200000000ff */
[C---:B------:R-:W-:Y:S01]  /*fbc0*/  FFMA R28, R89.reuse, R95, R28 ;  /* 0x0000005f591c7223 */ /* 0x040fe2000000001c */
[C---:B------:R-:W-:Y:S01]  /*fbd0*/  FFMA R29, R89.reuse, R92, R29 ;  /* 0x0000005c591d7223 */ /* 0x040fe2000000001d */
[----:B------:R-:W-:Y:S01]  /*fbe0*/  F2FP.F16.F32.PACK_AB R12, R26, R25 ;  /* 0x000000191a0c723e */ /* 0x000fe200000000ff */
[C---:B------:R-:W-:Y:S01]  /*fbf0*/  FFMA R30, R89.reuse, R97, R30 ;  /* 0x00000061591e7223 */ /* 0x040fe2000000001e */
[----:B------:R-:W-:Y:S01]  /*fc00*/  FFMA R31, R89, R94, R31 ;  /* 0x0000005e591f7223 */ /* 0x000fe2000000001f */
[----:B------:R-:W-:Y:S01]  /*fc10*/  F2FP.F16.F32.PACK_AB R13, R28, R27 ;  /* 0x0000001b1c0d723e */ /* 0x000fe200000000ff */
[----:B------:R-:W-:Y:S01]  /*fc20*/  HADD2.F32 R101, -RZ, R104.H1_H1 ;  /* 0x30000068ff657230 */ /* 0x000fe20000004100 */
[----:B------:R5:W-:Y:S01]  /*fc30*/  STSM.16.MT88.4 [R144+0xe000], R8 ;  /* 0x00e0000890007844 */ /* 0x000be20000004200 */
[----:B------:R-:W-:Y:S01]  /*fc40*/  F2FP.F16.F32.PACK_AB R14, R30, R29 ;  /* 0x0000001d1e0e723e */ /* 0x000fe200000000ff */
[----:B------:R-:W-:-:S02]  /*fc50*/  HADD2.F32 R103, -RZ, R105.H1_H1 ;  /* 0x30000069ff677230 */ /* 0x000fc40000004100 */
[C---:B------:R-:W-:Y:S01]  /*fc60*/  FFMA R32, R89.reuse, R99, R32 ;  /* 0x0000006359207223 */ /* 0x040fe20000000020 */
[C---:B------:R-:W-:Y:S01]  /*fc70*/  FFMA R33, R89.reuse, R96, R33 ;  /* 0x0000006059217223 */ /* 0x040fe20000000021 */
[C---:B------:R-:W-:Y:S01]  /*fc80*/  FFMA R34, R89.reuse, R101, R34 ;  /* 0x0000006559227223 */ /* 0x040fe20000000022 */
[C---:B------:R-:W-:Y:S01]  /*fc90*/  FFMA R35, R89.reuse, R98, R35 ;  /* 0x0000006259237223 */ /* 0x040fe20000000023 */
[C---:B------:R-:W-:Y:S01]  /*fca0*/  FFMA R36, R89.reuse, R103, R36 ;  /* 0x0000006759247223 */ /* 0x040fe20000000024 */
[----:B------:R-:W-:Y:S01]  /*fcb0*/  F2FP.F16.F32.PACK_AB R15, R32, R31 ;  /* 0x0000001f200f723e */ /* 0x000fe200000000ff */
[----:B------:R-:W-:Y:S01]  /*fcc0*/  HADD2.F32 R105, -RZ, R106.H1_H1 ;  /* 0x3000006aff697230 */ /* 0x000fe20000004100 */
[----:B-1----:R-:W-:Y:S01]  /*fcd0*/  F2FP.F16.F32.PACK_AB R4, R34, R33 ;  /* 0x000000212204723e */ /* 0x002fe200000000ff */
[----:B------:R-:W-:Y:S01]  /*fce0*/  FFMA R37, R89, R100, R37 ;  /* 0x0000006459257223 */ /* 0x000fe20000000025 */
[----:B------:R-:W-:Y:S01]  /*fcf0*/  F2FP.F16.F32.PACK_AB R5, R36, R35 ;  /* 0x000000232405723e */ /* 0x000fe200000000ff */
[----:B------:R1:W-:Y:S01]  /*fd00*/  STSM.16.MT88.4 [R144+0xe800], R12 ;  /* 0x00e8000c90007844 */ /* 0x0003e20000004200 */
[----:B------:R-:W-:-:S02]  /*fd10*/  HADD2.F32 R102, -RZ, R107.H0_H0 ;  /* 0x2000006bff667230 */ /* 0x000fc40000004100 */
[C---:B------:R-:W-:Y:S01]  /*fd20*/  FFMA R38, R89.reuse, R105, R38 ;  /* 0x0000006959267223 */ /* 0x040fe20000000026 */
[----:B------:R-:W-:Y:S02]  /*fd30*/  HADD2.F32 R107, -RZ, R107.H1_H1 ;  /* 0x3000006bff6b7230 */ /* 0x000fe40000004100 */
[----:B------:R-:W-:Y:S02]  /*fd40*/  HADD2.F32 R104, -RZ, R112.H0_H0 ;  /* 0x20000070ff687230 */ /* 0x000fe40000004100 */
[C---:B------:R-:W-:Y:S01]  /*fd50*/  FFMA R39, R89.reuse, R102, R39 ;  /* 0x0000006659277223 */ /* 0x040fe20000000027 */
[----:B------:R-:W-:Y:S02]  /*fd60*/  HADD2.F32 R106, -RZ, R113.H0_H0 ;  /* 0x20000071ff6a7230 */ /* 0x000fe40000004100 */
[C---:B------:R-:W-:Y:S01]  /*fd70*/  FFMA R40, R89.reuse, R107, R40 ;  /* 0x0000006b59287223 */ /* 0x040fe20000000028 */
[----:B------:R-:W-:Y:S02]  /*fd80*/  HADD2.F32 R113, -RZ, R114.H1_H1 ;  /* 0x30000072ff717230 */ /* 0x000fe40000004100 */
[C---:B------:R-:W-:Y:S01]  /*fd90*/  FFMA R41, R89.reuse, R104, R41 ;  /* 0x0000006859297223 */ /* 0x040fe20000000029 */
[C---:B------:R-:W-:Y:S01]  /*fda0*/  FFMA R42, R89.reuse, R109, R42 ;  /* 0x0000006d592a7223 */ /* 0x040fe2000000002a */
[C---:B------:R-:W-:Y:S01]  /*fdb0*/  FFMA R43, R89.reuse, R106, R43 ;  /* 0x0000006a592b7223 */ /* 0x040fe2000000002b */
[----:B------:R-:W-:Y:S01]  /*fdc0*/  FFMA R44, R89, R111, R44 ;  /* 0x0000006f592c7223 */ /* 0x000fe2000000002c */
[----:B------:R-:W-:-:S02]  /*fdd0*/  HADD2.F32 R112, -RZ, R120.H0_H0 ;  /* 0x20000078ff707230 */ /* 0x000fc40000004100 */
[C---:B------:R-:W-:Y:S01]  /*fde0*/  FFMA R45, R89.reuse, R108, R45 ;  /* 0x0000006c592d7223 */ /* 0x040fe2000000002d */
[C---:B------:R-:W-:Y:S01]  /*fdf0*/  FFMA R46, R89.reuse, R113, R46 ;  /* 0x00000071592e7223 */ /* 0x040fe2000000002e */
[----:B------:R-:W-:Y:S02]  /*fe00*/  HADD2.F32 R114, -RZ, R121.H0_H0 ;  /* 0x20000079ff727230 */ /* 0x000fe40000004100 */
[C---:B------:R-:W-:Y:S01]  /*fe10*/  FFMA R47, R89.reuse, R110, R47 ;  /* 0x0000006e592f7223 */ /* 0x040fe2000000002f */
[C---:B------:R-:W-:Y:S01]  /*fe20*/  FFMA R48, R89.reuse, R115, R48 ;  /* 0x0000007359307223 */ /* 0x040fe20000000030 */
[C---:B------:R-:W-:Y:S01]  /*fe30*/  FFMA R49, R89.reuse, R112, R49 ;  /* 0x0000007059317223 */ /* 0x040fe20000000031 */
[----:B------:R-:W-:Y:S02]  /*fe40*/  HADD2.F32 R121, -RZ, R122.H1_H1 ;  /* 0x3000007aff797230 */ /* 0x000fe40000004100 */
[C---:B------:R-:W-:Y:S01]  /*fe50*/  FFMA R50, R89.reuse, R117, R50 ;  /* 0x0000007559327223 */ /* 0x040fe20000000032 */
[C---:B------:R-:W-:Y:S01]  /*fe60*/  FFMA R51, R89.reuse, R114, R51 ;  /* 0x0000007259337223 */ /* 0x040fe20000000033 */
[----:B------:R-:W-:Y:S01]  /*fe70*/  FFMA R52, R89, R119, R52 ;  /* 0x0000007759347223 */ /* 0x000fe20000000034 */
[----:B------:R-:W-:-:S02]  /*fe80*/  HADD2.F32 R120, -RZ, R124.H0_H0 ;  /* 0x2000007cff787230 */ /* 0x000fc40000004100 */
[C---:B------:R-:W-:Y:S01]  /*fe90*/  FFMA R53, R89.reuse, R116, R53 ;  /* 0x0000007459357223 */ /* 0x040fe20000000035 */
[----:B------:R-:W-:Y:S02]  /*fea0*/  HADD2.F32 R65, -RZ, R124.H1_H1 ;  /* 0x3000007cff417230 */ /* 0x000fe40000004100 */
[C---:B------:R-:W-:Y:S01]  /*feb0*/  FFMA R54, R89.reuse, R121, R54 ;  /* 0x0000007959367223 */ /* 0x040fe20000000036 */
[--C-:B------:R-:W-:Y:S02]  /*fec0*/  HADD2.F32 R122, -RZ, R125.reuse.H0_H0 ;  /* 0x2000007dff7a7230 */ /* 0x100fe40000004100 */
[C---:B------:R-:W-:Y:S01]  /*fed0*/  FFMA R55, R89.reuse, R118, R55 ;  /* 0x0000007659377223 */ /* 0x040fe20000000037 */
[----:B------:R-:W-:Y:S02]  /*fee0*/  HADD2.F32 R67, -RZ, R125.H1_H1 ;  /* 0x3000007dff437230 */ /* 0x000fe40000004100 */
[C---:B------:R-:W-:Y:S01]  /*fef0*/  FFMA R56, R89.reuse, R123, R56 ;  /* 0x0000007b59387223 */ /* 0x040fe20000000038 */
[--C-:B------:R-:W-:Y:S01]  /*ff00*/  HADD2.F32 R124, -RZ, R126.reuse.H0_H0 ;  /* 0x2000007eff7c7230 */ /* 0x100fe20000004100 */
[----:B------:R-:W-:Y:S01]  /*ff10*/  F2FP.F16.F32.PACK_AB R6, R38, R37 ;  /* 0x000000252606723e */ /* 0x000fe200000000ff */
[----:B------:R-:W-:Y:S01]  /*ff20*/  FFMA R57, R89, R120, R57 ;  /* 0x0000007859397223 */ /* 0x000fe20000000039 */
[----:B------:R-:W-:Y:S01]  /*ff30*/  F2FP.F16.F32.PACK_AB R7, R40, R39 ;  /* 0x000000272807723e */ /* 0x000fe200000000ff */
[----:B------:R-:W-:-:S02]  /*ff40*/  HADD2.F32 R125, -RZ, R126.H1_H1 ;  /* 0x3000007eff7d7230 */ /* 0x000fc40000004100 */
[C---:B------:R-:W-:Y:S01]  /*ff50*/  FFMA R58, R89.reuse, R65, R58 ;  /* 0x00000041593a7223 */ /* 0x040fe2000000003a */
[--C-:B------:R-:W-:Y:S02]  /*ff60*/  HADD2.F32 R126, -RZ, R127.reuse.H0_H0 ;  /* 0x2000007fff7e7230 */ /* 0x100fe40000004100 */
[C---:B------:R-:W-:Y:S01]  /*ff70*/  FFMA R59, R89.reuse, R122, R59 ;  /* 0x0000007a593b7223 */ /* 0x040fe2000000003b */
[----:B------:R2:W-:Y:S01]  /*ff80*/  STSM.16.MT88.4 [R148+0xc000], R4 ;  /* 0x00c0000494007844 */ /* 0x0005e20000004200 */
[----:B------:R-:W-:Y:S02]  /*ff90*/  HADD2.F32 R127, -RZ, R127.H1_H1 ;  /* 0x3000007fff7f7230 */ /* 0x000fe40000004100 */
[C---:B------:R-:W-:Y:S01]  /*ffa0*/  FFMA R60, R89.reuse, R67, R60 ;  /* 0x00000043593c7223 */ /* 0x040fe2000000003c */
[----:B-----5:R-:W-:Y:S01]  /*ffb0*/  F2FP.F16.F32.PACK_AB R8, R42, R41 ;  /* 0x000000292a08723e */ /* 0x020fe200000000ff */
[C---:B------:R-:W-:Y:S01]  /*ffc0*/  FFMA R61, R89.reuse, R124, R61 ;  /* 0x0000007c593d7223 */ /* 0x040fe2000000003d */
[----:B------:R-:W-:Y:S01]  /*ffd0*/  F2FP.F16.F32.PACK_AB R9, R44, R43 ;  /* 0x0000002b2c09723e */ /* 0x000fe200000000ff */
[C---:B------:R-:W-:Y:S01]  /*ffe0*/  FFMA R62, R89.reuse, R125, R62 ;  /* 0x0000007d593e7223 */ /* 0x040fe2000000003e */
[----:B------:R-:W-:Y:S01]  /*fff0*/  F2FP.F16.F32.PACK_AB R10, R46, R45 ;  /* 0x0000002d2e0a723e */ /* 0x000fe200000000ff */
[C---:B------:R-:W-:Y:S01]  /*10000*/  FFMA R63, R89.reuse, R126, R63 ;  /* 0x0000007e593f7223 */ /* 0x040fe2000000003f */
[----:B------:R-:W-:Y:S01]  /*10010*/  F2FP.F16.F32.PACK_AB R11, R48, R47 ;  /* 0x0000002f300b723e */ /* 0x000fe200000000ff */
[----:B------:R-:W-:Y:S01]  /*10020*/  FFMA R64, R89, R127, R64 ;  /* 0x0000007f59407223 */ /* 0x000fe20000000040 */
[----:B-1----:R-:W-:-:S02]  /*10030*/  F2FP.F16.F32.PACK_AB R12, R50, R49 ;  /* 0x00000031320c723e */ /* 0x002fc400000000ff */
[----:B------:R-:W-:Y:S01]  /*10040*/  F2FP.F16.F32.PACK_AB R13, R52, R51 ;  /* 0x00000033340d723e */ /* 0x000fe200000000ff */
[----:B------:R2:W-:Y:S01]  /*10050*/  STSM.16.MT88.4 [R148+0xc800], R8 ;  /* 0x00c8000894007844 */ /* 0x0005e20000004200 */
[----:B------:R-:W-:Y:S02]  /*10060*/  F2FP.F16.F32.PACK_AB R14, R54, R53 ;  /* 0x00000035360e723e */ /* 0x000fe400000000ff */
[----:B------:R-:W-:Y:S02]  /*10070*/  F2FP.F16.F32.PACK_AB R15, R56, R55 ;  /* 0x00000037380f723e */ /* 0x000fe400000000ff */
[----:B------:R-:W-:Y:S02]  /*10080*/  F2FP.F16.F32.PACK_AB R16, R58, R57 ;  /* 0x000000393a10723e */ /* 0x000fe400000000ff */
[----:B------:R-:W-:Y:S01]  /*10090*/  F2FP.F16.F32.PACK_AB R17, R60, R59 ;  /* 0x0000003b3c11723e */ /* 0x000fe200000000ff */
[----:B------:R2:W-:Y:S01]  /*100a0*/  STSM.16.MT88.4 [R148+0xd000], R12 ;  /* 0x00d0000c94007844 */ /* 0x0005e20000004200 */
[----:B------:R-:W-:-:S02]  /*100b0*/  F2FP.F16.F32.PACK_AB R18, R62, R61 ;  /* 0x0000003d3e12723e */ /* 0x000fc400000000ff */
[----:B------:R-:W-:-:S05]  /*100c0*/  F2FP.F16.F32.PACK_AB R19, R64, R63 ;  /* 0x0000003f4013723e */ /* 0x000fca00000000ff */
[----:B------:R2:W-:Y:S01]  /*100d0*/  STSM.16.MT88.4 [R148+0xd800], R16 ;  /* 0x00d8001094007844 */ /* 0x0005e20000004200 */
[----:B------:R-:W-:Y:S01]  /*100e0*/  @!PT LDS RZ, [RZ] ;  /* 0x00000000fffff984 */ /* 0x000fe20000000800 */
[----:B------:R-:W-:Y:S01]  /*100f0*/  @!PT LDS RZ, [RZ] ;  /* 0x00000000fffff984 */ /* 0x000fe20000000800 */
[----:B------:R-:W-:Y:S01]  /*10100*/  @!PT LDS RZ, [RZ] ;  /* 0x00000000fffff984 */ /* 0x000fe20000000800 */
[----:B------:R-:W-:Y:S01]  /*10110*/  @!PT LDS RZ, [RZ] ;  /* 0x00000000fffff984 */ /* 0x000fe20000000800 */
[----:B------:R1:W-:Y:S06]  /*10120*/  MEMBAR.ALL.CTA ;  /* 0x0000000000007992 */ /* 0x0003ec0000008000 */
        /* <DEDUP_REMOVED lines=10> */
[----:B------:R1:W-:Y:S02]  /*101d0*/  UTMASTG.2D [UR4], [UR56] ;  /* 0x00000004380073b5 */ /* 0x0003e40008008000 */
[----:B-1----:R0:W-:Y:S02]  /*101e0*/  UTMACMDFLUSH ;  /* 0x00000000000079b7 */ /* 0x0021e40000000000 */
.L_x_179:
[----:B------:R-:W-:Y:S05]  /*101f0*/  BSYNC.RECONVERGENT B0 ;  /* 0x0000000000007941 */ /* 0x000fea0003800200 */
.L_x_178:
[----:B------:R-:W-:Y:S01]  /*10200*/  @P0 SEL R137, R0, RZ, P1 ;  /* 0x000000ff00890207 */ /* 0x000fe20000800000 */
[----:B------:R-:W-:Y:S01]  /*10210*/  BSSY.RECONVERGENT B0, `(.L_x_180) ;  /* 0x0000004000007945 */ /* 0x000fe20003800200 */
[----:B------:R-:W-:Y:S03]  /*10220*/  @P0 LOP3.LUT R135, R135, R2, RZ, 0x3c, !PT ;  /* 0x0000000287870212 */ /* 0x000fe600078e3cff */
[----:B------:R-:W-:Y:S05]  /*10230*/  @!P2 BRA `(.L_x_181) ;  /* 0x000000000004a947 */ /* 0x000fea0003800000 */
[----:B------:R-:W-:Y:S04]  /*10240*/  DEPBAR.LE SB0, 0x1 ;  /* 0x000080400000791a */ /* 0x000fe80000000000 */
.L_x_181:
[----:B------:R-:W-:Y:S05]  /*10250*/  BSYNC.RECONVERGENT B0 ;  /* 0x0000000000007941 */ /* 0x000fea0003800200 */
.L_x_180:
[----:B------:R-:W-:Y:S01]  /*10260*/  UISETP.NE.AND UP1, UPT, UR54, -0x4, UPT ;  /* 0xfffffffc3600788c */ /* 0x000fe2000bf25270 */
[----:B------:R-:W-:Y:S01]  /*10270*/  BAR.SYNC.DEFER_BLOCKING 0x1, 0x80 ;  /* 0x0042000000007b1d */ /* 0x000fe20000010000 */
[----:B------:R-:W-:Y:S01]  /*10280*/  UISETP.NE.AND UP0, UPT, UR55, 0x8, UPT ;  /* 0x000000083700788c */ /* 0x000fe2000bf05270 */
[----:B------:R-:W-:Y:S01]  /*10290*/  PLOP3.LUT P2, PT, PT, PT, PT, 0x8, 0x80 ;  /* 0x000000000080781c */ /* 0x000fe20003f4e170 */
[----:B------:R-:W-:Y:S01]  /*102a0*/  UIADD3 UR54, UPT, UPT, UR54, 0x4, URZ ;  /* 0x0000000436367890 */ /* 0x000fe2000fffe0ff */
[----:B--2---:R-:W-:Y:S01]  /*102b0*/  IMAD.MOV.U32 R14, RZ, RZ, R133 ;  /* 0x000000ffff0e7224 */ /* 0x004fe200078e0085 */
[----:B------:R-:W-:Y:S01]  /*102c0*/  USEL UR6, URZ, 0x1, UP0 ;  /* 0x00000001ff067887 */ /* 0x000fe20008000000 */
[----:B------:R-:W-:Y:S01]  /*102d0*/  PLOP3.LUT P0, PT, PT, PT, UP1, 0x80, 0x8 ;  /* 0x000000000008781c */ /* 0x000fe20003f0f018 */
[----:B------:R-:W-:Y:S01]  /*102e0*/  USEL UR5, UR55, URZ, UP0 ;  /* 0x000000ff37057287 */ /* 0x000fe20008000000 */
[----:B------:R-:W-:Y:S02]  /*102f0*/  IMAD.MOV.U32 R0, RZ, RZ, R132 ;  /* 0x000000ffff007224 */ /* 0x000fe400078e0084 */
[----:B------:R-:W-:Y:S01]  /*10300*/  @UP1 ULEA UR4, UR53, UR43, 0x3 ;  /* 0x0000002b35041291 */ /* 0x000fe2000f8e18ff */
[----:B------:R-:W-:Y:S01]  /*10310*/  LOP3.LUT R134, R134, UR6, RZ, 0x3c, !PT ;  /* 0x0000000686867c12 */ /* 0x000fe2000f8e3cff */
[----:B------:R-:W-:Y:S02]  /*10320*/  IMAD.MOV.U32 R16, RZ, RZ, R131 ;  /* 0x000000ffff107224 */ /* 0x000fe400078e0083 */
[----:B------:R-:W-:Y:S04]  /*10330*/  @UP1 UIADD3 UR4, UPT, UPT, UR4, 0x50, URZ ;  /* 0x0000005004041890 */ /* 0x000fe8000fffe0ff */
[----:B------:R-:W-:Y:S09]  /*10340*/  @UP1 UPRMT UR4, UR52, 0x654, UR4 ;  /* 0x0000065434041896 */ /* 0x000ff20008000004 */
[----:B------:R-:W-:Y:S01]  /*10350*/  @P0 SYNCS.ARRIVE.TRANS64.RED.A1T0 RZ, [UR4], RZ ;  /* 0x000000ffffff09a7 */ /* 0x000fe20008100404 */
[----:B------:R-:W-:Y:S01]  /*10360*/  @UP1 UIADD3 UR4, UPT, UPT, UR53, 0x1, URZ ;  /* 0x0000000135041890 */ /* 0x000fe2000fffe0ff */
[----:B------:R-:W-:Y:S03]  /*10370*/  ISETP.NE.AND P0, PT, R130, RZ, PT ;  /* 0x000000ff8200720c */ /* 0x000fe60003f05270 */
[----:B------:R-:W-:Y:S04]  /*10380*/  @UP1 UISETP.NE.AND UP0, UPT, UR4, 0x4, UPT ;  /* 0x000000040400188c */ /* 0x000fe8000bf05270 */
[----:B------:R-:W-:Y:S06]  /*10390*/  @UP1 USEL UR53, UR4, URZ, UP0 ;  /* 0x000000ff04351287 */ /* 0x000fec0008000000 */
[----:B------:R-:W-:Y:S06]  /*103a0*/  @P0 BRA `(.L_x_182) ;  /* 0xffffff9400480947 */ /* 0x000fec000383ffff */
[----:B------:R-:W-:Y:S01]  /*103b0*/  ULEA UR4, UR53, UR43, 0x3 ;  /* 0x0000002b35047291 */ /* 0x000fe2000f8e18ff */
[----:B------:R-:W-:-:S04]  /*103c0*/  DEPBAR.LE SB0, 0x0 ;  /* 0x000080000000791a */ /* 0x000fc80000000000 */
[----:B------:R-:W-:-:S04]  /*103d0*/  UIADD3 UR4, UPT, UPT, UR4, 0x50, URZ ;  /* 0x0000005004047890 */ /* 0x000fc8000fffe0ff */
[----:B------:R-:W-:-:S09]  /*103e0*/  UPRMT UR4, UR52, 0x654, UR4 ;  /* 0x0000065434047896 */ /* 0x000fd20008000004 */
[----:B------:R-:W-:Y:S01]  /*103f0*/  SYNCS.ARRIVE.TRANS64.RED.A1T0 RZ, [UR4], RZ ;  /* 0x000000ffffff79a7 */ /* 0x000fe20008100404 */
[----:B------:R-:W-:Y:S05]  /*10400*/  EXIT ;  /* 0x000000000000794d */ /* 0x000fea0003800000 */
.L_x_126:
[----:B------:R-:W-:-:S08]  /*10410*/  NOP ;  /* 0x0000000000007918 */ /* 0x000fd00000000000 */
[----:B-----5:R-:W-:-:S00]  /*10420*/  USETMAXREG.DEALLOC.CTAPOOL 0x88 ;  /* 0x00000088000079c8 */ /* 0x020fc000080e0500 */
[----:B------:R-:W-:Y:S05]  /*10430*/  EXIT ;  /* 0x000000000000794d */ /* 0x000fea0003800000 */
.L_x_276:
[----:B------:R-:W-:-:S08]  /*10440*/  NOP ;  /* 0x0000000000007918 */ /* 0x000fd00000000000 */
[----:B-----5:R-:W1:-:S00]  /*10450*/  USETMAXREG.DEALLOC.CTAPOOL 0x88 ;  /* 0x00000088000079c8 */ /* 0x020e4000080e0500 */
[----:B-1----:R-:W1:Y:S01]  /*10460*/  SHFL.IDX PT, R128, R128, RZ, 0x1f ;  /* 0x00001fff80807589 */ /* 0x002e6200000e0000 */
[----:B------:R-:W2:Y:S05]  /*10470*/  LDCU UR18, c[0x0][0xc1c] ;  /* 0x00018380ff1277ac */ /* 0x000eaa0008000800 */
[----:B------:R-:W3:Y:S01]  /*10480*/  LDC.64 R8, c[0x0][0x900] ;  /* 0x00024000ff087b82 */ /* 0x000ee20000000a00 */
[----:B------:R-:W-:Y:S01]  /*10490*/  BSSY.RECONVERGENT B0, `(.L_x_183) ;  /* 0x000003f000007945 */ /* 0x000fe20003800200 */
[----:B------:R-:W-:Y:S01]  /*104a0*/  ELECT P0, URZ, PT ;  /* 0x0000000000ff782f */ /* 0x000fe20003800000 */
[----:B------:R-:W-:Y:S02]  /*104b0*/  UMOV UR4, 0x400 ;  /* 0x0000040000047882 */ /* 0x000fe40000000000 */
[----:B------:R-:W-:-:S03]  /*104c0*/  ULEA UR4, UR5, UR4, 0x18 ;  /* 0x0000000405047291 */ /* 0x000fc6000f8ec0ff */
[----:B------:R-:W4:Y:S08]  /*104d0*/  LDC.64 R10, c[0x0][0x908] ;  /* 0x00024200ff0a7b82 */ /* 0x000f300000000a00 */
[----:B------:R-:W3:Y:S01]  /*104e0*/  LDC.64 R4, c[0x0][0x910] ;  /* 0x00024400ff047b82 */ /* 0x000ee20000000a00 */
[----:B--2---:R-:W-:Y:S01]  /*104f0*/  UIADD3 UR18, UPT, UPT, UR26, UR18, URZ ;  /* 0x000000121a127290 */ /* 0x004fe2000fffe0ff */
[----:B-1----:R-:W-:-:S06]  /*10500*/  R2UR UR7, R128 ;  /* 0x00000000800772ca */ /* 0x002fcc00000e0000 */
[----:B------:R-:W1:Y:S08]  /*10510*/  LDC.64 R6, c[0x0][0x918] ;  /* 0x00024600ff067b82 */ /* 0x000e700000000a00 */
[----:B------:R-:W2:Y:S01]  /*10520*/  LDC.64 R64, c[0x0][0x920] ;  /* 0x00024800ff407b82 */ /* 0x000ea20000000a00 */
[----:B------:R-:W-:Y:S02]  /*10530*/  USHF.R.U32.HI UR6, URZ, 0x3, UR7 ;  /* 0x00000003ff067899 */ /* 0x000fe40008011607 */
[----:B------:R-:W-:-:S02]  /*10540*/  ULEA UR20, UR7, UR4, 0x9 ;  /* 0x0000000407147291 */ /* 0x000fc4000f8e48ff */
[----:B------:R-:W-:-:S06]  /*10550*/  ULOP3.LUT UR6, UR6, 0x1, URZ, 0xc0, !UPT ;  /* 0x0000000106067892 */ /* 0x000fcc000f8ec0ff */
[----:B------:R-:W-:Y:S01]  /*10560*/  IMAD.U32 R0, RZ, RZ, UR6 ;  /* 0x00000006ff007e24 */ /* 0x000fe2000f8e00ff */
[----:B------:R-:W-:Y:S06]  /*10570*/  @!P0 BRA `(.L_x_184) ;  /* 0x0000000000c08947 */ /* 0x000fec0003800000 */
[----:B------:R-:W5:Y:S08]  /*10580*/  LDC.64 R20, c[0x0][0x400] ;  /* 0x00010000ff147b82 */ /* 0x000f700000000a00 */
[----:B------:R-:W5:Y:S08]  /*10590*/  LDC.64 R22, c[0x0][0x408] ;  /* 0x00010200ff167b82 */ /* 0x000f700000000a00 */
[----:B------:R-:W4:Y:S08]  /*105a0*/  LDC.64 R16, c[0x0][0x410] ;  /* 0x00010400ff107b82 */ /* 0x000f300000000a00 */
[----:B------:R-:W4:Y:S08]  /*105b0*/  LDC.64 R18, c[0x0][0x418] ;  /* 0x00010600ff127b82 */ /* 0x000f300000000a00 */
[----:B------:R-:W3:Y:S01]  /*105c0*/  LDC.64 R12, c[0x0][0x420] ;  /* 0x00010800ff0c7b82 */ /* 0x000ee20000000a00 */
[----:B-----5:R5:W-:Y:S07]  /*105d0*/  STS.128 [UR20+-0x980], R20 ;  /* 0xfff68014ff007988 */ /* 0x020bee0008000c14 */
[----:B------:R-:W3:Y:S01]  /*105e0*/  LDC.64 R14, c[0x0][0x428] ;  /* 0x00010a00ff0e7b82 */ /* 0x000ee20000000a00 */
[----:B----4-:R4:W-:Y:S07]  /*105f0*/  STS.128 [UR20+-0x970], R16 ;  /* 0xfff69010ff007988 */ /* 0x0109ee0008000c14 */
[----:B------:R-:W1:Y:S08]  /*10600*/  LDC.64 R60, c[0x0][0x430] ;  /* 0x00010c00ff3c7b82 */ /* 0x000e700000000a00 */
[----:B------:R-:W1:Y:S01]  /*10610*/  LDC.64 R62, c[0x0][0x438] ;  /* 0x00010e00ff3e7b82 */ /* 0x000e620000000a00 */
[----:B---3--:R3:W-:Y:S07]  /*10620*/  STS.128 [UR20+-0x960], R12 ;  /* 0xfff6a00cff007988 */ /* 0x0087ee0008000c14 */
[----:B------:R-:W2:Y:S08]  /*10630*/  LDC.64 R56, c[0x0][0x440] ;  /* 0x00011000ff387b82 */ /* 0x000eb00000000a00 */
[----:B------:R-:W2:Y:S08]  /*10640*/  LDC.64 R58, c[0x0][0x448] ;  /* 0x00011200ff3a7b82 */ /* 0x000eb00000000a00 */
[----:B------:R-:W5:Y:S01]  /*10650*/  LDC.64 R52, c[0x0][0x450] ;  /* 0x00011400ff347b82 */ /* 0x000f620000000a00 */
[----:B-1----:R1:W-:Y:S07]  /*10660*/  STS.128 [UR20+-0x950], R60 ;  /* 0xfff6b03cff007988 */ /* 0x0023ee0008000c14 */
[----:B------:R-:W5:Y:S08]  /*10670*/  LDC.64 R54, c[0x0][0x458] ;  /* 0x00011600ff367b82 */ /* 0x000f700000000a00 */
[----:B------:R-:W4:Y:S01]  /*10680*/  LDC.64 R48, c[0x0][0x460] ;  /* 0x00011800ff307b82 */ /* 0x000f220000000a00 */
[----:B--2---:R1:W-:Y:S07]  /*10690*/  STS.128 [UR20+-0x940], R56 ;  /* 0xfff6c038ff007988 */ /* 0x0043ee0008000c14 */
[----:B------:R-:W4:Y:S08]  /*106a0*/  LDC.64 R50, c[0x0][0x468] ;  /* 0x00011a00ff327b82 */ /* 0x000f300000000a00 */
[----:B------:R-:W2:Y:S01]  /*106b0*/  LDC.64 R44, c[0x0][0x470] ;  /* 0x00011c00ff2c7b82 */ /* 0x000ea20000000a00 */
[----:B-----5:R1:W-:Y:S07]  /*106c0*/  STS.128 [UR20+-0x930], R52 ;  /* 0xfff6d034ff007988 */ /* 0x0203ee0008000c14 */
[----:B------:R-:W2:Y:S08]  /*106d0*/  LDC.64 R46, c[0x0][0x478] ;  /* 0x00011e00ff2e7b82 */ /* 0x000eb00000000a00 */
[----:B------:R-:W5:Y:S01]  /*106e0*/  LDC.64 R40, c[0x0][0x500] ;  /* 0x00014000ff287b82 */ /* 0x000f620000000a00 */
[----:B----4-:R1:W-:Y:S07]  /*106f0*/  STS.128 [UR20+-0x920], R48 ;  /* 0xfff6e030ff007988 */ /* 0x0103ee0008000c14 */
        /* <DEDUP_REMOVED lines=19> */
[----:B---3--:R-:W3:Y:S01]  /*10830*/  LDC.64 R12, c[0x0][0x570] ;  /* 0x00015c00ff0c7b82 */ /* 0x008ee20000000a00 */
[----:B--2---:R1:W-:Y:S07]  /*10840*/  STS.128 [UR20+-0x8b0], R20 ;  /* 0xfff75014ff007988 */ /* 0x0043ee0008000c14 */
[----:B------:R-:W3:Y:S01]  /*10850*/  LDC.64 R14, c[0x0][0x578] ;  /* 0x00015e00ff0e7b82 */ /* 0x000ee20000000a00 */
[----:B-----5:R1:W-:Y:S04]  /*10860*/  STS.128 [UR20+-0x8a0], R16 ;  /* 0xfff76010ff007988 */ /* 0x0203e80008000c14 */
[----:B---3--:R1:W-:Y:S02]  /*10870*/  STS.128 [UR20+-0x890], R12 ;  /* 0xfff7700cff007988 */ /* 0x0083e40008000c14 */
.L_x_184:
[----:B------:R-:W-:Y:S05]  /*10880*/  BSYNC.RECONVERGENT B0 ;  /* 0x0000000000007941 */ /* 0x000fea0003800200 */
.L_x_183:
[----:B-1----:R-:W1:Y:S01]  /*10890*/  LDC.64 R16, c[0x0][0x960] ;  /* 0x00025800ff107b82 */ /* 0x002e620000000a00 */
[----:B------:R-:W-:Y:S01]  /*108a0*/  ELECT P1, URZ, PT ;  /* 0x0000000000ff782f */ /* 0x000fe20003820000 */
[----:B------:R-:W-:-:S06]  /*108b0*/  NOP ;  /* 0x0000000000007918 */ /* 0x000fcc0000000000 */
[----:B------:R-:W1:Y:S01]  /*108c0*/  LDC.64 R18, c[0x0][0x968] ;  /* 0x00025a00ff127b82 */ /* 0x000e620000000a00 */
[----:B------:R-:W-:Y:S01]  /*108d0*/  ELECT P0, URZ, PT ;  /* 0x0000000000ff782f */ /* 0x000fe20003800000 */
[----:B------:R-:W-:Y:S02]  /*108e0*/  ULOP3.LUT UR7, UR7, 0x7, URZ, 0xc0, !UPT ;  /* 0x0000000707077892 */ /* 0x000fe4000f8ec0ff */
[----:B------:R-:W-:Y:S02]  /*108f0*/  UIMAD UR9, UR26, 0xe, URZ ;  /* 0x0000000e1a0978a4 */ /* 0x000fe4000f8e02ff */
[----:B---34-:R-:W-:Y:S01]  /*10900*/  @P1 STS.128 [UR20+-0xa80], R8 ;  /* 0xfff58008ff001988 */ /* 0x018fe20008000c14 */
[----:B------:R-:W-:Y:S01]  /*10910*/  UIMAD UR19, UR18, 0xe, URZ ;  /* 0x0000000e121378a4 */ /* 0x000fe2000f8e02ff */
[----:B------:R-:W3:Y:S01]  /*10920*/  LDC.64 R12, c[0x0][0x970] ;  /* 0x00025c00ff0c7b82 */ /* 0x000ee20000000a00 */
[----:B------:R-:W-:Y:S01]  /*10930*/  UIADD3 UR23, UPT, UPT, UR20, -0x980, URZ ;  /* 0xfffff68014177890 */ /* 0x000fe2000fffe0ff */
[----:B------:R-:W-:Y:S01]  /*10940*/  @P1 STS.128 [UR20+-0xa70], R4 ;  /* 0xfff59004ff001988 */ /* 0x000fe20008000c14 */
[----:B------:R-:W-:-:S02]  /*10950*/  UIADD3 UR22, UPT, UPT, UR20, -0x900, URZ ;  /* 0xfffff70014167890 */ /* 0x000fc4000fffe0ff */
[----:B------:R-:W-:Y:S02]  /*10960*/  UIADD3 UR21, UPT, UPT, UR20, -0xa80, URZ ;  /* 0xfffff58014157890 */ /* 0x000fe4000fffe0ff */
[----:B------:R-:W-:Y:S01]  /*10970*/  UIMAD UR26, UR26, 0xd, URZ ;  /* 0x0000000d1a1a78a4 */ /* 0x000fe2000f8e02ff */
[----:B------:R-:W3:Y:S01]  /*10980*/  LDC.64 R14, c[0x0][0x978] ;  /* 0x00025e00ff0e7b82 */ /* 0x000ee20000000a00 */
[----:B------:R-:W4:Y:S01]  /*10990*/  LDCU.64 UR10, c[0x0][0xb18] ;  /* 0x00016300ff0a77ac */ /* 0x000f220008000a00 */
[----:B------:R-:W1:Y:S06]  /*109a0*/  LDCU.64 UR12, c[0x0][0xb20] ;  /* 0x00016400ff0c77ac */ /* 0x000e6c0008000a00 */
[----:B------:R-:W2:Y:S01]  /*109b0*/  LDC.64 R66, c[0x0][0x928] ;  /* 0x00024a00ff427b82 */ /* 0x000ea20000000a00 */
[----:B-1----:R1:W-:Y:S01]  /*109c0*/  @P1 STS.128 [UR20+-0xa20], R16 ;  /* 0xfff5e010ff001988 */ /* 0x0023e20008000c14 */
[----:B------:R-:W1:Y:S01]  /*109d0*/  LDCU.64 UR16, c[0x0][0x820] ;  /* 0x00010400ff1077ac */ /* 0x000e620008000a00 */
[----:B------:R-:W1:Y:S05]  /*109e0*/  LDCU.64 UR14, c[0x0][0xb00] ;  /* 0x00016000ff0e77ac */ /* 0x000e6a0008000a00 */
[----:B------:R-:W5:Y:S01]  /*109f0*/  LDC.64 R28, c[0x0][0x930] ;  /* 0x00024c00ff1c7b82 */ /* 0x000f620000000a00 */
[----:B------:R-:W-:Y:S01]  /*10a00*/  UIMAD UR18, UR18, 0xd, URZ ;  /* 0x0000000d121278a4 */ /* 0x000fe2000f8e02ff */
[----:B------:R-:W-:-:S06]  /*10a10*/  UMOV UR8, UR7 ;  /* 0x0000000700087c82 */ /* 0x000fcc0008000000 */
[----:B------:R-:W5:Y:S01]  /*10a20*/  LDC.64 R30, c[0x0][0x938] ;  /* 0x00024e00ff1e7b82 */ /* 0x000f620000000a00 */
[----:B---3--:R3:W-:Y:S07]  /*10a30*/  @P1 STS.128 [UR20+-0xa10], R12 ;  /* 0xfff5f00cff001988 */ /* 0x0087ee0008000c14 */
[----:B------:R-:W4:Y:S01]  /*10a40*/  LDC.64 R24, c[0x0][0x940] ;  /* 0x00025000ff187b82 */ /* 0x000f220000000a00 */
[----:B--2---:R2:W-:Y:S01]  /*10a50*/  @P1 STS.128 [UR20+-0xa60], R64 ;  /* 0xfff5a040ff001988 */ /* 0x0045e20008000c14 */
[----:B-1----:R-:W-:-:S06]  /*10a60*/  LOP3.LUT R17, R0, 0x1, RZ, 0x3c, !PT ;  /* 0x0000000100117812 */ /* 0x002fcc00078e3cff */
[----:B------:R-:W4:Y:S08]  /*10a70*/  LDC.64 R26, c[0x0][0x948] ;  /* 0x00025200ff1a7b82 */ /* 0x000f300000000a00 */
[----:B------:R-:W1:Y:S01]  /*10a80*/  LDC.64 R20, c[0x0][0x950] ;  /* 0x00025400ff147b82 */ /* 0x000e620000000a00 */
[----:B-----5:R2:W-:Y:S07]  /*10a90*/  @P1 STS.128 [UR20+-0xa50], R28 ;  /* 0xfff5b01cff001988 */ /* 0x0205ee0008000c14 */
[----:B------:R-:W1:Y:S08]  /*10aa0*/  LDC.64 R22, c[0x0][0x958] ;  /* 0x00025600ff167b82 */ /* 0x000e700000000a00 */
[----:B------:R-:W5:Y:S01]  /*10ab0*/  LDC.64 R52, c[0x0][0xa00] ;  /* 0x00028000ff347b82 */ /* 0x000f620000000a00 */
[----:B----4-:R2:W-:Y:S07]  /*10ac0*/  @P1 STS.128 [UR20+-0xa40], R24 ;  /* 0xfff5c018ff001988 */ /* 0x0105ee0008000c14 */
[----:B------:R-:W5:Y:S08]  /*10ad0*/  LDC.64 R54, c[0x0][0xa08] ;  /* 0x00028200ff367b82 */ /* 0x000f700000000a00 */
[----:B------:R-:W4:Y:S01]  /*10ae0*/  LDC.64 R48, c[0x0][0xa10] ;  /* 0x00028400ff307b82 */ /* 0x000f220000000a00 */
[----:B-1----:R2:W-:Y:S01]  /*10af0*/  @P1 STS.128 [UR20+-0xa30], R20 ;  /* 0xfff5d014ff001988 */ /* 0x0025e20008000c14 */
[----:B------:R-:W-:-:S06]  /*10b00*/  NOP ;  /* 0x0000000000007918 */ /* 0x000fcc0000000000 */
        /* <DEDUP_REMOVED lines=8> */
[----:B-1----:R2:W-:Y:S07]  /*10b90*/  @P0 STS.128 [UR20+-0x9e0], R44 ;  /* 0xfff6202cff000988 */ /* 0x0025ee0008000c14 */
        /* <DEDUP_REMOVED lines=12> */
[----:B---3--:R-:W3:Y:S08]  /*10c60*/  LDC.64 R12, c[0x0][0xb08] ;  /* 0x0002c200ff0c7b82 */ /* 0x008ef00000000a00 */
[----:B------:R-:W1:Y:S01]  /*10c70*/  LDC.64 R2, c[0x0][0xb10] ;  /* 0x0002c400ff027b82 */ /* 0x000e620000000a00 */
[----:B----4-:R2:W-:Y:S01]  /*10c80*/  @P0 STS.128 [UR20+-0x990], R4 ;  /* 0xfff67004ff000988 */ /* 0x0105e20008000c14 */
[----:B------:R-:W-:Y:S01]  /*10c90*/  UIADD3 UR20, UPT, UPT, UR20, -0xa00, URZ ;  /* 0xfffff60014147890 */ /* 0x000fe2000fffe0ff */
[----:B------:R-:W-:-:S06]  /*10ca0*/  NOP ;  /* 0x0000000000007918 */ /* 0x000fcc0000000000 */
.L_x_198:
[----:B------:R-:W-:Y:S09]  /*10cb0*/  UISETP.NE.AND UP0, UPT, UR37, 0x1, UPT ;  /* 0x000000012500788c */ /* 0x000ff2000bf05270 */
[----:B----4-:R-:W-:Y:S05]  /*10cc0*/  BRA.U UP0, `(.L_x_185) ;  /* 0x0000000100047547 */ /* 0x010fea000b800000 */
[----:B------:R-:W-:Y:S05]  /*10cd0*/  BPT.TRAP 0x1 ;  /* 0x000000040000795c */ /* 0x000fea0000300000 */
.L_x_185:
[----:B------:R-:W-:Y:S01]  /*10ce0*/  ULEA UR24, UR7, UR4, 0x3 ;  /* 0x0000000407187291 */ /* 0x000fe2000f8e18ff */
[----:B--2---:R-:W-:Y:S08]  /*10cf0*/  SHF.L.U32 R5, R17, 0x1f, RZ ;  /* 0x0000001f11057819 */ /* 0x004ff000000006ff */
[----:B------:R-:W2:Y:S02]  /*10d00*/  SYNCS.PHASECHK.TRANS64.TRYWAIT P0, [UR24+0x80], R5 ;  /* 0x00008005ff0075a7 */ /* 0x000ea40008001118 */
[----:B--2---:R-:W-:Y:S05]  /*10d10*/  @!P0 BRA `(.L_x_186) ;  /* 0x0000002800c08947 */ /* 0x004fea0003800000 */
.L_x_254:
[----:B------:R-:W-:Y:S09]  /*10d20*/  UIMAD UR6, UR7, 0x14, UR36 ;  /* 0x00000014070678a4 */ /* 0x000ff2000f8e0224 */
[----:B------:R-:W4:Y:S04]  /*10d30*/  LDS R10, [UR6+0x10] ;  /* 0x00001006ff0a7984 */ /* 0x000f280008000800 */
        /* <DEDUP_REMOVED lines=10> */
[----:B----4-:R-:W-:Y:S01]  /*10de0*/  PRMT R21, R10, 0x7632, R21 ;  /* 0x000076320a157816 */ /* 0x010fe20000000015 */
[----:B------:R-:W-:Y:S06]  /*10df0*/  BRA.U UP0, `(.L_x_187) ;  /* 0x0000000100047547 */ /* 0x000fec000b800000 */
[----:B------:R-:W-:Y:S05]  /*10e00*/  BPT.TRAP 0x1 ;  /* 0x000000040000795c */ /* 0x000fea0000300000 */
.L_x_187:
[----:B------:R-:W-:Y:S02]  /*10e10*/  UIADD3 UR6, UPT, UPT, UR24, 0xc0, URZ ;  /* 0x000000c018067890 */ /* 0x000fe4000fffe0ff */
[----:B------:R-:W-:Y:S02]  /*10e20*/  UISETP.NE.AND UP0, UPT, UR37, 0x8, UPT ;  /* 0x000000082500788c */ /* 0x000fe4000bf05270 */
[----:B------:R-:W-:Y:S09]  /*10e30*/  UPRMT UR6, UR5, 0x654, UR6 ;  /* 0x0000065405067896 */ /* 0x000ff20008000006 */
[----:B-1----:R-:W-:Y:S01]  /*10e40*/  SYNCS.ARRIVE.TRANS64.RED.A1T0 RZ, [UR6], RZ ;  /* 0x000000ffffff79a7 */ /* 0x002fe20008100406 */
[----:B------:R-:W-:Y:S05]  /*10e50*/  BRA.U !UP0, `(.L_x_188) ;  /* 0x0000000108047547 */ /* 0x000fea000b800000 */
[----:B------:R-:W-:Y:S05]  /*10e60*/  BPT.TRAP 0x1 ;  /* 0x000000040000795c */ /* 0x000fea0000300000 */
.L_x_188:
[----:B------:R-:W-:Y:S01]  /*10e70*/  ULEA UR24, UR8, UR4, 0x3 ;  /* 0x0000000408187291 */ /* 0x000fe2000f8e18ff */
[----:B--2---:R-:W-:Y:S02]  /*10e80*/  SHF.L.U32 R5, R0, 0x1f, RZ ;  /* 0x0000001f00057819 */ /* 0x004fe400000006ff */
[----:B------:R-:W-:Y:S04]  /*10e90*/  PRMT R4, R10, 0x9910, RZ ;  /* 0x000099100a047816 */ /* 0x000fe800000000ff */
[----:B------:R-:W-:Y:S02]  /*10ea0*/  ISETP.NE.AND P0, PT, R4, RZ, PT ;  /* 0x000000ff0400720c */ /* 0x000fe40003f05270 */
[----:B------:R-:W1:Y:S02]  /*10eb0*/  SYNCS.PHASECHK.TRANS64.TRYWAIT P1, [UR24+0x180], R5 ;  /* 0x00018005ff0075a7 */ /* 0x000e640008021118 */
[----:B------:R-:W-:Y:S01]  /*10ec0*/  ISETP.EQ.OR P0, PT, R11, RZ, !P0 ;  /* 0x000000ff0b00720c */ /* 0x000fe20004702670 */
[----:B------:R-:W-:Y:S01]  /*10ed0*/  @!UPT UIADD3 URZ, UPT, UPT, URZ, URZ, URZ ;  /* 0x000000fffffff290 */ /* 0x000fe2000fffe0ff */
[----:B-1----:R-:W-:Y:S11]  /*10ee0*/  @!P1 BRA `(.L_x_189) ;  /* 0x0000002800649947 */ /* 0x002ff60003800000 */
.L_x_256:
[----:B------:R-:W-:Y:S05]  /*10ef0*/  @P0 BRA `(.L_x_190) ;  /* 0x0000000c00e40947 */ /* 0x000fea0003800000 */
[----:B------:R-:W-:Y:S01]  /*10f00*/  ELECT P0, URZ, PT ;  /* 0x0000000000ff782f */ /* 0x000fe20003800000 */
[----:B------:R-:W2:Y:S01]  /*10f10*/  LDC.64 R8, c[0x0][0x838] ;  /* 0x00020e00ff087b82 */ /* 0x000ea20000000a00 */
[----:B------:R-:W-:Y:S07]  /*10f20*/  BSSY.RECONVERGENT B0, `(.L_x_191) ;  /* 0x00000a1000007945 */ /* 0x000fee0003800200 */
[----:B-1----:R-:W1:Y:S08]  /*10f30*/  LDC.64 R4, c[0x0][0x830] ;  /* 0x00020c00ff047b82 */ /* 0x002e700000000a00 */
[----:B------:R-:W4:Y:S08]  /*10f40*/  @P0 LDC.64 R32, c[0x0][0x828] ;  /* 0x00020a00ff200b82 */ /* 0x000f300000000a00 */
[----:B------:R-:W5:Y:S08]  /*10f50*/  @P0 LDC.64 R28, c[0x0][0x390] ;  /* 0x0000e400ff1c0b82 */ /* 0x000f700000000a00 */
[----:B------:R-:W3:Y:S02]  /*10f60*/  @P0 LDC.64 R6, c[0x0][0x840] ;  /* 0x00021000ff060b82 */ /* 0x000ee40000000a00 */
[C---:B---3--:R-:W-:Y:S04]  /*10f70*/  @P0 IMAD.WIDE R6, R14.reuse, 0x8, R6 ;  /* 0x000000080e060825 */ /* 0x048fe800078e0206 */
[C---:B----4-:R-:W-:Y:S01]  /*10f80*/  @P0 IMAD.WIDE R32, R14.reuse, 0x8, R32 ;  /* 0x000000080e200825 */ /* 0x050fe200078e0220 */
[----:B------:R3:W4:Y:S03]  /*10f90*/  @P0 LDG.E.64 R26, desc[UR50][R6.64] ;  /* 0x00000032061a0981 */ /* 0x000726000c1e1b00 */
[C---:B--2---:R-:W-:Y:S02]  /*10fa0*/  @P0 IMAD.WIDE R8, R14.reuse, 0x8, R8 ;  /* 0x000000080e080825 */ /* 0x044fe400078e0208 */
[----:B------:R-:W2:Y:S02]  /*10fb0*/  @P0 LDG.E.64 R32, desc[UR50][R32.64] ;  /* 0x0000003220200981 */ /* 0x000ea4000c1e1b00 */
[C---:B-1----:R-:W-:Y:S02]  /*10fc0*/  @P0 IMAD.WIDE R4, R14.reuse, 0x8, R4 ;  /* 0x000000080e040825 */ /* 0x042fe400078e0204 */
[----:B------:R-:W3:Y:S02]  /*10fd0*/  @P0 LDG.E.64 R8, desc[UR50][R8.64] ;  /* 0x0000003208080981 */ /* 0x000ee4000c1e1b00 */
[----:B-----5:R-:W-:Y:S02]  /*10fe0*/  @P0 IMAD.WIDE R28, R14, 0xc, R28 ;  /* 0x0000000c0e1c0825 */ /* 0x020fe400078e021c */
[----:B------:R-:W5:Y:S04]  /*10ff0*/  @P0 LDG.E.64 R24, desc[UR50][R4.64] ;  /* 0x0000003204180981 */ /* 0x000f68000c1e1b00 */
[----:B------:R1:W4:Y:S04]  /*11000*/  @P0 LDG.E R20, desc[UR50][R28.64+0x4] ;  /* 0x000004321c140981 */ /* 0x000328000c1e1900 */
[----:B------:R-:W4:Y:S04]  /*11010*/  @P0 LDG.E R5, desc[UR50][R28.64] ;  /* 0x000000321c050981 */ /* 0x000f28000c1e1900 */
[----:B------:R-:W4:Y:S04]  /*11020*/  @P0 LDG.E R4, desc[UR50][R28.64+0x8] ;  /* 0x000008321c040981 */ /* 0x000f28000c1e1900 */
[----:B--2---:R-:W-:Y:S04]  /*11030*/  @P0 STS.64 [UR23], R32 ;  /* 0x00000020ff000988 */ /* 0x004fe80008000a17 */
[----:B---3--:R-:W-:Y:S04]  /*11040*/  @P0 STS.64 [UR22], R8 ;  /* 0x00000008ff000988 */ /* 0x008fe80008000a16 */
[----:B------:R-:W2:Y:S01]  /*11050*/  @P0 LDS R7, [UR23+0x1c] ;  /* 0x00001c17ff070984 */ /* 0x000ea20008000800 */
[C---:B-----5:R-:W-:Y:S01]  /*11060*/  @P0 SHF.L.U64.HI R23, R24.reuse, 0x1, R25 ;  /* 0x0000000118170819 */ /* 0x060fe20000010219 */
[----:B------:R-:W-:Y:S02]  /*11070*/  @P0 IMAD.SHL.U32 R24, R24, 0x2, RZ ;  /* 0x0000000218180824 */ /* 0x000fe400078e00ff */
[----:B------:R-:W-:Y:S01]  /*11080*/  @P0 STS [UR23+0x30], RZ ;  /* 0x000030ffff000988 */ /* 0x000fe20008000817 */
[----:B------:R-:W-:Y:S02]  /*11090*/  @P0 LOP3.LUT R23, R23, 0x1fffffff, RZ, 0xc0, !PT ;  /* 0x1fffffff17170812 */ /* 0x000fe400078ec0ff */
[----:B------:R-:W-:Y:S02]  /*110a0*/  @P0 LOP3.LUT R24, R24, 0xfffffffe, RZ, 0xc0, !PT ;  /* 0xfffffffe18180812 */ /* 0x000fe400078ec0ff */
[--C-:B------:R-:W-:Y:S02]  /*110b0*/  @P0 SHF.R.U32.HI R6, RZ, 0x4, R23.reuse ;  /* 0x00000004ff060819 */ /* 0x100fe40000011617 */
[----:B------:R-:W-:Y:S05]  /*110c0*/  @P0 SHF.R.U64 R23, R24, 0x4, R23 ;  /* 0x0000000418170819 */ /* 0x000fea0000001217 */
[----:B------:R3:W-:Y:S01]  /*110d0*/  @P0 STS [UR23+0xc], R23 ;  /* 0x00000c17ff000988 */ /* 0x0007e20008000817 */
[----:B----4-:R-:W-:Y:S02]  /*110e0*/  @P0 VIADD R5, R5, 0xffffffff ;  /* 0xffffffff05050836 */ /* 0x010fe40000000000 */
[----:B------:R-:W-:Y:S01]  /*110f0*/  @P0 VIADD R4, R4, 0xffffffff ;  /* 0xffffffff04040836 */ /* 0x000fe20000000000 */
[----:B---3--:R-:W-:Y:S02]  /*11100*/  PRMT R23, R10, 0x7732, RZ ;  /* 0x000077320a177816 */ /* 0x008fe400000000ff */
[----:B--2---:R-:W-:Y:S01]  /*11110*/  @P0 LOP3.LUT R25, R7, 0xf, R6, 0xb8, !PT ;  /* 0x0000000f07190812 */ /* 0x004fe200078eb806 */
[----:B------:R-:W-:Y:S04]  /*11120*/  IMAD.U32 R7, RZ, RZ, UR23 ;  /* 0x00000017ff077e24 */ /* 0x000fe8000f8e00ff */
[----:B------:R-:W-:Y:S01]  /*11130*/  @P0 STS [UR23+0x1c], R25 ;  /* 0x00001c19ff000988 */ /* 0x000fe20008000817 */
[----:B------:R-:W-:Y:S03]  /*11140*/  @P0 SHF.R.U64 R8, R7, 0x4, RZ ;  /* 0x0000000407080819 */ /* 0x000fe600000012ff */
[----:B------:R-:W2:Y:S04]  /*11150*/  @P0 LDS R6, [UR23+0x1c] ;  /* 0x00001c17ff060984 */ /* 0x000ea80008000800 */
[----:B------:R-:W-:Y:S04]  /*11160*/  @P0 STS [UR23+0x10], R8 ;  /* 0x00001008ff000988 */ /* 0x000fe80008000817 */
[----:B------:R-:W-:Y:S01]  /*11170*/  @P0 STS [UR23+0x14], R8 ;  /* 0x00001408ff000988 */ /* 0x000fe20008000817 */
[----:B--2---:R-:W-:Y:S05]  /*11180*/  @P0 LOP3.LUT R30, R6, 0xf0, RZ, 0xb8, !PT ;  /* 0x000000f0061e0812 */ /* 0x004fea00078eb8ff */
[----:B------:R-:W-:Y:S04]  /*11190*/  @P0 STS [UR23+0x1c], R30 ;  /* 0x00001c1eff000988 */ /* 0x000fe80008000817 */
[----:B------:R-:W2:Y:S02]  /*111a0*/  @P0 LDS R6, [UR23+0x1c] ;  /* 0x00001c17ff060984 */ /* 0x000ea40008000800 */
[----:B--2---:R-:W-:Y:S02]  /*111b0*/  @P0 LOP3.LUT R9, R6, 0xf00, RZ, 0xb8, !PT ;  /* 0x00000f0006090812 */ /* 0x004fe400078eb8ff */
[----:B------:R-:W-:Y:S03]  /*111c0*/  CS2R R6, SRZ ;  /* 0x0000000000067805 */ /* 0x000fe6000001ff00 */
[----:B------:R-:W-:Y:S04]  /*111d0*/  @P0 STS.64 [UR23+0x18], R8 ;  /* 0x00001808ff000988 */ /* 0x000fe80008000a17 */
[----:B------:R-:W2:Y:S04]  /*111e0*/  @P0 LDS R22, [UR23+0x1c] ;  /* 0x00001c17ff160984 */ /* 0x000ea80008000800 */
[----:B------:R3:W-:Y:S02]  /*111f0*/  @P0 STS.128 [UR23+0x20], R4 ;  /* 0x00002004ff000988 */ /* 0x0007e40008000c17 */
[----:B---3--:R-:W-:Y:S05]  /*11200*/  IMAD.U32 R6, RZ, RZ, UR22 ;  /* 0x00000016ff067e24 */ /* 0x008fea000f8e00ff */
[----:B------:R-:W-:Y:S01]  /*11210*/  @P0 SHF.R.U64 R8, R6, 0x4, RZ ;  /* 0x0000000406080819 */ /* 0x000fe200000012ff */
[----:B------:R-:W-:Y:S01]  /*11220*/  IMAD.MOV.U32 R6, RZ, RZ, RZ ;  /* 0x000000ffff067224 */ /* 0x000fe200078e00ff */
[----:B--2---:R-:W-:Y:S02]  /*11230*/  @P0 LOP3.LUT R24, R22, 0xf000, RZ, 0xb8, !PT ;  /* 0x0000f00016180812 */ /* 0x004fe400078eb8ff */
[C---:B------:R-:W-:Y:S01]  /*11240*/  @P0 SHF.L.U64.HI R22, R26.reuse, 0x1, R27 ;  /* 0x000000011a160819 */ /* 0x040fe2000001021b */
[----:B------:R-:W-:Y:S02]  /*11250*/  @P0 IMAD.SHL.U32 R26, R26, 0x2, RZ ;  /* 0x000000021a1a0824 */ /* 0x000fe400078e00ff */
[----:B------:R2:W-:Y:S01]  /*11260*/  @P0 STS [UR23+0x1c], R24 ;  /* 0x00001c18ff000988 */ /* 0x0005e20008000817 */
[----:B------:R-:W-:Y:S03]  /*11270*/  @P0 LOP3.LUT R22, R22, 0x1fffffff, RZ, 0xc0, !PT ;  /* 0x1fffffff16160812 */ /* 0x000fe600078ec0ff */
[----:B-1----:R-:W1:Y:S01]  /*11280*/  @P0 LDS R28, [UR22+0x1c] ;  /* 0x00001c16ff1c0984 */ /* 0x002e620008000800 */
[--C-:B------:R-:W-:Y:S03]  /*11290*/  @P0 SHF.R.U32.HI R25, RZ, 0x4, R22.reuse ;  /* 0x00000004ff190819 */ /* 0x100fe60000011616 */
[----:B------:R-:W-:Y:S04]  /*112a0*/  @P0 STS [UR22+0x10], R8 ;  /* 0x00001008ff000988 */ /* 0x000fe80008000816 */
[----:B------:R-:W-:Y:S04]  /*112b0*/  @P0 STS [UR22+0x14], R8 ;  /* 0x00001408ff000988 */ /* 0x000fe80008000816 */
[----:B------:R-:W-:Y:S01]  /*112c0*/  @P0 STS [UR22+0x30], RZ ;  /* 0x000030ffff000988 */ /* 0x000fe20008000816 */
[----:B--2---:R-:W2:Y:S01]  /*112d0*/  S2R R24, SR_LANEID ;  /* 0x0000000000187919 */ /* 0x004ea20000000000 */
[----:B-1----:R-:W-:Y:S05]  /*112e0*/  @P0 LOP3.LUT R29, R28, 0xf, R25, 0xb8, !PT ;  /* 0x0000000f1c1d0812 */ /* 0x002fea00078eb819 */
[----:B------:R-:W-:Y:S04]  /*112f0*/  @P0 STS [UR22+0x1c], R29 ;  /* 0x00001c1dff000988 */ /* 0x000fe80008000816 */
[----:B------:R-:W1:Y:S02]  /*11300*/  @P0 LDS R25, [UR22+0x1c] ;  /* 0x00001c16ff190984 */ /* 0x000e640008000800 */
[----:B-1----:R-:W-:Y:S05]  /*11310*/  @P0 LOP3.LUT R27, R25, 0xf0, RZ, 0xb8, !PT ;  /* 0x000000f0191b0812 */ /* 0x002fea00078eb8ff */
[----:B------:R-:W-:Y:S04]  /*11320*/  @P0 STS [UR22+0x1c], R27 ;  /* 0x00001c1bff000988 */ /* 0x000fe80008000816 */
[----:B------:R-:W1:Y:S02]  /*11330*/  @P0 LDS R5, [UR22+0x1c] ;  /* 0x00001c16ff050984 */ /* 0x000e640008000800 */
[----:B-1----:R-:W-:Y:S01]  /*11340*/  @P0 LOP3.LUT R9, R5, 0xf00, RZ, 0xb8, !PT ;  /* 0x00000f0005090812 */ /* 0x002fe200078eb8ff */
[----:B------:R-:W-:Y:S01]  /*11350*/  IMAD R5, R23, 0x4ec5, RZ ;  /* 0x00004ec517057824 */ /* 0x000fe200078e02ff */
[----:B------:R-:W-:Y:S03]  /*11360*/  SHF.R.U32.HI R23, RZ, 0x1, R23 ;  /* 0x00000001ff177819 */ /* 0x000fe60000011617 */
[----:B------:R1:W-:Y:S01]  /*11370*/  @P0 STS.64 [UR22+0x18], R8 ;  /* 0x00001808ff000988 */ /* 0x0003e20008000a16 */
[----:B------:R-:W-:Y:S01]  /*11380*/  SHF.R.U32.HI R27, RZ, 0x12, R5 ;  /* 0x00000012ff1b7819 */ /* 0x000fe20000011605 */
[----:B------:R-:W-:Y:S02]  /*11390*/  @P0 VIADD R5, R20, 0xffffffff ;  /* 0xffffffff14050836 */ /* 0x000fe40000000000 */
[----:B------:R-:W3:Y:S01]  /*113a0*/  @P0 LDS R25, [UR22+0x1c] ;  /* 0x00001c16ff190984 */ /* 0x000ee20008000800 */
[----:B------:R-:W-:Y:S01]  /*113b0*/  PRMT R27, R27, 0x9910, RZ ;  /* 0x000099101b1b7816 */ /* 0x000fe200000000ff */
[----:B--2---:R-:W-:Y:S02]  /*113c0*/  IMAD.SHL.U32 R20, R24, 0x4, RZ ;  /* 0x0000000418147824 */ /* 0x004fe400078e00ff */
[----:B------:R2:W-:Y:S02]  /*113d0*/  @P0 STS.128 [UR22+0x20], R4 ;  /* 0x00002004ff000988 */ /* 0x0005e40008000c16 */
[----:B------:R-:W-:Y:S04]  /*113e0*/  IMAD R27, R27, 0xd, RZ ;  /* 0x0000000d1b1b7824 */ /* 0x000fe800078e02ff */
[----:B------:R-:W-:Y:S01]  /*113f0*/  IMAD.MOV R27, RZ, RZ, -R27 ;  /* 0x000000ffff1b7224 */ /* 0x000fe200078e0a1b */
[----:B-1----:R-:W-:Y:S04]  /*11400*/  @P0 LOP3.LUT R9, R26, 0xfffffffe, RZ, 0xc0, !PT ;  /* 0xfffffffe1a090812 */ /* 0x002fe800078ec0ff */
[----:B------:R-:W-:Y:S02]  /*11410*/  PRMT R26, R27, 0x7710, RZ ;  /* 0x000077101b1a7816 */ /* 0x000fe400000000ff */
[----:B------:R-:W-:Y:S03]  /*11420*/  @P0 SHF.R.U64 R22, R9, 0x4, R22 ;  /* 0x0000000409160819 */ /* 0x000fe60000001216 */
[----:B------:R-:W-:Y:S02]  /*11430*/  IMAD.IADD R26, R21, 0x1, R26 ;  /* 0x00000001151a7824 */ /* 0x000fe400078e021a */
[----:B------:R1:W-:Y:S03]  /*11440*/  @P0 STS [UR22+0xc], R22 ;  /* 0x00000c16ff000988 */ /* 0x0003e60008000816 */
[----:B------:R-:W-:Y:S02]  /*11450*/  R2UR UR6, R26 ;  /* 0x000000001a0672ca */ /* 0x000fe400000e0000 */
[----:B--2---:R-:W-:Y:S02]  /*11460*/  LOP3.LUT R4, R23, 0xffff, RZ, 0xc0, !PT ;  /* 0x0000ffff17047812 */ /* 0x004fe400078ec0ff */
[----:B---3--:R-:W-:Y:S03]  /*11470*/  @P0 LOP3.LUT R25, R25, 0xf000, RZ, 0xb8, !PT ;  /* 0x0000f00019190812 */ /* 0x008fe600078eb8ff */
[----:B------:R-:W-:Y:S02]  /*11480*/  IMAD R4, R4, 0x4925, RZ ;  /* 0x0000492504047824 */ /* 0x000fe400078e02ff */
[----:B------:R-:W-:Y:S04]  /*11490*/  @P0 STS [UR22+0x1c], R25 ;  /* 0x00001c19ff000988 */ /* 0x000fe80008000816 */
[----:B------:R-:W-:Y:S01]  /*114a0*/  ULOP3.LUT UR6, UR6, 0xffff, URZ, 0xc0, !UPT ;  /* 0x0000ffff06067892 */ /* 0x000fe2000f8ec0ff */
[----:B------:R-:W-:Y:S03]  /*114b0*/  NOP ;  /* 0x0000000000007918 */ /* 0x000fe60000000000 */
[----:B------:R-:W-:Y:S01]  /*114c0*/  UIADD3 UR25, UP2, UPT, UR26, UR6, URZ ;  /* 0x000000061a197290 */ /* 0x000fe2000ff5e0ff */
[----:B------:R-:W2:Y:S01]  /*114d0*/  LDS R6, [R20+UR23] ;  /* 0x0000001714067984 */ /* 0x000ea20008000800 */
[----:B------:R-:W-:Y:S01]  /*114e0*/  UIADD3 UR6, UP1, UPT, UR18, UR6, URZ ;  /* 0x0000000612067290 */ /* 0x000fe2000ff3e0ff */
[----:B------:R-:W-:Y:S01]  /*114f0*/  SHF.R.U32.HI R4, RZ, 0x11, R4 ;  /* 0x00000011ff047819 */ /* 0x000fe20000011604 */
[----:B------:R-:W-:Y:S01]  /*11500*/  UIADD3.X UR31, UPT, UPT, URZ, URZ, URZ, UP2, !UPT ;  /* 0x000000ffff1f7290 */ /* 0x000fe200097fe4ff */
[----:B------:R-:W3:Y:S01]  /*11510*/  LDS R5, [R20+UR23+0x80] ;  /* 0x0000801714057984 */ /* 0x000ee20008000800 */
[----:B------:R-:W-:Y:S01]  /*11520*/  ULEA UR32, UP2, UR25, UR16, 0x7 ;  /* 0x0000001019207291 */ /* 0x000fe2000f8438ff */
[----:B------:R-:W-:Y:S01]  /*11530*/  PRMT R4, R4, 0x9910, RZ ;  /* 0x0000991004047816 */ /* 0x000fe200000000ff */
[----:B------:R-:W-:Y:S02]  /*11540*/  UIADD3.X UR29, UPT, UPT, URZ, URZ, URZ, UP1, !UPT ;  /* 0x000000ffff1d7290 */ /* 0x000fe40008ffe4ff */
[----:B------:R-:W-:Y:S02]  /*11550*/  ULEA UR30, UP1, UR6, UR16, 0x7 ;  /* 0x00000010061e7291 */ /* 0x000fe4000f8238ff */
[----:B------:R-:W-:Y:S01]  /*11560*/  IMAD R4, R4, 0xe, RZ ;  /* 0x0000000e04047824 */ /* 0x000fe200078e02ff */
[----:B------:R-:W-:Y:S01]  /*11570*/  ULEA.HI.X UR31, UR25, UR17, UR31, 0x7, UP2 ;  /* 0x00000011191f7291 */ /* 0x000fe200090f3c1f */
[C---:B-1----:R-:W-:Y:S01]  /*11580*/  IADD3 R22, P1, PT, R20.reuse, UR32, RZ ;  /* 0x0000002014167c10 */ /* 0x042fe2000ff3e0ff */
[----:B------:R-:W-:Y:S01]  /*11590*/  ULEA.HI.X UR29, UR6, UR17, UR29, 0x7, UP1 ;  /* 0x00000011061d7291 */ /* 0x000fe200088f3c1d */
[----:B------:R-:W-:Y:S01]  /*115a0*/  IADD3 R8, P0, PT, R20, UR30, RZ ;  /* 0x0000001e14087c10 */ /* 0x000fe2000ff1e0ff */
[----:B------:R-:W-:Y:S02]  /*115b0*/  IMAD.MOV R4, RZ, RZ, -R4 ;  /* 0x000000ffff047224 */ /* 0x000fe400078e0a04 */
[----:B------:R-:W-:Y:S02]  /*115c0*/  IMAD.X R23, RZ, RZ, UR31, P1 ;  /* 0x0000001fff177e24 */ /* 0x000fe400088e06ff */
[----:B------:R-:W-:Y:S01]  /*115d0*/  IMAD.X R9, RZ, RZ, UR29, P0 ;  /* 0x0000001dff097e24 */ /* 0x000fe200080e06ff */
[----:B------:R-:W-:Y:S05]  /*115e0*/  PRMT R4, R4, 0x7710, RZ ;  /* 0x0000771004047816 */ /* 0x000fea00000000ff */
[----:B------:R-:W-:Y:S05]  /*115f0*/  IMAD.IADD R4, R21, 0x1, R4 ;  /* 0x0000000115047824 */ /* 0x000fea00078e0204 */
[----:B------:R-:W-:Y:S01]  /*11600*/  R2UR UR25, R4 ;  /* 0x00000000041972ca */ /* 0x000fe200000e0000 */
[----:B--2---:R1:W2:Y:S04]  /*11610*/  ATOMG.E.EXCH.STRONG.GPU PT, RZ, [R22], R6 ;  /* 0x0000000616ff73a8 */ /* 0x0042a800041ee100 */
[----:B---3--:R1:W2:Y:S02]  /*11620*/  ATOMG.E.EXCH.STRONG.GPU PT, RZ, [R8], R5 ;  /* 0x0000000508ff73a8 */ /* 0x0082a400041ee100 */
[----:B--2---:R-:W-:Y:S11]  /*11630*/  ELECT P0, URZ, PT ;  /* 0x0000000000ff782f */ /* 0x004ff60003800000 */
[----:B------:R-:W-:Y:S02]  /*11640*/  @!UPT UIADD3 URZ, UPT, UPT, URZ, URZ, URZ ;  /* 0x000000fffffff290 */ /* 0x000fe4000fffe0ff */
[----:B------:R-:W-:Y:S05]  /*11650*/  @!P0 BRA `(.L_x_192) ;  /* 0x0000000000b48947 */ /* 0x000fea0003800000 */
[----:B------:R-:W-:Y:S01]  /*11660*/  STS [UR21+0x30], RZ ;  /* 0x000030ffff007988 */ /* 0x000fe20008000815 */
[----:B------:R-:W-:Y:S01]  /*11670*/  ISETP.NE.U32.AND P0, PT, R2, RZ, PT ;  /* 0x000000ff0200720c */ /* 0x000fe20003f05070 */
[----:B-1----:R-:W-:Y:S01]  /*11680*/  IMAD.WIDE R8, R14, 0xc, R18 ;  /* 0x0000000c0e087825 */ /* 0x002fe200078e0212 */
[----:B------:R-:W-:Y:S02]  /*11690*/  ISETP.NE.U32.AND P1, PT, R12, RZ, PT ;  /* 0x000000ff0c00720c */ /* 0x000fe40003f25070 */
[----:B------:R-:W-:Y:S02]  /*116a0*/  ISETP.NE.AND.EX P0, PT, R3, RZ, PT, P0 ;  /* 0x000000ff0300720c */ /* 0x000fe40003f05300 */
[----:B------:R-:W2:Y:S01]  /*116b0*/  LDG.E R28, desc[UR50][R8.64] ;  /* 0x00000032081c7981 */ /* 0x000ea2000c1e1900 */
[----:B------:R-:W-:Y:S10]  /*116c0*/  ISETP.NE.AND.EX P1, PT, R13, RZ, PT, P1 ;  /* 0x000000ff0d00720c */ /* 0x000ff40003f25310 */
[----:B------:R-:W1:Y:S08]  /*116d0*/  @P0 LDC.64 R4, c[0x0][0xb10] ;  /* 0x0002c400ff040b82 */ /* 0x000e700000000a00 */
[----:B------:R-:W3:Y:S01]  /*116e0*/  @P1 LDC.64 R6, c[0x0][0xb08] ;  /* 0x0002c200ff061b82 */ /* 0x000ee20000000a00 */
[----:B--2---:R-:W-:Y:S01]  /*116f0*/  SHF.R.S32.HI R29, RZ, 0x1f, R28 ;  /* 0x0000001fff1d7819 */ /* 0x004fe2000001141c */
[C---:B-1----:R-:W-:Y:S04]  /*11700*/  @P0 IMAD.WIDE R4, R14.reuse, 0x8, R4 ;  /* 0x000000080e040825 */ /* 0x042fe800078e0204 */
[----:B---3--:R-:W-:Y:S01]  /*11710*/  @P1 IMAD.WIDE R6, R14, 0x8, R6 ;  /* 0x000000080e061825 */ /* 0x008fe200078e0206 */
[----:B------:R-:W2:Y:S04]  /*11720*/  @P0 LDG.E.64 R24, desc[UR50][R4.64] ;  /* 0x0000003204180981 */ /* 0x000ea8000c1e1b00 */
[----:B------:R1:W3:Y:S04]  /*11730*/  @P1 LDG.E.64 R26, desc[UR50][R6.64] ;  /* 0x00000032061a1981 */ /* 0x0002e8000c1e1b00 */
[----:B------:R4:W5:Y:S04]  /*11740*/  LDG.E R5, desc[UR50][R8.64+0x4] ;  /* 0x0000043208057981 */ /* 0x000968000c1e1900 */
[----:B-1----:R-:W1:Y:S01]  /*11750*/  LDS R7, [UR21+0x1c] ;  /* 0x00001c15ff077984 */ /* 0x002e620008000800 */
[----:B------:R-:W-:Y:S05]  /*11760*/  IMAD.U32 R6, RZ, RZ, UR21 ;  /* 0x00000015ff067e24 */ /* 0x000fea000f8e00ff */
[----:B----4-:R-:W-:Y:S05]  /*11770*/  SHF.R.U64 R8, R6, 0x4, RZ ;  /* 0x0000000406087819 */ /* 0x010fea00000012ff */
[----:B------:R-:W-:Y:S04]  /*11780*/  STS [UR21+0x10], R8 ;  /* 0x00001008ff007988 */ /* 0x000fe80008000815 */
[----:B------:R-:W-:Y:S01]  /*11790*/  STS [UR21+0x14], R8 ;  /* 0x00001408ff007988 */ /* 0x000fe20008000815 */
[----:B------:R-:W-:Y:S02]  /*117a0*/  @!P0 IMAD.MOV.U32 R24, RZ, RZ, R28 ;  /* 0x000000ffff188224 */ /* 0x000fe400078e001c */
[----:B------:R-:W-:Y:S01]  /*117b0*/  @!P0 IMAD.MOV.U32 R25, RZ, RZ, R29 ;  /* 0x000000ffff198224 */ /* 0x000fe200078e001d */
[----:B---3--:R-:W-:Y:S04]  /*117c0*/  @P1 STS.64 [UR21], R26 ;  /* 0x0000001aff001988 */ /* 0x008fe80008000a15 */
        /* <DEDUP_REMOVED lines=9> */
[----:B-----5:R-:W-:Y:S03]  /*11860*/  VIADD R5, R5, 0xffffffff ;  /* 0xffffffff05057836 */ /* 0x020fe60000000000 */
        /* <DEDUP_REMOVED lines=12> */
.L_x_192:
[----:B------:R-:W-:Y:S05]  /*11930*/  BSYNC.RECONVERGENT B0 ;  /* 0x0000000000007941 */ /* 0x000fea0003800200 */
.L_x_191:
[----:B------:R-:W-:Y:S01]  /*11940*/  ULOP3.LUT UR25, UR25, 0xffff, URZ, 0xc0, !UPT ;  /* 0x0000ffff19197892 */ /* 0x000fe2000f8ec0ff */
[----:B------:R-:W-:Y:S03]  /*11950*/  NOP ;  /* 0x0000000000007918 */ /* 0x000fe60000000000 */
[----:B------:R-:W-:Y:S01]  /*11960*/  UIADD3 UR6, UP1, UPT, UR9, UR25, URZ ;  /* 0x0000001909067290 */ /* 0x000fe2000ff3e0ff */
[----:B--2---:R-:W2:Y:S01]  /*11970*/  LDS R4, [R20+UR21] ;  /* 0x0000001514047984 */ /* 0x004ea20008000800 */
[----:B------:R-:W-:Y:S02]  /*11980*/  BSSY.RECONVERGENT B0, `(.L_x_193) ;  /* 0x0000039000007945 */ /* 0x000fe40003800200 */
[----:B------:R-:W-:Y:S02]  /*11990*/  UIADD3.X UR27, UPT, UPT, URZ, URZ, URZ, UP1, !UPT ;  /* 0x000000ffff1b7290 */ /* 0x000fe40008ffe4ff */
[----:B------:R-:W-:Y:S04]  /*119a0*/  ULEA UR28, UP1, UR6, UR14, 0x7 ;  /* 0x0000000e061c7291 */ /* 0x000fe8000f8238ff */
[----:B------:R-:W-:Y:S02]  /*119b0*/  ULEA.HI.X UR27, UR6, UR15, UR27, 0x7, UP1 ;  /* 0x0000000f061b7291 */ /* 0x000fe400088f3c1b */
[----:B------:R-:W-:Y:S01]  /*119c0*/  UIADD3 UR25, UP1, UPT, UR19, UR25, URZ ;  /* 0x0000001913197290 */ /* 0x000fe2000ff3e0ff */
[----:B-1----:R-:W-:Y:S03]  /*119d0*/  IADD3 R6, P0, PT, R20, UR28, RZ ;  /* 0x0000001c14067c10 */ /* 0x002fe6000ff1e0ff */
[----:B------:R-:W-:Y:S02]  /*119e0*/  UIADD3.X UR6, UPT, UPT, URZ, URZ, URZ, UP1, !UPT ;  /* 0x000000ffff067290 */ /* 0x000fe40008ffe4ff */
[----:B------:R-:W-:Y:S05]  /*119f0*/  IMAD.X R7, RZ, RZ, UR27, P0 ;  /* 0x0000001bff077e24 */ /* 0x000fea00080e06ff */
[----:B--2---:R1:W2:Y:S02]  /*11a00*/  ATOMG.E.EXCH.STRONG.GPU PT, RZ, [R6], R4 ;  /* 0x0000000406ff73a8 */ /* 0x0042a400041ee100 */
[----:B--2---:R-:W-:Y:S11]  /*11a10*/  ELECT P0, URZ, PT ;  /* 0x0000000000ff782f */ /* 0x004ff60003800000 */
[----:B------:R-:W-:Y:S02]  /*11a20*/  @!UPT UIADD3 URZ, UPT, UPT, URZ, URZ, URZ ;  /* 0x000000fffffff290 */ /* 0x000fe4000fffe0ff */
[----:B------:R-:W-:Y:S05]  /*11a30*/  @!P0 BRA `(.L_x_194) ;  /* 0x0000000000b48947 */ /* 0x000fea0003800000 */
[----:B------:R-:W-:Y:S01]  /*11a40*/  STS [UR20+0x30], RZ ;  /* 0x000030ffff007988 */ /* 0x000fe20008000814 */
[----:B------:R-:W-:Y:S01]  /*11a50*/  ISETP.NE.U32.AND P0, PT, RZ, UR12, PT ;  /* 0x0000000cff007c0c */ /* 0x000fe2000bf05070 */
[C---:B------:R-:W-:Y:S03]  /*11a60*/  IMAD.WIDE R8, R14.reuse, 0xc, R18 ;  /* 0x0000000c0e087825 */ /* 0x040fe600078e0212 */
[----:B------:R-:W-:Y:S02]  /*11a70*/  ISETP.NE.AND.EX P1, PT, RZ, UR13, PT, P0 ;  /* 0x0000000dff007c0c */ /* 0x000fe4000bf25300 */
[----:B------:R-:W2:Y:S01]  /*11a80*/  LDG.E R28, desc[UR50][R8.64] ;  /* 0x00000032081c7981 */ /* 0x000ea2000c1e1900 */
[C---:B-1----:R-:W-:Y:S03]  /*11a90*/  LEA R6, P0, R14.reuse, RZ, 0x3 ;  /* 0x000000ff0e067211 */ /* 0x042fe600078018ff */
[----:B------:R1:W3:Y:S01]  /*11aa0*/  LDG.E R5, desc[UR50][R8.64+0x4] ;  /* 0x0000043208057981 */ /* 0x0002e2000c1e1900 */
[----:B------:R-:W-:Y:S06]  /*11ab0*/  LEA.HI.X.SX32 R7, R14, RZ, 0x3, P0 ;  /* 0x000000ff0e077211 */ /* 0x000fec00000f1eff */
[C---:B------:R-:W-:Y:S04]  /*11ac0*/  @P1 IADD3 R22, P0, PT, R6.reuse, UR12, RZ ;  /* 0x0000000c06161c10 */ /* 0x040fe8000ff1e0ff */
[C---:B------:R-:W-:Y:S02]  /*11ad0*/  @P1 IADD3.X R23, PT, PT, R7.reuse, UR13, RZ, P0, !PT ;  /* 0x0000000d07171c10 */ /* 0x040fe400087fe4ff */
[----:B------:R-:W-:Y:S01]  /*11ae0*/  IADD3 R26, P0, PT, R6, UR10, RZ ;  /* 0x0000000a061a7c10 */ /* 0x000fe2000ff1e0ff */
[----:B------:R-:W-:Y:S02]  /*11af0*/  IMAD.U32 R6, RZ, RZ, UR20 ;  /* 0x00000014ff067e24 */ /* 0x000fe4000f8e00ff */
[----:B------:R-:W4:Y:S01]  /*11b00*/  @P1 LDG.E.64 R24, desc[UR50][R22.64] ;  /* 0x0000003216181981 */ /* 0x000f22000c1e1b00 */
[----:B------:R-:W-:Y:S03]  /*11b10*/  IADD3.X R27, PT, PT, R7, UR11, RZ, P0, !PT ;  /* 0x0000000b071b7c10 */ /* 0x000fe600087fe4ff */
[----:B------:R-:W5:Y:S04]  /*11b20*/  LDS R7, [UR20+0x1c] ;  /* 0x00001c14ff077984 */ /* 0x000f680008000800 */
[----:B------:R-:W5:Y:S01]  /*11b30*/  LDG.E.64 R26, desc[UR50][R26.64] ;  /* 0x000000321a1a7981 */ /* 0x000f62000c1e1b00 */
[----:B-1----:R-:W-:Y:S05]  /*11b40*/  SHF.R.U64 R8, R6, 0x4, RZ ;  /* 0x0000000406087819 */ /* 0x002fea00000012ff */
[----:B------:R-:W-:Y:S04]  /*11b50*/  STS [UR20+0x10], R8 ;  /* 0x00001008ff007988 */ /* 0x000fe80008000814 */
[----:B------:R-:W-:Y:S04]  /*11b60*/  STS [UR20+0x14], R8 ;  /* 0x00001408ff007988 */ /* 0x000fe80008000814 */
[----:B-----5:R-:W-:Y:S01]  /*11b70*/  STS.64 [UR20], R26 ;  /* 0x0000001aff007988 */ /* 0x020fe20008000a14 */
        /* <DEDUP_REMOVED lines=11> */
[----:B------:R-:W-:Y:S01]  /*11c30*/  CS2R R6, SRZ ;  /* 0x0000000000067805 */ /* 0x000fe2000001ff00 */
[----:B------:R-:W-:Y:S04]  /*11c40*/  STS [UR20+0xc], R21 ;  /* 0x00000c15ff007988 */ /* 0x000fe80008000814 */
        /* <DEDUP_REMOVED lines=12> */
.L_x_194:
[----:B------:R-:W-:Y:S05]  /*11d10*/  BSYNC.RECONVERGENT B0 ;  /* 0x0000000000007941 */ /* 0x000fea0003800200 */
.L_x_193:
[----:B------:R-:W-:Y:S01]  /*11d20*/  NOP ;  /* 0x0000000000007918 */ /* 0x000fe20000000000 */
[----:B-12---:R-:W1:Y:S01]  /*11d30*/  LDS R4, [R20+UR20] ;  /* 0x0000001414047984 */ /* 0x006e620008000800 */
[----:B------:R-:W-:Y:S01]  /*11d40*/  ULEA UR34, UP1, UR25, UR14, 0x7 ;  /* 0x0000000e19227291 */ /* 0x000fe2000f8238ff */
[----:B------:R-:W-:Y:S01]  /*11d50*/  UMOV UR33, UR31 ;  /* 0x0000001f00217c82 */ /* 0x000fe20008000000 */
[----:B------:R-:W-:Y:S02]  /*11d60*/  UMOV UR31, UR29 ;  /* 0x0000001d001f7c82 */ /* 0x000fe40008000000 */
[----:B------:R-:W-:Y:S02]  /*11d70*/  ULEA.HI.X UR35, UR25, UR15, UR6, 0x7, UP1 ;  /* 0x0000000f19237291 */ /* 0x000fe400088f3c06 */
[----:B------:R-:W-:Y:S01]  /*11d80*/  IADD3 R6, P0, PT, R20, UR34, RZ ;  /* 0x0000002214067c10 */ /* 0x000fe2000ff1e0ff */
[----:B------:R-:W-:Y:S03]  /*11d90*/  UMOV UR29, UR27 ;  /* 0x0000001b001d7c82 */ /* 0x000fe60008000000 */
[----:B------:R-:W-:Y:S05]  /*11da0*/  IADD3.X R7, PT, PT, RZ, UR35, RZ, P0, !PT ;  /* 0x00000023ff077c10 */ /* 0x000fea00087fe4ff */
[----:B-1----:R2:W5:Y:S01]  /*11db0*/  ATOMG.E.EXCH.STRONG.GPU PT, RZ, [R6], R4 ;  /* 0x0000000406ff73a8 */ /* 0x00256200041ee100 */
[----:B------:R-:W-:Y:S04]  /*11dc0*/  DEPBAR {5,4,3,2,1,0} ;  /* 0x0000003f0000791a */ /* 0x000fe80000000000 */
[----:B------:R-:W1:Y:S02]  /*11dd0*/  CCTL.E.C.LDCU.IV.DEEP [UR32] ;  /* 0x0000000020007540 */ /* 0x000e640009c08000 */
[----:B-1----:R2:W-:Y:S01]  /*11de0*/  UTMACCTL.IV [UR32] ;  /* 0x00000000200079b9 */ /* 0x0025e20008000000 */
        /* <DEDUP_REMOVED lines=9> */
[----:B------:R-:W-:Y:S01]  /*11e80*/  NOP ;  /* 0x0000000000007918 */ /* 0x000fe20000000000 */
.L_x_190:
[----:B-----5:R-:W-:Y:S01]  /*11e90*/  ELECT P0, URZ, PT ;  /* 0x0000000000ff782f */ /* 0x020fe20003800000 */
[----:B------:R-:W-:Y:S11]  /*11ea0*/  BSSY.RECONVERGENT B0, `(.L_x_195) ;  /* 0x0000011000007945 */ /* 0x000ff60003800200 */
[----:B------:R-:W-:Y:S01]  /*11eb0*/  @!UPT UIADD3 URZ, UPT, UPT, URZ, URZ, URZ ;  /* 0x000000fffffff290 */ /* 0x000fe2000fffe0ff */
[----:B------:R-:W-:Y:S05]  /*11ec0*/  @!P0 BRA `(.L_x_196) ;  /* 0x0000000000388947 */ /* 0x000fea0003800000 */
[----:B------:R0:W-:Y:S01]  /*11ed0*/  UTMACMDFLUSH ;  /* 0x00000000000079b7 */ /* 0x0001e20000000000 */
[----:B------:R-:W-:Y:S09]  /*11ee0*/  UIMAD UR6, UR8, 0x14, UR4 ;  /* 0x00000014080678a4 */ /* 0x000ff2000f8e0204 */
[----:B------:R4:W-:Y:S04]  /*11ef0*/  STS [UR6+0x260], R16 ;  /* 0x00026010ff007988 */ /* 0x0009e80008000806 */
        /* <DEDUP_REMOVED lines=9> */
[----:B-----5:R-:W1:Y:S01]  /*11f90*/  FENCE.VIEW.ASYNC.S ;  /* 0x00000000000073c6 */ /* 0x020e620000000000 */
[----:B------:R-:W-:Y:S04]  /*11fa0*/  DEPBAR.LE SB0, 0x0 ;  /* 0x000080000000791a */ /* 0x000fe80000000000 */
.L_x_196:
[----:B--2---:R-:W-:Y:S05]  /*11fb0*/  BSYNC.RECONVERGENT B0 ;  /* 0x0000000000007941 */ /* 0x004fea0003800200 */
.L_x_195:
[----:B------:R-:W-:Y:S05]  /*11fc0*/  BRA.U !UP0, `(.L_x_197) ;  /* 0x0000000108047547 */ /* 0x000fea000b800000 */
[----:B------:R-:W-:Y:S05]  /*11fd0*/  BPT.TRAP 0x1 ;  /* 0x000000040000795c */ /* 0x000fea0000300000 */
.L_x_197:
[----:B------:R-:W-:Y:S01]  /*11fe0*/  UIADD3 UR6, UPT, UPT, UR8, -0x4, URZ ;  /* 0xfffffffc08067890 */ /* 0x000fe2000fffe0ff */
[----:B-1----:R-:W-:Y:S01]  /*11ff0*/  SYNCS.ARRIVE.TRANS64.A1T0 RZ, [UR24+0x140], RZ ;  /* 0x000140ffffff79a7 */ /* 0x002fe20008100018 */
[----:B------:R-:W-:Y:S01]  /*12000*/  UIADD3 UR24, UPT, UPT, UR7, -0x4, URZ ;  /* 0xfffffffc07187890 */ /* 0x000fe2000fffe0ff */
[----:B------:R-:W-:Y:S01]  /*12010*/  ISETP.NE.AND P0, PT, R11, RZ, PT ;  /* 0x000000ff0b00720c */ /* 0x000fe20003f05270 */
[----:B------:R-:W-:Y:S02]  /*12020*/  UISETP.GE.U32.AND UP1, UPT, UR6, -0x8, UPT ;  /* 0xfffffff80600788c */ /* 0x000fe4000bf26070 */
[----:B------:R-:W-:Y:S02]  /*12030*/  UISETP.GE.U32.AND UP0, UPT, UR24, -0x8, UPT ;  /* 0xfffffff81800788c */ /* 0x000fe4000bf06070 */
[----:B------:R-:W-:Y:S02]  /*12040*/  USEL UR24, URZ, 0x1, UP1 ;  /* 0x00000001ff187887 */ /* 0x000fe40008800000 */
[----:B------:R-:W-:Y:S02]  /*12050*/  USEL UR6, URZ, 0x1, UP0 ;  /* 0x00000001ff067887 */ /* 0x000fe40008000000 */
[----:B------:R-:W-:Y:S02]  /*12060*/  ULOP3.LUT UR27, UR8, 0x7, URZ, 0xc0, !UPT ;  /* 0x00000007081b7892 */ /* 0x000fe4000f8ec0ff */
[----:B------:R-:W-:Y:S01]  /*12070*/  ULOP3.LUT UR25, UR7, 0x7, URZ, 0xc0, !UPT ;  /* 0x0000000707197892 */ /* 0x000fe2000f8ec0ff */
[----:B------:R-:W-:Y:S01]  /*12080*/  LOP3.LUT R0, R0, UR24, RZ, 0x3c, !PT ;  /* 0x0000001800007c12 */ /* 0x000fe2000f8e3cff */
[----:B------:R-:W-:Y:S01]  /*12090*/  ULOP3.LUT UR8, UR27, 0x4, URZ, 0x3c, !UPT ;  /* 0x000000041b087892 */ /* 0x000fe2000f8e3cff */
[----:B------:R-:W-:Y:S01]  /*120a0*/  LOP3.LUT R17, R17, UR6, RZ, 0x3c, !PT ;  /* 0x0000000611117c12 */ /* 0x000fe2000f8e3cff */
[----:B------:R-:W-:Y:S01]  /*120b0*/  ULOP3.LUT UR7, UR25, 0x4, URZ, 0x3c, !UPT ;  /* 0x0000000419077892 */ /* 0x000fe2000f8e3cff */
[----:B------:R-:W-:Y:S11]  /*120c0*/  @!P0 EXIT ;  /* 0x000000000000894d */ /* 0x000ff60003800000 */
[----:B------:R-:W-:Y:S05]  /*120d0*/  BRA `(.L_x_198) ;  /* 0xffffffe800f47947 */ /* 0x000fea000383ffff */
.L_x_268:
[----:B------:R-:W-:Y:S01]  /*120e0*/  UMOV UR4, 0x40 ;  /* 0x0000004000047882 */ /* 0x000fe20000000000 */
[----:B------:R-:W-:Y:S01]  /*120f0*/  NOP ;  /* 0x0000000000007918 */ /* 0x000fe20000000000 */
[----:B------:R-:W-:Y:S01]  /*12100*/  ULEA UR4, UR5, UR4, 0x18 ;  /* 0x0000000405047291 */ /* 0x000fe2000f8ec0ff */
[----:B------:R-:W-:Y:S01]  /*12110*/  UMOV UR6, 0x400 ;  /* 0x0000040000067882 */ /* 0x000fe20000000000 */
[----:B------:R-:W-:Y:S02]  /*12120*/  UISETP.NE.AND UP3, UPT, UR37, URZ, UPT ;  /* 0x000000ff2500728c */ /* 0x000fe4000bf65270 */
[----:B------:R-:W-:-:S05]  /*12130*/  ULEA UR6, UR5, UR6, 0x18 ;  /* 0x0000000605067291 */ /* 0x000fca000f8ec0ff */
[----:B------:R-:W1:Y:S02]  /*12140*/  LDS.U8 R0, [UR4+0x1c] ;  /* 0x00001c04ff007984 */ /* 0x000e640008000000 */
[----:B-1----:R-:W-:-:S13]  /*12150*/  ISETP.NE.AND P0, PT, R0, RZ, PT ;  /* 0x000000ff0000720c */ /* 0x002fda0003f05270 */
[----:B------:R-:W-:Y:S05]  /*12160*/  @P0 BRA `(.L_x_199) ;  /* 0x0000000000580947 */ /* 0x000fea0003800000 */
[----:B------:R-:W-:-:S13]  /*12170*/  ELECT P0, URZ, PT ;  /* 0x0000000000ff782f */ /* 0x000fda0003800000 */
[----:B------:R-:W-:Y:S05]  /*12180*/  @!P0 BRA `(.L_x_200) ;  /* 0x0000000000608947 */ /* 0x000fea0003800000 */
[----:B------:R-:W-:Y:S01]  /*12190*/  UMOV UR5, 0x10 ;  /* 0x0000001000057882 */ /* 0x000fe20000000000 */
[----:B------:R-:W-:Y:S01]  /*121a0*/  HFMA2 R0, -RZ, RZ, 0, 5.9604644775390625e-08 ;  /* 0x00000001ff007431 */ /* 0x000fe200000001ff */
[----:B------:R-:W-:-:S03]  /*121b0*/  MOV R2, 0xffff ;  /* 0x0000ffff00027802 */ /* 0x000fc60000000f00 */
[----:B------:R-:W-:Y:S04]  /*121c0*/  DEPBAR.LE SB1, 0x36 ;  /* 0x00009d800000791a */ /* 0x000fe80000000000 */
[----:B------:R-:W1:Y:S02]  /*121d0*/  UTCATOMSWS.FIND_AND_SET.ALIGN UP0, UR5, UR5 ;  /* 0x00000005000575e3 */ /* 0x000e640008000800 */
[----:B-1----:R-:W-:Y:S01]  /*121e0*/  MOV R3, UR5 ;  /* 0x0000000500037c02 */ /* 0x002fe20008000f00 */
[----:B------:R-:W-:Y:S06]  /*121f0*/  BRA.U UP0, `(.L_x_201) ;  /* 0x0000000100187547 */ /* 0x000fec000b800000 */
.L_x_202:
[----:B------:R-:W-:Y:S05]  /*12200*/  NANOSLEEP 0x64 ;  /* 0x000000640000795d */ /* 0x000fea0003800000 */
[----:B------:R-:W-:-:S05]  /*12210*/  UMOV UR5, 0x10 ;  /* 0x0000001000057882 */ /* 0x000fca0000000000 */
[----:B------:R-:W-:Y:S04]  /*12220*/  DEPBAR.LE SB1, 0x36 ;  /* 0x00009d800000791a */ /* 0x000fe80000000000 */
[----:B------:R-:W1:Y:S02]  /*12230*/  UTCATOMSWS.FIND_AND_SET.ALIGN UP0, UR5, UR5 ;  /* 0x00000005000575e3 */ /* 0x000e640008000800 */
[----:B-1----:R-:W-:Y:S01]  /*12240*/  MOV R3, UR5 ;  /* 0x0000000500037c02 */ /* 0x002fe20008000f00 */
[----:B------:R-:W-:Y:S05]  /*12250*/  BRA.U !UP0, `(.L_x_202) ;  /* 0xfffffffd08e87547 */ /* 0x000fea000b83ffff */
.L_x_201:
[-C--:B------:R-:W-:Y:S02]  /*12260*/  SHF.L.U32 R2, R2, R3.reuse, RZ ;  /* 0x0000000302027219 */ /* 0x080fe400000006ff */
[----:B------:R-:W-:Y:S01]  /*12270*/  SHF.L.U32 R0, R0, R3, RZ ;  /* 0x0000000300007219 */ /* 0x000fe200000006ff */
[----:B------:R-:W-:Y:S02]  /*12280*/  IMAD.SHL.U32 R3, R3, 0x20, RZ ;  /* 0x0000002003037824 */ /* 0x000fe400078e00ff */
[----:B------:R1:W-:Y:S04]  /*12290*/  ATOMS.OR RZ, [UR4+0x14], R2 ;  /* 0x00001402ffff798c */ /* 0x0003e8000b000004 */
[----:B------:R1:W-:Y:S04]  /*122a0*/  ATOMS.OR RZ, [UR4+0x18], R0 ;  /* 0x00001800ffff798c */ /* 0x0003e8000b000004 */
[----:B------:R1:W-:Y:S01]  /*122b0*/  STS [UR6+0x300], R3 ;  /* 0x00030003ff007988 */ /* 0x0003e20008000806 */
[----:B------:R-:W-:Y:S05]  /*122c0*/  BRA `(.L_x_200) ;  /* 0x0000000000107947 */ /* 0x000fea0003800000 */
.L_x_199:
[----:B------:R-:W-:Y:S02]  /*122d0*/  MOV R0, 0xffffffff ;  /* 0xffffffff00007802 */ /* 0x000fe40000000f00 */
[----:B------:R-:W-:-:S03]  /*122e0*/  MOV R2, 0x12310 ;  /* 0x0001231000027802 */ /* 0x000fc60000000f00 */
[----:B------:R1:W-:Y:S04]  /*122f0*/  STS [UR6+0x300], R0 ;  /* 0x00030000ff007988 */ /* 0x0003e80008000806 */
[----:B-1---5:R-:W-:Y:S05]  /*12300*/  CALL.REL.NOINC `($__internal_1_$__cuda_sm10x_tcgen05_guardrail_trap_phase_invalid_during_alloc) ;  /* 0x0000001400f87944 */ /* 0x022fea0003c00000 */
.L_x_200:
[----:B------:R-:W-:Y:S05]  /*12310*/  WARPSYNC.ALL ;  /* 0x0000000000007948 */ /* 0x000fea0003800000 */
[----:B------:R-:W2:Y:S01]  /*12320*/  S2UR UR5, SR_CgaCtaId ;  /* 0x00000000000579c3 */ /* 0x000ea20000008800 */
[----:B------:R-:W-:Y:S01]  /*12330*/  UMOV UR4, 0x400 ;  /* 0x0000040000047882 */ /* 0x000fe20000000000 */
[----:B------:R-:W-:-:S06]  /*12340*/  NOP ;  /* 0x0000000000007918 */ /* 0x000fcc0000000000 */
[----:B------:R-:W-:Y:S06]  /*12350*/  BAR.ARV 0x6, 0xa0 ;  /* 0x0182800000007b1d */ /* 0x000fec0000002000 */
[----:B--2---:R-:W-:-:S04]  /*12360*/  ULEA UR4, UR5, UR4, 0x18 ;  /* 0x0000000405047291 */ /* 0x004fc8000f8ec0ff */
[----:B------:R-:W-:Y:S02]  /*12370*/  UIADD3 UR6, UPT, UPT, UR4, 0x11400, URZ ;  /* 0x0001140004067890 */ /* 0x000fe4000fffe0ff */
[----:B------:R-:W-:Y:S02]  /*12380*/  UIADD3 UR7, UPT, UPT, UR4, 0x1d400, URZ ;  /* 0x0001d40004077890 */ /* 0x000fe4000fffe0ff */
[----:B------:R-:W-:Y:S01]  /*12390*/  USHF.R.U32.HI UR6, URZ, 0x4, UR6 ;  /* 0x00000004ff067899 */ /* 0x000fe20008011606 */
[----:B-1----:R-:W1:Y:S01]  /*123a0*/  LDS R0, [UR4+0x300] ;  /* 0x00030004ff007984 */ /* 0x002e620008000800 */
[----:B------:R-:W-:Y:S02]  /*123b0*/  USHF.R.U32.HI UR7, URZ, 0x4, UR7 ;  /* 0x00000004ff077899 */ /* 0x000fe40008011607 */
[----:B------:R-:W-:Y:S02]  /*123c0*/  ULOP3.LUT UR6, UR6, 0x3fff, URZ, 0xc0, !UPT ;  /* 0x00003fff06067892 */ /* 0x000fe4000f8ec0ff */
[----:B------:R-:W-:-:S02]  /*123d0*/  ULOP3.LUT UR7, UR7, 0x3fff, URZ, 0xc0, !UPT ;  /* 0x00003fff07077892 */ /* 0x000fc4000f8ec0ff */
[----:B------:R-:W-:Y:S02]  /*123e0*/  ULOP3.LUT UR6, UR6, 0x10000, URZ, 0xfc, !UPT ;  /* 0x0001000006067892 */ /* 0x000fe4000f8efcff */
[----:B------:R-:W-:Y:S01]  /*123f0*/  ULOP3.LUT UR7, UR7, 0x10000, URZ, 0xfc, !UPT ;  /* 0x0001000007077892 */ /* 0x000fe2000f8efcff */
[----:B-1----:R-:W-:Y:S01]  /*12400*/  R2UR UR8, R0 ;  /* 0x00000000000872ca */ /* 0x002fe200000e0000 */
[----:B-----5:R-:W1:-:S00]  /*12410*/  USETMAXREG.DEALLOC.CTAPOOL 0x88 ;  /* 0x00000088000079c8 */ /* 0x020e4000080e0500 */
[----:B-1----:R-:W-:Y:S01]  /*12420*/  HFMA2 R3, -RZ, RZ, 0, 5.9604644775390625e-08 ;  /* 0x00000001ff037431 */ /* 0x002fe200000001ff */
[----:B------:R-:W-:Y:S01]  /*12430*/  MOV R2, RZ ;  /* 0x000000ff00027202 */ /* 0x000fe20000000f00 */
[----:B------:R-:W-:Y:S01]  /*12440*/  HFMA2 R0, -RZ, RZ, 0, 0 ;  /* 0x00000000ff007431 */ /* 0x000fe200000001ff */
[----:B------:R-:W-:Y:S01]  /*12450*/  UISETP.EQ.OR UP3, UPT, UR20, 0x4, UP3 ;  /* 0x000000041400788c */ /* 0x000fe20009f62670 */
[----:B------:R-:W-:Y:S01]  /*12460*/  UMOV UR16, URZ ;  /* 0x000000ff00107c82 */ /* 0x000fe20008000000 */
[----:B------:R-:W-:Y:S01]  /*12470*/  UMOV UR15, URZ ;  /* 0x000000ff000f7c82 */ /* 0x000fe20008000000 */
[----:B------:R-:W-:-:S06]  /*12480*/  UMOV UR17, URZ ;  /* 0x000000ff00117c82 */ /* 0x000fcc0008000000 */
.L_x_213:
[----:B-1----:R-:W1:Y:S02]  /*12490*/  LDC.64 R4, c[0x0][0x390] ;  /* 0x0000e400ff047b82 */ /* 0x002e640000000a00 */
[----:B-1-3--:R-:W-:-:S06]  /*124a0*/  IMAD.WIDE R4, R16, 0xc, R4 ;  /* 0x0000000c10047825 */ /* 0x00afcc00078e0204 */
[----:B------:R-:W2:Y:S02]  /*124b0*/  LDG.E R4, desc[UR50][R4.64+0x8] ;  /* 0x0000083204047981 */ /* 0x000ea4000c1e1900 */
[----:B--2---:R-:W-:-:S13]  /*124c0*/  R2UR UR10, R4 ;  /* 0x00000000040a72ca */ /* 0x004fda00000e0000 */
[----:B------:R-:W-:-:S09]  /*124d0*/  UISETP.GE.AND UP0, UPT, UR10, 0x1, UPT ;  /* 0x000000010a00788c */ /* 0x000fd2000bf06270 */
[----:B------:R-:W-:Y:S05]  /*124e0*/  BRA.U !UP0, `(.L_x_203) ;  /* 0x0000000508487547 */ /* 0x000fea000b800000 */
[----:B------:R-:W-:Y:S01]  /*124f0*/  ULEA UR9, UR17, UR4, 0x3 ;  /* 0x0000000411097291 */ /* 0x000fe2000f8e18ff */
[----:B------:R-:W-:Y:S01]  /*12500*/  SHF.L.U32 R4, R0, 0x1f, RZ ;  /* 0x0000001f00047819 */ /* 0x000fe200000006ff */
[----:B------:R-:W-:-:S07]  /*12510*/  ULEA UR12, UR16, UR8, 0x8 ;  /* 0x00000008100c7291 */ /* 0x000fce000f8e40ff */
[----:B------:R1:W2:Y:S01]  /*12520*/  SYNCS.PHASECHK.TRANS64.TRYWAIT P1, [UR9], R4 ;  /* 0x00000004ff0075a7 */ /* 0x0002a20008021109 */
[----:B------:R-:W-:Y:S01]  /*12530*/  UIADD3 UR9, UPT, UPT, UR10, 0x3f, URZ ;  /* 0x0000003f0a097890 */ /* 0x000fe2000fffe0ff */
[----:B------:R-:W-:Y:S11]  /*12540*/  BRA.U !UP3, `(.L_x_204) ;  /* 0x000000010b047547 */ /* 0x000ff6000b800000 */
[----:B------:R-:W-:Y:S05]  /*12550*/  BPT.TRAP 0x1 ;  /* 0x000000040000795c */ /* 0x000fea0000300000 */
.L_x_204:
[----:B------:R-:W-:Y:S01]  /*12560*/  ULEA UR11, UR16, UR4, 0x3 ;  /* 0x00000004100b7291 */ /* 0x000fe2000f8e18ff */
[----:B------:R-:W-:Y:S01]  /*12570*/  SHF.L.U32 R5, R3, 0x1f, RZ ;  /* 0x0000001f03057819 */ /* 0x000fe200000006ff */
[----:B------:R-:W-:-:S04]  /*12580*/  USHF.R.S32.HI UR10, URZ, 0x1f, UR9 ;  /* 0x0000001fff0a7899 */ /* 0x000fc80008011409 */
[----:B------:R-:W-:-:S03]  /*12590*/  ULEA.HI UR10, UR10, UR9, URZ, 0x6 ;  /* 0x000000090a0a7291 */ /* 0x000fc6000f8f30ff */
[----:B------:R-:W3:Y:S01]  /*125a0*/  SYNCS.PHASECHK.TRANS64.TRYWAIT P0, [UR11+0x110], R5 ;  /* 0x00011005ff0075a7 */ /* 0x000ee2000800110b */
[----:B------:R-:W-:Y:S01]  /*125b0*/  USHF.R.S32.HI UR13, URZ, 0x6, UR10 ;  /* 0x00000006ff0d7899 */ /* 0x000fe2000801140a */
[----:B---3--:R-:W-:Y:S11]  /*125c0*/  @!P0 BRA `(.L_x_205) ;  /* 0x0000001000c48947 */ /* 0x008ff60003800000 */
.L_x_258:
[----:B------:R-:W-:Y:S01]  /*125d0*/  UISETP.LT.AND UP0, UPT, UR13, 0x1, UPT ;  /* 0x000000010d00788c */ /* 0x000fe2000bf01270 */
[----:B--2---:R-:W-:Y:S01]  /*125e0*/  PLOP3.LUT P0, PT, P1, PT, PT, 0x80, 0x8 ;  /* 0x000000000008781c */ /* 0x004fe20000f0f070 */
[----:B------:R-:W-:Y:S02]  /*125f0*/  UIADD3 UR14, UPT, UPT, UR13, 0x1, URZ ;  /* 0x000000010d0e7890 */ /* 0x000fe4000fffe0ff */
[----:B------:R-:W-:Y:S02]  /*12600*/  USEL UR9, UR13, 0x1, UP0 ;  /* 0x000000010d097887 */ /* 0x000fe40008000000 */
[----:B------:R-:W-:Y:S02]  /*12610*/  UPLOP3.LUT UP2, UPT, UPT, UPT, UPT, 0x40, 0x4 ;  /* 0x000000000004789c */ /* 0x000fe40003f4e870 */
[----:B------:R-:W-:Y:S01]  /*12620*/  UIADD3 UR13, UPT, UPT, -UR13, UR9, URZ ;  /* 0x000000090d0d7290 */ /* 0x000fe2000fffe1ff */
[----:B------:R-:W-:Y:S01]  /*12630*/  UMOV UR24, 0x0 ;  /* 0x0000000000187882 */ /* 0x000fe20000000000 */
[----:B------:R-:W-:Y:S01]  /*12640*/  UMOV UR25, 0x8400010 ;  /* 0x0840001000197882 */ /* 0x000fe20000000000 */
[----:B------:R-:W-:Y:S01]  /*12650*/  UMOV UR22, 0x0 ;  /* 0x0000000000167882 */ /* 0x000fe20000000000 */
[----:B------:R-:W-:Y:S01]  /*12660*/  UMOV UR23, 0x8400010 ;  /* 0x0840001000177882 */ /* 0x000fe20000000000 */
[----:B------:R-:W-:Y:S01]  /*12670*/  UMOV UR20, 0x0 ;  /* 0x0000000000147882 */ /* 0x000fe20000000000 */
[----:B------:R-:W-:Y:S01]  /*12680*/  UMOV UR21, 0x8400010 ;  /* 0x0840001000157882 */ /* 0x000fe20000000000 */
[----:B------:R-:W-:Y:S01]  /*12690*/  UMOV UR18, 0x0 ;  /* 0x0000000000127882 */ /* 0x000fe20000000000 */
[----:B------:R-:W-:-:S05]  /*126a0*/  UMOV UR19, 0x8400010 ;  /* 0x0840001000137882 */ /* 0x000fca0000000000 */
.L_x_208:
[----:B--2---:R-:W-:Y:S01]  /*126b0*/  ULEA UR10, UR17, UR4, 0x3 ;  /* 0x00000004110a7291 */ /* 0x004fe2000f8e18ff */
[----:B---3--:R-:W-:Y:S11]  /*126c0*/  @P0 BRA `(.L_x_206) ;  /* 0x00000000000c0947 */ /* 0x008ff60003800000 */
[----:B-1----:R-:W-:Y:S04]  /*126d0*/  SHF.L.U32 R5, R0, 0x1f, RZ ;  /* 0x0000001f00057819 */ /* 0x002fe800000006ff */
[----:B------:R-:W1:Y:S02]  /*126e0*/  SYNCS.PHASECHK.TRANS64.TRYWAIT P0, [UR10], R5 ;  /* 0x00000005ff0075a7 */ /* 0x000e64000800110a */
[----:B-1----:R-:W-:Y:S05]  /*126f0*/  @!P0 BRA `(.L_x_207) ;  /* 0x0000001000908947 */ /* 0x002fea0003800000 */
.L_x_206:
[----:B------:R-:W-:Y:S01]  /*12700*/  UISETP.NE.AND UP0, UPT, UR14, 0x2, UPT ;  /* 0x000000020e00788c */ /* 0x000fe2000bf05270 */
[----:B------:R-:W-:Y:S01]  /*12710*/  PLOP3.LUT P0, PT, PT, PT, PT, 0x80, 0x8 ;  /* 0x000000000008781c */ /* 0x000fe20003f0f070 */
[----:B------:R-:W-:Y:S02]  /*12720*/  UIADD3 UR9, UPT, UPT, UR17, 0x1, URZ ;  /* 0x0000000111097890 */ /* 0x000fe4000fffe0ff */
[----:B------:R-:W-:Y:S02]  /*12730*/  ULEA UR28, UR17, UR7, 0xb ;  /* 0x00000007111c7291 */ /* 0x000fe4000f8e58ff */
[----:B------:R-:W-:Y:S01]  /*12740*/  UISETP.NE.AND UP1, UPT, UR9, 0x3, UPT ;  /* 0x000000030900788c */ /* 0x000fe2000bf25270 */
[----:B------:R-:W-:Y:S01]  /*12750*/  PLOP3.LUT P1, PT, PT, PT, UP0, 0x80, 0x8 ;  /* 0x000000000008781c */ /* 0x000fe20003f2f008 */
[----:B------:R-:W-:Y:S02]  /*12760*/  UIADD3 UR42, UPT, UPT, UR28, 0x2, URZ ;  /* 0x000000021c2a7890 */ /* 0x000fe4000fffe0ff */
[----:B------:R-:W-:Y:S02]  /*12770*/  USEL UR27, URZ, 0x1, UP1 ;  /* 0x00000001ff1b7887 */ /* 0x000fe40008800000 */
[----:B------:R-:W-:Y:S02]  /*12780*/  USEL UR9, UR9, URZ, UP1 ;  /* 0x000000ff09097287 */ /* 0x000fe40008800000 */
[----:B------:R-:W-:Y:S02]  /*12790*/  UIADD3 UR38, UPT, UPT, UR28, 0x4, URZ ;  /* 0x000000041c267890 */ /* 0x000fe4000fffe0ff */
[----:B------:R-:W-:Y:S01]  /*127a0*/  @UP0 ULEA UR26, UR9, UR4, 0x3 ;  /* 0x00000004091a0291 */ /* 0x000fe2000f8e18ff */
[----:B------:R-:W-:Y:S01]  /*127b0*/  LOP3.LUT R0, R0, UR27, RZ, 0x3c, !PT ;  /* 0x0000001b00007c12 */ /* 0x000fe2000f8e3cff */
[----:B------:R-:W-:Y:S02]  /*127c0*/  UIADD3 UR32, UPT, UPT, UR28, 0x6, URZ ;  /* 0x000000061c207890 */ /* 0x000fe4000fffe0ff */
[----:B------:R-:W-:Y:S01]  /*127d0*/  UIADD3 UR10, UPT, UPT, UR10, 0x18, URZ ;  /* 0x000000180a0a7890 */ /* 0x000fe2000fffe0ff */
[----:B-1----:R-:W-:Y:S01]  /*127e0*/  @P1 SHF.L.U32 R4, R0, 0x1f, RZ ;  /* 0x0000001f00041819 */ /* 0x002fe200000006ff */
[----:B------:R-:W-:Y:S02]  /*127f0*/  UIADD3 UR13, UPT, UPT, UR13, 0x1, URZ ;  /* 0x000000010d0d7890 */ /* 0x000fe4000fffe0ff */
[----:B------:R-:W-:Y:S01]  /*12800*/  UIADD3 UR14, UPT, UPT, UR14, -0x1, URZ ;  /* 0xffffffff0e0e7890 */ /* 0x000fe2000fffe0ff */
[----:B------:R2:W3:Y:S01]  /*12810*/  @P1 SYNCS.PHASECHK.TRANS64.TRYWAIT P0, [UR26], R4 ;  /* 0x00000004ff0015a7 */ /* 0x0004e2000800111a */
[----:B------:R-:W-:Y:S02]  /*12820*/  ULEA UR26, UR17, UR6, 0xa ;  /* 0x00000006111a7291 */ /* 0x000fe4000f8e50ff */
[----:B------:R-:W-:Y:S02]  /*12830*/  UISETP.NE.AND UP0, UPT, UR13, 0x1, UPT ;  /* 0x000000010d00788c */ /* 0x000fe4000bf05270 */
[----:B------:R-:W-:Y:S02]  /*12840*/  UIADD3 UR40, UPT, UPT, UR26, 0x2, URZ ;  /* 0x000000021a287890 */ /* 0x000fe4000fffe0ff */
[----:B------:R-:W-:Y:S02]  /*12850*/  UIADD3 UR34, UPT, UPT, UR26, 0x4, URZ ;  /* 0x000000041a227890 */ /* 0x000fe4000fffe0ff */
[----:B------:R-:W-:Y:S01]  /*12860*/  UIADD3 UR30, UPT, UPT, UR26, 0x6, URZ ;  /* 0x000000061a1e7890 */ /* 0x000fe2000fffe0ff */
[----:B------:R-:W-:Y:S01]  /*12870*/  UMOV UR29, 0x40004040 ;  /* 0x40004040001d7882 */ /* 0x000fe20000000000 */
[----:B------:R-:W-:Y:S01]  /*12880*/  UMOV UR27, 0x40004040 ;  /* 0x40004040001b7882 */ /* 0x000fe20000000000 */
[----:B------:R-:W-:Y:S01]  /*12890*/  UMOV UR43, 0x40004040 ;  /* 0x40004040002b7882 */ /* 0x000fe20000000000 */
[----:B------:R2:W-:Y:S01]  /*128a0*/  UTCHMMA gdesc[UR26], gdesc[UR28], tmem[UR12], tmem[UR24], idesc[UR25], UP2 ;  /* 0x00ff181c1a0075ea */ /* 0x0005e2000900000c */
[----:B------:R-:W-:Y:S01]  /*128b0*/  UPLOP3.LUT UP2, UPT, UPT, UPT, UPT, 0x80, 0x8 ;  /* 0x000000000008789c */ /* 0x000fe20003f4f070 */
[----:B------:R-:W-:Y:S01]  /*128c0*/  UMOV UR41, 0x40004040 ;  /* 0x4000404000297882 */ /* 0x000fe20000000000 */
[----:B------:R-:W-:Y:S01]  /*128d0*/  UMOV UR39, 0x40004040 ;  /* 0x4000404000277882 */ /* 0x000fe20000000000 */
[----:B------:R2:W-:Y:S01]  /*128e0*/  UTCHMMA gdesc[UR40], gdesc[UR42], tmem[UR12], tmem[UR22], idesc[UR23], UPT ;  /* 0x00ff162a280075ea */ /* 0x0005e2000b80000c */
[----:B------:R-:W-:Y:S01]  /*128f0*/  UMOV UR35, 0x40004040 ;  /* 0x4000404000237882 */ /* 0x000fe20000000000 */
[----:B------:R-:W-:Y:S01]  /*12900*/  UMOV UR33, 0x40004040 ;  /* 0x4000404000217882 */ /* 0x000fe20000000000 */
[----:B------:R-:W-:Y:S01]  /*12910*/  UMOV UR31, 0x40004040 ;  /* 0x40004040001f7882 */ /* 0x000fe20000000000 */
[----:B------:R2:W-:Y:S01]  /*12920*/  UTCHMMA gdesc[UR34], gdesc[UR38], tmem[UR12], tmem[UR20], idesc[UR21], UPT ;  /* 0x00ff1426220075ea */ /* 0x0005e2000b80000c */
[----:B------:R2:W-:Y:S01]  /*12930*/  UTCHMMA gdesc[UR30], gdesc[UR32], tmem[UR12], tmem[UR18], idesc[UR19], UPT ;  /* 0x00ff12201e0075ea */ /* 0x0005e2000b80000c */
[----:B------:R2:W-:Y:S01]  /*12940*/  UTCBAR [UR10], URZ ;  /* 0x000000ff0a0073e9 */ /* 0x0005e200080000ff */
[----:B------:R-:W-:Y:S01]  /*12950*/  UMOV UR17, UR9 ;  /* 0x0000000900117c82 */ /* 0x000fe20008000000 */
[----:B------:R-:W-:Y:S05]  /*12960*/  BRA.U UP0, `(.L_x_208) ;  /* 0xfffffffd00507547 */ /* 0x000fea000b83ffff */
[----:B------:R-:W-:Y:S05]  /*12970*/  BRA.U !UP3, `(.L_x_209) ;  /* 0x000000010b047547 */ /* 0x000fea000b800000 */
[----:B--2---:R-:W-:Y:S05]  /*12980*/  BPT.TRAP 0x1 ;  /* 0x000000040000795c */ /* 0x004fea0000300000 */
.L_x_209:
[----:B------:R-:W-:Y:S02]  /*12990*/  UIADD3 UR11, UPT, UPT, UR11, 0x100, URZ ;  /* 0x000001000b0b7890 */ /* 0x000fe4000fffe0ff */
[----:B------:R-:W-:Y:S01]  /*129a0*/  UIADD3 UR16, UPT, UPT, UR16, 0x1, URZ ;  /* 0x0000000110107890 */ /* 0x000fe2000fffe0ff */
[----:B------:R-:W-:-:S03]  /*129b0*/  UMOV UR17, UR9 ;  /* 0x0000000900117c82 */ /* 0x000fc60008000000 */
[----:B------:R-:W-:-:S03]  /*129c0*/  UISETP.NE.AND UP0, UPT, UR16, 0x2, UPT ;  /* 0x000000021000788c */ /* 0x000fc6000bf05270 */
[----:B------:R1:W-:Y:S01]  /*129d0*/  UTCBAR [UR11], URZ ;  /* 0x000000ff0b0073e9 */ /* 0x0003e200080000ff */
[----:B--2---:R-:W-:Y:S02]  /*129e0*/  USEL UR10, URZ, 0x1, UP0 ;  /* 0x00000001ff0a7887 */ /* 0x004fe40008000000 */
[----:B------:R-:W-:-:S04]  /*129f0*/  USEL UR16, UR16, URZ, UP0 ;  /* 0x000000ff10107287 */ /* 0x000fc80008000000 */
[----:B------:R-:W-:-:S08]  /*12a00*/  LOP3.LUT R3, R3, UR10, RZ, 0x3c, !PT ;  /* 0x0000000a03037c12 */ /* 0x000fd0000f8e3cff */
.L_x_203:
[----:B------:R-:W-:-:S09]  /*12a10*/  UISETP.NE.AND UP0, UPT, UR37, 0x8, UPT ;  /* 0x000000082500788c */ /* 0x000fd2000bf05270 */
[----:B------:R-:W-:Y:S05]  /*12a20*/  BRA.U UP0, `(.L_x_210) ;  /* 0x0000000100047547 */ /* 0x000fea000b800000 */
[----:B-1----:R-:W-:Y:S05]  /*12a30*/  BPT.TRAP 0x1 ;  /* 0x000000040000795c */ /* 0x002fea0000300000 */
.L_x_210:
[----:B------:R-:W-:Y:S01]  /*12a40*/  ULEA UR9, UR15, UR4, 0x3 ;  /* 0x000000040f097291 */ /* 0x000fe2000f8e18ff */
[----:B------:R-:W-:-:S08]  /*12a50*/  SHF.L.U32 R5, R2, 0x1f, RZ ;  /* 0x0000001f02057819 */ /* 0x000fd000000006ff */
[----:B---3--:R-:W2:Y:S02]  /*12a60*/  SYNCS.PHASECHK.TRANS64.TRYWAIT P0, [UR9+0x140], R5 ;  /* 0x00014005ff0075a7 */ /* 0x008ea40008001109 */
[----:B--2---:R-:W-:Y:S05]  /*12a70*/  @!P0 BRA `(.L_x_211) ;  /* 0x0000000c00c88947 */ /* 0x004fea0003800000 */
.L_x_261:
[----:B------:R-:W-:-:S09]  /*12a80*/  UIMAD UR10, UR15, 0x14, UR36 ;  /* 0x000000140f0a78a4 */ /* 0x000fd2000f8e0224 */
[----:B------:R-:W3:Y:S04]  /*12a90*/  LDS R16, [UR10+0x8] ;  /* 0x0000080aff107984 */ /* 0x000ee80008000800 */
[----:B--2---:R-:W2:Y:S01]  /*12aa0*/  LDS R4, [UR10+0xc] ;  /* 0x00000c0aff047984 */ /* 0x004ea20008000800 */
[----:B------:R-:W-:Y:S01]  /*12ab0*/  @!PT LDS RZ, [RZ] ;  /* 0x00000000fffff984 */ /* 0x000fe20000000800 */
[----:B------:R-:W-:Y:S01]  /*12ac0*/  @!PT LDS RZ, [RZ] ;  /* 0x00000000fffff984 */ /* 0x000fe20000000800 */
[----:B------:R-:W-:Y:S01]  /*12ad0*/  @!PT LDS RZ, [RZ] ;  /* 0x00000000fffff984 */ /* 0x000fe20000000800 */
[----:B------:R-:W-:Y:S01]  /*12ae0*/  @!PT LDS RZ, [RZ] ;  /* 0x00000000fffff984 */ /* 0x000fe20000000800 */
[----:B------:R4:W-:Y:S06]  /*12af0*/  MEMBAR.ALL.CTA ;  /* 0x0000000000007992 */ /* 0x0009ec0000008000 */
[----:B----4-:R-:W4:Y:S01]  /*12b00*/  FENCE.VIEW.ASYNC.S ;  /* 0x00000000000073c6 */ /* 0x010f220000000000 */
[----:B------:R-:W-:Y:S05]  /*12b10*/  BRA.U UP0, `(.L_x_212) ;  /* 0x0000000100047547 */ /* 0x000fea000b800000 */
[----:B-1----:R-:W-:Y:S05]  /*12b20*/  BPT.TRAP 0x1 ;  /* 0x000000040000795c */ /* 0x002fea0000300000 */
.L_x_212:
[----:B------:R-:W-:Y:S01]  /*12b30*/  UIADD3 UR9, UPT, UPT, UR9, 0x180, URZ ;  /* 0x0000018009097890 */ /* 0x000fe2000fffe0ff */
[----:B--2---:R-:W-:Y:S01]  /*12b40*/  ISETP.NE.AND P0, PT, R4, RZ, PT ;  /* 0x000000ff0400720c */ /* 0x004fe20003f05270 */
[----:B------:R-:W-:Y:S02]  /*12b50*/  UIADD3 UR15, UPT, UPT, UR15, 0x1, URZ ;  /* 0x000000010f0f7890 */ /* 0x000fe4000fffe0ff */
[----:B------:R-:W-:Y:S02]  /*12b60*/  UPRMT UR9, UR5, 0x654, UR9 ;  /* 0x0000065405097896 */ /* 0x000fe40008000009 */
[----:B------:R-:W-:-:S04]  /*12b70*/  UISETP.NE.AND UP0, UPT, UR15, 0x8, UPT ;  /* 0x000000080f00788c */ /* 0x000fc8000bf05270 */
[----:B------:R-:W-:-:S03]  /*12b80*/  USEL UR15, UR15, URZ, UP0 ;  /* 0x000000ff0f0f7287 */ /* 0x000fc60008000000 */
[----:B----4-:R-:W-:Y:S01]  /*12b90*/  SYNCS.ARRIVE.TRANS64.RED.A1T0 RZ, [UR9], RZ ;  /* 0x000000ffffff79a7 */ /* 0x010fe20008100409 */
[----:B------:R-:W-:-:S06]  /*12ba0*/  USEL UR9, URZ, 0x1, UP0 ;  /* 0x00000001ff097887 */ /* 0x000fcc0008000000 */
[----:B------:R-:W-:Y:S01]  /*12bb0*/  LOP3.LUT R2, R2, UR9, RZ, 0x3c, !PT ;  /* 0x0000000902027c12 */ /* 0x000fe2000f8e3cff */
[----:B------:R-:W-:Y:S06]  /*12bc0*/  @P0 BRA `(.L_x_213) ;  /* 0xfffffff800300947 */ /* 0x000fec000383ffff */
[----:B------:R-:W2:Y:S01]  /*12bd0*/  S2UR UR6, SR_CgaCtaId ;  /* 0x00000000000679c3 */ /* 0x000ea20000008800 */
[----:B------:R-:W-:Y:S01]  /*12be0*/  ELECT P0, URZ, PT ;  /* 0x0000000000ff782f */ /* 0x000fe20003800000 */
[----:B------:R-:W-:Y:S01]  /*12bf0*/  HFMA2 R0, -RZ, RZ, 0, 5.9604644775390625e-08 ;  /* 0x00000001ff007431 */ /* 0x000fe200000001ff */
[----:B------:R-:W-:-:S05]  /*12c00*/  UMOV UR5, 0x40 ;  /* 0x0000004000057882 */ /* 0x000fca0000000000 */
[----:B------:R-:W-:Y:S01]  /*12c10*/  UVIRTCOUNT.DEALLOC.SMPOOL 0x80 ;  /* 0x000000800000784c */ /* 0x000fe20000000000 */
[----:B--2---:R-:W-:-:S09]  /*12c20*/  ULEA UR6, UR6, UR5, 0x18 ;  /* 0x0000000506067291 */ /* 0x004fd2000f8ec0ff */
[----:B------:R2:W-:Y:S01]  /*12c30*/  @P0 STS.U8 [UR6+0x1c], R0 ;  /* 0x00001c00ff000988 */ /* 0x0005e20008000006 */
[----:B------:R-:W-:Y:S05]  /*12c40*/  BRA.U !UP3, `(.L_x_214) ;  /* 0x000000010b047547 */ /* 0x000fea000b800000 */
[----:B-1----:R-:W-:Y:S05]  /*12c50*/  BPT.TRAP 0x1 ;  /* 0x000000040000795c */ /* 0x002fea0000300000 */
.L_x_214:
[----:B------:R-:W-:Y:S01]  /*12c60*/  ULEA UR5, UR16, UR4, 0x3 ;  /* 0x0000000410057291 */ /* 0x000fe2000f8e18ff */
[----:B------:R-:W-:Y:S01]  /*12c70*/  SHF.L.U32 R5, R3, 0x1f, RZ ;  /* 0x0000001f03057819 */ /* 0x000fe200000006ff */
[----:B------:R-:W-:-:S07]  /*12c80*/  UIADD3 UR16, UPT, UPT, UR16, 0x1, URZ ;  /* 0x0000000110107890 */ /* 0x000fce000fffe0ff */
[----:B------:R-:W4:Y:S02]  /*12c90*/  SYNCS.PHASECHK.TRANS64.TRYWAIT P0, [UR5+0x110], R5 ;  /* 0x00011005ff0075a7 */ /* 0x000f240008001105 */
[----:B----4-:R-:W-:Y:S05]  /*12ca0*/  @!P0 BRA `(.L_x_215) ;  /* 0x0000000c00548947 */ /* 0x010fea0003800000 */
.L_x_263:
[----:B------:R-:W-:Y:S05]  /*12cb0*/  BRA.U !UP3, `(.L_x_216) ;  /* 0x000000010b047547 */ /* 0x000fea000b800000 */
[----:B-1----:R-:W-:Y:S05]  /*12cc0*/  BPT.TRAP 0x1 ;  /* 0x000000040000795c */ /* 0x002fea0000300000 */
.L_x_216:
[----:B------:R-:W-:-:S04]  /*12cd0*/  UISETP.NE.AND UP0, UPT, UR16, 0x2, UPT ;  /* 0x000000021000788c */ /* 0x000fc8000bf05270 */
[----:B------:R-:W-:Y:S02]  /*12ce0*/  USEL UR5, URZ, 0x1, UP0 ;  /* 0x00000001ff057887 */ /* 0x000fe40008000000 */
[----:B------:R-:W-:-:S04]  /*12cf0*/  USEL UR16, UR16, URZ, UP0 ;  /* 0x000000ff10107287 */ /* 0x000fc80008000000 */
[----:B------:R-:W-:Y:S01]  /*12d00*/  ULEA UR16, UR16, UR4, 0x3 ;  /* 0x0000000410107291 */ /* 0x000fe2000f8e18ff */
[----:B------:R-:W-:-:S04]  /*12d10*/  LOP3.LUT R3, R3, UR5, RZ, 0x3c, !PT ;  /* 0x0000000503037c12 */ /* 0x000fc8000f8e3cff */
[----:B------:R-:W-:-:S04]  /*12d20*/  SHF.L.U32 R3, R3, 0x1f, RZ ;  /* 0x0000001f03037819 */ /* 0x000fc800000006ff */
[----:B------:R-:W4:Y:S02]  /*12d30*/  SYNCS.PHASECHK.TRANS64.TRYWAIT P0, [UR16+0x110], R3 ;  /* 0x00011003ff0075a7 */ /* 0x000f240008001110 */
[----:B----4-:R-:W-:Y:S05]  /*12d40*/  @!P0 BRA `(.L_x_217) ;  /* 0x0000000c00448947 */ /* 0x010fea0003800000 */
.L_x_265:
[----:B------:R-:W-:Y:S01]  /*12d50*/  NOP ;  /* 0x0000000000007918 */ /* 0x000fe20000000000 */
[----:B--2---:R-:W2:Y:S01]  /*12d60*/  LDS R0, [UR6+0x14] ;  /* 0x00001406ff007984 */ /* 0x004ea20008000800 */
[----:B------:R-:W-:Y:S01]  /*12d70*/  ULOP3.LUT UR5, UR8, 0xffff, URZ, 0xc0, !UPT ;  /* 0x0000ffff08057892 */ /* 0x000fe2000f8ec0ff */
[----:B------:R-:W-:Y:S02]  /*12d80*/  UMOV UR4, 0x1 ;  /* 0x0000000100047882 */ /* 0x000fe40000000000 */
[----:B------:R-:W-:Y:S01]  /*12d90*/  UMOV UR8, 0xffff ;  /* 0x0000ffff00087882 */ /* 0x000fe20000000000 */
[----:B------:R-:W-:-:S04]  /*12da0*/  USHF.R.U32.HI UR5, URZ, 0x5, UR5 ;  /* 0x00000005ff057899 */ /* 0x000fc80008011605 */
[----:B------:R-:W-:Y:S02]  /*12db0*/  USHF.L.U32 UR8, UR8, UR5, URZ ;  /* 0x0000000508087299 */ /* 0x000fe400080006ff */
[----:B------:R-:W-:-:S04]  /*12dc0*/  USHF.L.U32 UR4, UR4, UR5, URZ ;  /* 0x0000000504047299 */ /* 0x000fc800080006ff */
[----:B--2---:R-:W-:-:S04]  /*12dd0*/  LOP3.LUT R0, R0, UR8, RZ, 0xc0, !PT ;  /* 0x0000000800007c12 */ /* 0x004fc8000f8ec0ff */
[----:B------:R-:W-:-:S13]  /*12de0*/  ISETP.NE.AND P0, PT, R0, UR8, PT ;  /* 0x0000000800007c0c */ /* 0x000fda000bf05270 */
[----:B------:R-:W-:Y:S05]  /*12df0*/  @P0 BRA `(.L_x_218) ;  /* 0x0000000000580947 */ /* 0x000fea0003800000 */
[----:B------:R-:W2:Y:S02]  /*12e00*/  LDS R0, [UR6+0x18] ;  /* 0x00001806ff007984 */ /* 0x000ea40008000800 */
[----:B--2---:R-:W-:-:S04]  /*12e10*/  LOP3.LUT R0, R0, UR4, RZ, 0xc0, !PT ;  /* 0x0000000400007c12 */ /* 0x004fc8000f8ec0ff */
[----:B------:R-:W-:-:S13]  /*12e20*/  ISETP.NE.AND P0, PT, R0, UR4, PT ;  /* 0x0000000400007c0c */ /* 0x000fda000bf05270 */
[----:B------:R-:W-:Y:S05]  /*12e30*/  @P0 BRA `(.L_x_219) ;  /* 0x00000000003c0947 */ /* 0x000fea0003800000 */
[----:B------:R-:W2:Y:S01]  /*12e40*/  S2R R2, SR_LANEID ;  /* 0x0000000000027919 */ /* 0x000ea20000000000 */
[----:B------:R-:W-:Y:S01]  /*12e50*/  ULOP3.LUT UR8, URZ, UR8, URZ, 0x33, !UPT ;  /* 0x00000008ff087292 */ /* 0x000fe2000f8e33ff */
[----:B------:R-:W-:Y:S01]  /*12e60*/  LOP3.LUT R4, RZ, UR4, RZ, 0x33, !PT ;  /* 0x00000004ff047c12 */ /* 0x000fe2000f8e33ff */
[----:B------:R-:W-:Y:S02]  /*12e70*/  VOTEU.ANY UR7, UPT, PT ;  /* 0x0000000000077886 */ /* 0x000fe400038e0100 */
[----:B------:R-:W-:Y:S01]  /*12e80*/  UFLO.U32 UR7, UR7 ;  /* 0x00000007000772bd */ /* 0x000fe200080e0000 */
[----:B------:R-:W4:Y:S01]  /*12e90*/  REDUX UR4, R4 ;  /* 0x00000000040473c4 */ /* 0x000f220000000000 */
[----:B------:R-:W-:-:S06]  /*12ea0*/  IMAD.U32 R0, RZ, RZ, UR8 ;  /* 0x00000008ff007e24 */ /* 0x000fcc000f8e00ff */
[----:B------:R1:W-:Y:S01]  /*12eb0*/  UTCATOMSWS.AND URZ, UR8 ;  /* 0x0000000800ff79e3 */ /* 0x0003e20008000000 */
[----:B------:R-:W5:Y:S01]  /*12ec0*/  REDUX UR5, R0 ;  /* 0x00000000000573c4 */ /* 0x000f620000000000 */
[----:B--2---:R-:W-:Y:S01]  /*12ed0*/  ISETP.EQ.U32.AND P0, PT, R2, UR7, PT ;  /* 0x0000000702007c0c */ /* 0x004fe2000bf02070 */
[----:B----4-:R-:W-:Y:S01]  /*12ee0*/  IMAD.U32 R2, RZ, RZ, UR4 ;  /* 0x00000004ff027e24 */ /* 0x010fe2000f8e00ff */
[----:B-----5:R-:W-:-:S11]  /*12ef0*/  MOV R3, UR5 ;  /* 0x0000000500037c02 */ /* 0x020fd60008000f00 */
[----:B------:R1:W-:Y:S04]  /*12f00*/  @P0 ATOMS.AND RZ, [UR6+0x14], R3 ;  /* 0x00001403ffff098c */ /* 0x0003e8000a800006 */
[----:B------:R1:W-:Y:S01]  /*12f10*/  @P0 ATOMS.AND RZ, [UR6+0x18], R2 ;  /* 0x00001802ffff098c */ /* 0x0003e2000a800006 */
[----:B------:R-:W-:Y:S05]  /*12f20*/  BRA `(.L_x_220) ;  /* 0x0000000000147947 */ /* 0x000fea0003800000 */
.L_x_219:
[----:B------:R-:W-:Y:S02]  /*12f30*/  MOV R2, 0x12f50 ;  /* 0x00012f5000027802 */ /* 0x000fe40000000f00 */
[----:B-1-3--:R-:W-:Y:S05]  /*12f40*/  CALL.REL.NOINC `($__internal_0_$__cuda_sm10x_tcgen05_guardrail_trap_col_being_dealloced_not_returned_by_alloc) ;  /* 0x0000000800dc7944 */ /* 0x00afea0003c00000 */
[----:B------:R-:W-:Y:S05]  /*12f50*/  BRA `(.L_x_220) ;  /* 0x0000000000087947 */ /* 0x000fea0003800000 */
.L_x_218:
[----:B------:R-:W-:Y:S02]  /*12f60*/  MOV R2, 0x12f80 ;  /* 0x00012f8000027802 */ /* 0x000fe40000000f00 */
[----:B-1-3--:R-:W-:Y:S05]  /*12f70*/  CALL.REL.NOINC `($__internal_2_$__cuda_sm10x_tcgen05_guardrail_trap_unallocated_columns_being_dealloced) ;  /* 0x0000000800e87944 */ /* 0x00afea0003c00000 */
.L_x_220:
[----:B------:R-:W-:Y:S01]  /*12f80*/  NOP ;  /* 0x0000000000007918 */ /* 0x000fe20000000000 */
[----:B-1----:R-:W-:Y:S05]  /*12f90*/  EXIT ;  /* 0x000000000000794d */ /* 0x002fea0003800000 */
.L_x_31:
[----:B------:R-:W-:-:S07]  /*12fa0*/  MOV R0, UR9 ;  /* 0x0000000900007c02 */ /* 0x000fce0008000f00 */
.L_x_221:
[----:B--2---:R2:W3:Y:S02]  /*12fb0*/  SYNCS.PHASECHK.TRANS64.TRYWAIT P0, [R0+URZ+0x18], R3 ;  /* 0x00001803000075a7 */ /* 0x0044e400080011ff */
[----:B---3--:R-:W-:Y:S05]  /*12fc0*/  @!P0 NANOSLEEP.SYNCS 0x989680 ;  /* 0x009896800000895d */ /* 0x008fea0003900000 */
[----:B------:R-:W3:Y:S02]  /*12fd0*/  @!P0 SYNCS.PHASECHK.TRANS64 P0, [R0+URZ+0x18], R3 ;  /* 0x00001803000085a7 */ /* 0x000ee400080010ff */
[----:B---3--:R-:W-:Y:S05]  /*12fe0*/  @!P0 BRA `(.L_x_221) ;  /* 0xfffffffc00f08947 */ /* 0x008fea000383ffff */
[----:B------:R-:W-:Y:S05]  /*12ff0*/  BRA `(.L_x_30) ;  /* 0xffffff0c00d87947 */ /* 0x000fea000383ffff */
.L_x_38:
[----:B--2---:R-:W-:-:S07]  /*13000*/  MOV R0, UR9 ;  /* 0x0000000900007c02 */ /* 0x004fce0008000f00 */
.L_x_222:
[----:B--2---:R2:W3:Y:S02]  /*13010*/  SYNCS.PHASECHK.TRANS64.TRYWAIT P0, [R0+URZ+0x18], R3 ;  /* 0x00001803000075a7 */ /* 0x0044e400080011ff */
[----:B---3--:R-:W-:Y:S05]  /*13020*/  @!P0 NANOSLEEP.SYNCS 0x989680 ;  /* 0x009896800000895d */ /* 0x008fea0003900000 */
[----:B------:R-:W3:Y:S02]  /*13030*/  @!P0 SYNCS.PHASECHK.TRANS64 P0, [R0+URZ+0x18], R3 ;  /* 0x00001803000085a7 */ /* 0x000ee400080010ff */
[----:B---3--:R-:W-:Y:S05]  /*13040*/  @!P0 BRA `(.L_x_222) ;  /* 0xfffffffc00f08947 */ /* 0x008fea000383ffff */
[----:B------:R-:W-:Y:S05]  /*13050*/  BRA `(.L_x_37) ;  /* 0xffffff10007c7947 */ /* 0x000fea000383ffff */
.L_x_44:
[----:B--2---:R-:W-:-:S07]  /*13060*/  MOV R0, UR4 ;  /* 0x0000000400007c02 */ /* 0x004fce0008000f00 */
.L_x_223:
[----:B-1----:R1:W2:Y:S02]  /*13070*/  SYNCS.PHASECHK.TRANS64.TRYWAIT P0, [R0+URZ+0x140], R3 ;  /* 0x00014003000075a7 */ /* 0x0022a400080011ff */
[----:B--2---:R-:W-:Y:S05]  /*13080*/  @!P0 NANOSLEEP.SYNCS 0x989680 ;  /* 0x009896800000895d */ /* 0x004fea0003900000 */
[----:B------:R-:W2:Y:S02]  /*13090*/  @!P0 SYNCS.PHASECHK.TRANS64 P0, [R0+URZ+0x140], R3 ;  /* 0x00014003000085a7 */ /* 0x000ea400080010ff */
[----:B--2---:R-:W-:Y:S05]  /*130a0*/  @!P0 BRA `(.L_x_223) ;  /* 0xfffffffc00f08947 */ /* 0x004fea000383ffff */
[----:B------:R-:W-:Y:S05]  /*130b0*/  BRA `(.L_x_224) ;  /* 0xffffff1400047947 */ /* 0x000fea000383ffff */
.L_x_47:
[----:B------:R-:W-:-:S07]  /*130c0*/  MOV R0, UR4 ;  /* 0x0000000400007c02 */ /* 0x000fce0008000f00 */
.L_x_225:
[----:B------:R1:W1:Y:S02]  /*130d0*/  SYNCS.PHASECHK.TRANS64.TRYWAIT P0, [R0+URZ], R3 ;  /* 0x00000003000075a7 */ /* 0x00026400080011ff */
[----:B-1----:R-:W-:Y:S05]  /*130e0*/  @!P0 NANOSLEEP.SYNCS 0x989680 ;  /* 0x009896800000895d */ /* 0x002fea0003900000 */
[----:B------:R-:W1:Y:S02]  /*130f0*/  @!P0 SYNCS.PHASECHK.TRANS64 P0, [R0+URZ], R3 ;  /* 0x00000003000085a7 */ /* 0x000e6400080010ff */
[----:B-1----:R-:W-:Y:S05]  /*13100*/  @!P0 BRA `(.L_x_225) ;  /* 0xfffffffc00f08947 */ /* 0x002fea000383ffff */
[----:B------:R-:W-:Y:S05]  /*13110*/  BRA `(.L_x_226) ;  /* 0xffffff1400647947 */ /* 0x000fea000383ffff */
.L_x_48:
[----:B------:R-:W-:-:S07]  /*13120*/  MOV R0, UR4 ;  /* 0x0000000400007c02 */ /* 0x000fce0008000f00 */
.L_x_227:
[----:B------:R1:W1:Y:S02]  /*13130*/  SYNCS.PHASECHK.TRANS64.TRYWAIT P0, [R0+URZ], R3 ;  /* 0x00000003000075a7 */ /* 0x00026400080011ff */
[----:B-1----:R-:W-:Y:S05]  /*13140*/  @!P0 NANOSLEEP.SYNCS 0x989680 ;  /* 0x009896800000895d */ /* 0x002fea0003900000 */
[----:B------:R-:W1:Y:S02]  /*13150*/  @!P0 SYNCS.PHASECHK.TRANS64 P0, [R0+URZ], R3 ;  /* 0x00000003000085a7 */ /* 0x000e6400080010ff */
[----:B-1----:R-:W-:Y:S05]  /*13160*/  @!P0 BRA `(.L_x_227) ;  /* 0xfffffffc00f08947 */ /* 0x002fea000383ffff */
[----:B------:R-:W-:Y:S05]  /*13170*/  BRA `(.L_x_228) ;  /* 0xffffff1400707947 */ /* 0x000fea000383ffff */
.L_x_63:
[----:B------:R-:W-:-:S07]  /*13180*/  MOV R23, UR4 ;  /* 0x0000000400177c02 */ /* 0x000fce0008000f00 */
.L_x_229:
[----:B--2---:R2:W3:Y:S02]  /*13190*/  SYNCS.PHASECHK.TRANS64.TRYWAIT P0, [R23+URZ+0xc0], R20 ;  /* 0x0000c014170075a7 */ /* 0x0044e400080011ff */
[----:B---3--:R-:W-:Y:S05]  /*131a0*/  @!P0 NANOSLEEP.SYNCS 0x989680 ;  /* 0x009896800000895d */ /* 0x008fea0003900000 */
[----:B------:R-:W3:Y:S02]  /*131b0*/  @!P0 SYNCS.PHASECHK.TRANS64 P0, [R23+URZ+0xc0], R20 ;  /* 0x0000c014170085a7 */ /* 0x000ee400080010ff */
[----:B---3--:R-:W-:Y:S05]  /*131c0*/  @!P0 BRA `(.L_x_229) ;  /* 0xfffffffc00f08947 */ /* 0x008fea000383ffff */
[----:B------:R-:W-:Y:S05]  /*131d0*/  BRA `(.L_x_230) ;  /* 0xffffff3000487947 */ /* 0x000fea000383ffff */
.L_x_79:
[----:B------:R-:W-:-:S07]  /*131e0*/  MOV R23, UR4 ;  /* 0x0000000400177c02 */ /* 0x000fce0008000f00 */
.L_x_231:
[----:B--2---:R2:W3:Y:S02]  /*131f0*/  SYNCS.PHASECHK.TRANS64.TRYWAIT P0, [R23+URZ+0xc0], R20 ;  /* 0x0000c014170075a7 */ /* 0x0044e400080011ff */
[----:B---3--:R-:W-:Y:S05]  /*13200*/  @!P0 NANOSLEEP.SYNCS 0x989680 ;  /* 0x009896800000895d */ /* 0x008fea0003900000 */
[----:B------:R-:W3:Y:S02]  /*13210*/  @!P0 SYNCS.PHASECHK.TRANS64 P0, [R23+URZ+0xc0], R20 ;  /* 0x0000c014170085a7 */ /* 0x000ee400080010ff */
[----:B---3--:R-:W-:Y:S05]  /*13220*/  @!P0 BRA `(.L_x_231) ;  /* 0xfffffffc00f08947 */ /* 0x008fea000383ffff */
[----:B------:R-:W-:Y:S05]  /*13230*/  BRA `(.L_x_232) ;  /* 0xffffff4c001c7947 */ /* 0x000fea000383ffff */
.L_x_88:
[----:B--2---:R2:W4:Y:S02]  /*13240*/  SYNCS.PHASECHK.TRANS64.TRYWAIT P0, [R18+URZ+0x78], R5 ;  /* 0x00007805120075a7 */ /* 0x00452400080011ff */
[----:B----4-:R-:W-:Y:S05]  /*13250*/  @!P0 NANOSLEEP.SYNCS 0x989680 ;  /* 0x009896800000895d */ /* 0x010fea0003900000 */
[----:B------:R-:W4:Y:S02]  /*13260*/  @!P0 SYNCS.PHASECHK.TRANS64 P0, [R18+URZ+0x78], R5 ;  /* 0x00007805120085a7 */ /* 0x000f2400080010ff */
[----:B----4-:R-:W-:Y:S05]  /*13270*/  @!P0 BRA `(.L_x_88) ;  /* 0xfffffffc00f08947 */ /* 0x010fea000383ffff */
[----:B------:R-:W-:Y:S05]  /*13280*/  BRA `(.L_x_85) ;  /* 0xffffff5400347947 */ /* 0x000fea000383ffff */
.L_x_92:
[----:B------:R-:W-:Y:S07]  /*13290*/  MOV R0, UR21 ;  /* 0x0000001500007c02 */ /* 0x000fee0008000f00 */
.L_x_233:
[----:B--2---:R2:W1:Y:S02]  /*132a0*/  SYNCS.PHASECHK.TRANS64.TRYWAIT P0, [R0+URZ+0x50], R5 ;  /* 0x00005005000075a7 */ /* 0x00446400080011ff */
[----:B-1----:R-:W-:Y:S05]  /*132b0*/  @!P0 NANOSLEEP.SYNCS 0x989680 ;  /* 0x009896800000895d */ /* 0x002fea0003900000 */
[----:B------:R-:W1:Y:S02]  /*132c0*/  @!P0 SYNCS.PHASECHK.TRANS64 P0, [R0+URZ+0x50], R5 ;  /* 0x00005005000085a7 */ /* 0x000e6400080010ff */
[----:B-1----:R-:W-:Y:S05]  /*132d0*/  @!P0 BRA `(.L_x_233) ;  /* 0xfffffffc00f08947 */ /* 0x002fea000383ffff */
[----:B------:R-:W-:Y:S05]  /*132e0*/  BRA `(.L_x_234) ;  /* 0xffffff5400c07947 */ /* 0x000fea000383ffff */
.L_x_98:
[----:B--2---:R-:W-:Y:S07]  /*132f0*/  MOV R0, UR21 ;  /* 0x0000001500007c02 */ /* 0x004fee0008000f00 */
.L_x_235:
[----:B-1----:R1:W2:Y:S02]  /*13300*/  SYNCS.PHASECHK.TRANS64.TRYWAIT P0, [R0+URZ+0x58], R5 ;  /* 0x00005805000075a7 */ /* 0x0022a400080011ff */
[----:B--2---:R-:W-:Y:S05]  /*13310*/  @!P0 NANOSLEEP.SYNCS 0x989680 ;  /* 0x009896800000895d */ /* 0x004fea0003900000 */
[----:B------:R-:W2:Y:S02]  /*13320*/  @!P0 SYNCS.PHASECHK.TRANS64 P0, [R0+URZ+0x58], R5 ;  /* 0x00005805000085a7 */ /* 0x000ea400080010ff */
[----:B--2---:R-:W-:Y:S05]  /*13330*/  @!P0 BRA `(.L_x_235) ;  /* 0xfffffffc00f08947 */ /* 0x004fea000383ffff */
[----:B------:R-:W-:Y:S05]  /*13340*/  BRA `(.L_x_236) ;  /* 0xffffff5800107947 */ /* 0x000fea000383ffff */
.L_x_104:
[----:B-12-4-:R-:W-:Y:S07]  /*13350*/  MOV R0, UR21 ;  /* 0x0000001500007c02 */ /* 0x016fee0008000f00 */
.L_x_237:
[----:B-1----:R1:W2:Y:S02]  /*13360*/  SYNCS.PHASECHK.TRANS64.TRYWAIT P0, [R0+URZ+0x60], R5 ;  /* 0x00006005000075a7 */ /* 0x0022a400080011ff */
[----:B--2---:R-:W-:Y:S05]  /*13370*/  @!P0 NANOSLEEP.SYNCS 0x989680 ;  /* 0x009896800000895d */ /* 0x004fea0003900000 */
[----:B------:R-:W2:Y:S02]  /*13380*/  @!P0 SYNCS.PHASECHK.TRANS64 P0, [R0+URZ+0x60], R5 ;  /* 0x00006005000085a7 */ /* 0x000ea400080010ff */
[----:B--2---:R-:W-:Y:S05]  /*13390*/  @!P0 BRA `(.L_x_237) ;  /* 0xfffffffc00f08947 */ /* 0x004fea000383ffff */
[----:B------:R-:W-:Y:S05]  /*133a0*/  BRA `(.L_x_238) ;  /* 0xffffff5800687947 */ /* 0x000fea000383ffff */
.L_x_110:
[----:B-12-4-:R-:W-:Y:S07]  /*133b0*/  MOV R0, UR21 ;  /* 0x0000001500007c02 */ /* 0x016fee0008000f00 */
.L_x_239:
[----:B-1----:R1:W2:Y:S02]  /*133c0*/  SYNCS.PHASECHK.TRANS64.TRYWAIT P0, [R0+URZ+0x68], R5 ;  /* 0x00006805000075a7 */ /* 0x0022a400080011ff */
[----:B--2---:R-:W-:Y:S05]  /*133d0*/  @!P0 NANOSLEEP.SYNCS 0x989680 ;  /* 0x009896800000895d */ /* 0x004fea0003900000 */
[----:B------:R-:W2:Y:S02]  /*133e0*/  @!P0 SYNCS.PHASECHK.TRANS64 P0, [R0+URZ+0x68], R5 ;  /* 0x00006805000085a7 */ /* 0x000ea400080010ff */
[----:B--2---:R-:W-:Y:S05]  /*133f0*/  @!P0 BRA `(.L_x_239) ;  /* 0xfffffffc00f08947 */ /* 0x004fea000383ffff */
[----:B------:R-:W-:Y:S05]  /*13400*/  BRA `(.L_x_240) ;  /* 0xffffff5800c07947 */ /* 0x000fea000383ffff */
.L_x_116:
[----:B----4-:R-:W-:Y:S07]  /*13410*/  MOV R0, UR8 ;  /* 0x0000000800007c02 */ /* 0x010fee0008000f00 */
.L_x_241:
[----:B-1----:R1:W2:Y:S02]  /*13420*/  SYNCS.PHASECHK.TRANS64.TRYWAIT P0, [R0+URZ+0x140], R5 ;  /* 0x00014005000075a7 */ /* 0x0022a400080011ff */
[----:B--2---:R-:W-:Y:S05]  /*13430*/  @!P0 NANOSLEEP.SYNCS 0x989680 ;  /* 0x009896800000895d */ /* 0x004fea0003900000 */
[----:B------:R-:W2:Y:S02]  /*13440*/  @!P0 SYNCS.PHASECHK.TRANS64 P0, [R0+URZ+0x140], R5 ;  /* 0x00014005000085a7 */ /* 0x000ea400080010ff */
[----:B--2---:R-:W-:Y:S05]  /*13450*/  @!P0 BRA `(.L_x_241) ;  /* 0xfffffffc00f08947 */ /* 0x004fea000383ffff */
[----:B------:R-:W-:Y:S05]  /*13460*/  BRA `(.L_x_242) ;  /* 0xffffff5c00287947 */ /* 0x000fea000383ffff */
.L_x_120:
[----:B----4-:R-:W-:-:S07]  /*13470*/  MOV R0, UR21 ;  /* 0x0000001500007c02 */ /* 0x010fce0008000f00 */
.L_x_243:
[----:B-1----:R1:W4:Y:S02]  /*13480*/  SYNCS.PHASECHK.TRANS64.TRYWAIT P0, [R0+URZ+0x50], R3 ;  /* 0x00005003000075a7 */ /* 0x00232400080011ff */
[----:B----4-:R-:W-:Y:S05]  /*13490*/  @!P0 NANOSLEEP.SYNCS 0x989680 ;  /* 0x009896800000895d */ /* 0x010fea0003900000 */
[----:B------:R-:W4:Y:S02]  /*134a0*/  @!P0 SYNCS.PHASECHK.TRANS64 P0, [R0+URZ+0x50], R3 ;  /* 0x00005003000085a7 */ /* 0x000f2400080010ff */
[----:B----4-:R-:W-:Y:S05]  /*134b0*/  @!P0 BRA `(.L_x_243) ;  /* 0xfffffffc00f08947 */ /* 0x010fea000383ffff */
[----:B------:R-:W-:Y:S05]  /*134c0*/  BRA `(.L_x_244) ;  /* 0xffffff5c00887947 */ /* 0x000fea000383ffff */
.L_x_122:
[----:B-1--4-:R-:W-:-:S07]  /*134d0*/  MOV R0, UR21 ;  /* 0x0000001500007c02 */ /* 0x012fce0008000f00 */
.L_x_245:
[----:B-1----:R1:W4:Y:S02]  /*134e0*/  SYNCS.PHASECHK.TRANS64.TRYWAIT P0, [R0+URZ+0x58], R3 ;  /* 0x00005803000075a7 */ /* 0x00232400080011ff */
[----:B----4-:R-:W-:Y:S05]  /*134f0*/  @!P0 NANOSLEEP.SYNCS 0x989680 ;  /* 0x009896800000895d */ /* 0x010fea0003900000 */
[----:B------:R-:W4:Y:S02]  /*13500*/  @!P0 SYNCS.PHASECHK.TRANS64 P0, [R0+URZ+0x58], R3 ;  /* 0x00005803000085a7 */ /* 0x000f2400080010ff */
[----:B----4-:R-:W-:Y:S05]  /*13510*/  @!P0 BRA `(.L_x_245) ;  /* 0xfffffffc00f08947 */ /* 0x010fea000383ffff */
[----:B------:R-:W-:Y:S05]  /*13520*/  BRA `(.L_x_246) ;  /* 0xffffff5c00807947 */ /* 0x000fea000383ffff */
.L_x_124:
[----:B-1--4-:R-:W-:-:S07]  /*13530*/  MOV R0, UR21 ;  /* 0x0000001500007c02 */ /* 0x012fce0008000f00 */
.L_x_247:
[----:B-1----:R1:W4:Y:S02]  /*13540*/  SYNCS.PHASECHK.TRANS64.TRYWAIT P0, [R0+URZ+0x60], R3 ;  /* 0x00006003000075a7 */ /* 0x00232400080011ff */
[----:B----4-:R-:W-:Y:S05]  /*13550*/  @!P0 NANOSLEEP.SYNCS 0x989680 ;  /* 0x009896800000895d */ /* 0x010fea0003900000 */
[----:B------:R-:W4:Y:S02]  /*13560*/  @!P0 SYNCS.PHASECHK.TRANS64 P0, [R0+URZ+0x60], R3 ;  /* 0x00006003000085a7 */ /* 0x000f2400080010ff */
[----:B----4-:R-:W-:Y:S05]  /*13570*/  @!P0 BRA `(.L_x_247) ;  /* 0xfffffffc00f08947 */ /* 0x010fea000383ffff */
[----:B------:R-:W-:Y:S05]  /*13580*/  BRA `(.L_x_248) ;  /* 0xffffff5c00787947 */ /* 0x000fea000383ffff */
.L_x_133:
[----:B------:R-:W-:Y:S07]  /*13590*/  MOV R2, UR6 ;  /* 0x0000000600027c02 */ /* 0x000fee0008000f00 */
.L_x_249:
[----:B---3--:R3:W4:Y:S02]  /*135a0*/  SYNCS.PHASECHK.TRANS64.TRYWAIT P0, [R2+URZ+0x140], R3 ;  /* 0x00014003020075a7 */ /* 0x00872400080011ff */
[----:B----4-:R-:W-:Y:S05]  /*135b0*/  @!P0 NANOSLEEP.SYNCS 0x989680 ;  /* 0x009896800000895d */ /* 0x010fea0003900000 */
[----:B------:R-:W4:Y:S02]  /*135c0*/  @!P0 SYNCS.PHASECHK.TRANS64 P0, [R2+URZ+0x140], R3 ;  /* 0x00014003020085a7 */ /* 0x000f2400080010ff */
[----:B----4-:R-:W-:Y:S05]  /*135d0*/  @!P0 BRA `(.L_x_249) ;  /* 0xfffffffc00f08947 */ /* 0x010fea000383ffff */
[----:B------:R-:W-:Y:S05]  /*135e0*/  BRA `(.L_x_250) ;  /* 0xffffff6800187947 */ /* 0x000fea000383ffff */
.L_x_142:
[----:B------:R-:W-:Y:S07]  /*135f0*/  MOV R15, 0xffffffff ;  /* 0xffffffff000f7802 */ /* 0x000fee0000000f00 */
[----:B-1-345:R-:W-:Y:S05]  /*13600*/  WARPSYNC.COLLECTIVE R15, `(.L_x_251) ;  /* 0x000000000f0c7348 */ /* 0x03afea0003c00000 */
[----:B------:R-:W-:Y:S02]  /*13610*/  ELECT P6, UR79, PT ;  /* 0x00000000004f782f */ /* 0x000fe400038c0000 */
[----:B------:R-:W-:Y:S01]  /*13620*/  MOV R14, UR79 ;  /* 0x0000004f000e7c02 */ /* 0x000fe20008000f00 */
[----:B-1-345:R-:W-:Y:S10]  /*13630*/  ENDCOLLECTIVE ;  /* 0x000000000000791b */ /* 0x03aff40003800000 */
.L_x_251:
[----:B------:R-:W-:Y:S05]  /*13640*/  BRA `(.L_x_252) ;  /* 0xffffff6c00307947 */ /* 0x000fea000383ffff */
.L_x_147:
[----:B--2---:R-:W-:Y:S04]  /*13650*/  MOV R3, UR43 ;  /* 0x0000002b00037c02 */ /* 0x004fe80008000f00 */
[----:B------:R2:W1:Y:S03]  /*13660*/  SYNCS.PHASECHK.TRANS64.TRYWAIT P0, [R3+URZ+0x30], R2 ;  /* 0x00003002030075a7 */ /* 0x00046600080011ff */
[----:B-1----:R-:W-:Y:S05]  /*13670*/  @!P0 NANOSLEEP.SYNCS 0x989680 ;  /* 0x009896800000895d */ /* 0x002fea0003900000 */
[----:B------:R-:W1:Y:S02]  /*13680*/  @!P0 SYNCS.PHASECHK.TRANS64 P0, [R3+URZ+0x30], R2 ;  /* 0x00003002030085a7 */ /* 0x000e6400080010ff */
[----:B-1----:R-:W-:Y:S05]  /*13690*/  @!P0 BRA `(.L_x_147) ;  /* 0xfffffffc00ec8947 */ /* 0x002fea000383ffff */
[----:B------:R-:W-:Y:S05]  /*136a0*/  BRA `(.L_x_146) ;  /* 0xffffff6c00d87947 */ /* 0x000fea000383ffff */
.L_x_151:
[----:B-1----:R1:W3:Y:S02]  /*136b0*/  SYNCS.PHASECHK.TRANS64.TRYWAIT P1, [R145+URZ+0x100], R0 ;  /* 0x00010000910075a7 */ /* 0x0022e400080211ff */
[----:B---3--:R-:W-:Y:S05]  /*136c0*/  @!P1 NANOSLEEP.SYNCS 0x989680 ;  /* 0x009896800000995d */ /* 0x008fea0003900000 */
[----:B------:R-:W3:Y:S02]  /*136d0*/  @!P1 SYNCS.PHASECHK.TRANS64 P1, [R145+URZ+0x100], R0 ;  /* 0x00010000910095a7 */ /* 0x000ee400080210ff */
[----:B---3--:R-:W-:Y:S05]  /*136e0*/  @!P1 BRA `(.L_x_151) ;  /* 0xfffffffc00f09947 */ /* 0x008fea000383ffff */
[----:B------:R-:W-:Y:S05]  /*136f0*/  BRA `(.L_x_150) ;  /* 0xffffff7000e07947 */ /* 0x000fea000383ffff */
.L_x_158:
[----:B-1----:R-:W-:Y:S04]  /*13700*/  MOV R3, UR43 ;  /* 0x0000002b00037c02 */ /* 0x002fe80008000f00 */
[----:B------:R1:W2:Y:S03]  /*13710*/  SYNCS.PHASECHK.TRANS64.TRYWAIT P1, [R3+URZ+0x38], R0 ;  /* 0x00003800030075a7 */ /* 0x0002a600080211ff */
[----:B--2---:R-:W-:Y:S05]  /*13720*/  @!P1 NANOSLEEP.SYNCS 0x989680 ;  /* 0x009896800000995d */ /* 0x004fea0003900000 */
[----:B------:R-:W2:Y:S02]  /*13730*/  @!P1 SYNCS.PHASECHK.TRANS64 P1, [R3+URZ+0x38], R0 ;  /* 0x00003800030095a7 */ /* 0x000ea400080210ff */
[----:B--2---:R-:W-:Y:S05]  /*13740*/  @!P1 BRA `(.L_x_158) ;  /* 0xfffffffc00ec9947 */ /* 0x004fea000383ffff */
[----:B------:R-:W-:Y:S05]  /*13750*/  BRA `(.L_x_157) ;  /* 0xffffff8400c87947 */ /* 0x000fea000383ffff */
.L_x_166:
[----:B-1----:R-:W-:Y:S04]  /*13760*/  MOV R0, UR43 ;  /* 0x0000002b00007c02 */ /* 0x002fe80008000f00 */
[----:B------:R1:W3:Y:S03]  /*13770*/  SYNCS.PHASECHK.TRANS64.TRYWAIT P1, [R0+URZ+0x40], R3 ;  /* 0x00004003000075a7 */ /* 0x0002e600080211ff */
[----:B---3--:R-:W-:Y:S05]  /*13780*/  @!P1 NANOSLEEP.SYNCS 0x989680 ;  /* 0x009896800000995d */ /* 0x008fea0003900000 */
[----:B------:R-:W3:Y:S02]  /*13790*/  @!P1 SYNCS.PHASECHK.TRANS64 P1, [R0+URZ+0x40], R3 ;  /* 0x00004003000095a7 */ /* 0x000ee400080210ff */
[----:B---3--:R-:W-:Y:S05]  /*137a0*/  @!P1 BRA `(.L_x_166) ;  /* 0xfffffffc00ec9947 */ /* 0x008fea000383ffff */
[----:B------:R-:W-:Y:S05]  /*137b0*/  BRA `(.L_x_165) ;  /* 0xffffff9c00547947 */ /* 0x000fea000383ffff */
.L_x_174:
[----:B--2---:R-:W-:Y:S04]  /*137c0*/  MOV R0, UR43 ;  /* 0x0000002b00007c02 */ /* 0x004fe80008000f00 */
[----:B------:R2:W1:Y:S03]  /*137d0*/  SYNCS.PHASECHK.TRANS64.TRYWAIT P1, [R0+URZ+0x48], R3 ;  /* 0x00004803000075a7 */ /* 0x00046600080211ff */
[----:B-1----:R-:W-:Y:S05]  /*137e0*/  @!P1 NANOSLEEP.SYNCS 0x989680 ;  /* 0x009896800000995d */ /* 0x002fea0003900000 */
[----:B------:R-:W1:Y:S02]  /*137f0*/  @!P1 SYNCS.PHASECHK.TRANS64 P1, [R0+URZ+0x48], R3 ;  /* 0x00004803000095a7 */ /* 0x000e6400080210ff */
[----:B-1----:R-:W-:Y:S05]  /*13800*/  @!P1 BRA `(.L_x_174) ;  /* 0xfffffffc00ec9947 */ /* 0x002fea000383ffff */
[----:B------:R-:W-:Y:S05]  /*13810*/  BRA `(.L_x_173) ;  /* 0xffffffb000ec7947 */ /* 0x000fea000383ffff */
.L_x_186:
[----:B------:R-:W-:Y:S07]  /*13820*/  MOV R4, UR24 ;  /* 0x0000001800047c02 */ /* 0x000fee0008000f00 */
.L_x_253:
[----:B--2---:R2:W4:Y:S02]  /*13830*/  SYNCS.PHASECHK.TRANS64.TRYWAIT P0, [R4+URZ+0x80], R5 ;  /* 0x00008005040075a7 */ /* 0x00452400080011ff */
[----:B----4-:R-:W-:Y:S05]  /*13840*/  @!P0 NANOSLEEP.SYNCS 0x989680 ;  /* 0x009896800000895d */ /* 0x010fea0003900000 */
[----:B------:R-:W4:Y:S02]  /*13850*/  @!P0 SYNCS.PHASECHK.TRANS64 P0, [R4+URZ+0x80], R5 ;  /* 0x00008005040085a7 */ /* 0x000f2400080010ff */
[----:B----4-:R-:W-:Y:S05]  /*13860*/  @!P0 BRA `(.L_x_253) ;  /* 0xfffffffc00f08947 */ /* 0x010fea000383ffff */
[----:B------:R-:W-:Y:S05]  /*13870*/  BRA `(.L_x_254) ;  /* 0xffffffd400287947 */ /* 0x000fea000383ffff */
.L_x_189:
[----:B------:R-:W-:Y:S07]  /*13880*/  MOV R4, UR24 ;  /* 0x0000001800047c02 */ /* 0x000fee0008000f00 */
.L_x_255:
[----:B-1----:R1:W2:Y:S02]  /*13890*/  SYNCS.PHASECHK.TRANS64.TRYWAIT P1, [R4+URZ+0x180], R5 ;  /* 0x00018005040075a7 */ /* 0x0022a400080211ff */
[----:B--2---:R-:W-:Y:S05]  /*138a0*/  @!P1 NANOSLEEP.SYNCS 0x989680 ;  /* 0x009896800000995d */ /* 0x004fea0003900000 */
[----:B------:R-:W2:Y:S02]  /*138b0*/  @!P1 SYNCS.PHASECHK.TRANS64 P1, [R4+URZ+0x180], R5 ;  /* 0x00018005040095a7 */ /* 0x000ea400080210ff */
[----:B--2---:R-:W-:Y:S05]  /*138c0*/  @!P1 BRA `(.L_x_255) ;  /* 0xfffffffc00f09947 */ /* 0x004fea000383ffff */
[----:B------:R-:W-:Y:S05]  /*138d0*/  BRA `(.L_x_256) ;  /* 0xffffffd400847947 */ /* 0x000fea000383ffff */
.L_x_205:
[----:B-1----:R-:W-:-:S07]  /*138e0*/  MOV R4, UR11 ;  /* 0x0000000b00047c02 */ /* 0x002fce0008000f00 */
.L_x_257:
[----:B-1----:R1:W3:Y:S02]  /*138f0*/  SYNCS.PHASECHK.TRANS64.TRYWAIT P0, [R4+URZ+0x110], R5 ;  /* 0x00011005040075a7 */ /* 0x0022e400080011ff */
[----:B---3--:R-:W-:Y:S05]  /*13900*/  @!P0 NANOSLEEP.SYNCS 0x989680 ;  /* 0x009896800000895d */ /* 0x008fea0003900000 */
[----:B------:R-:W3:Y:S02]  /*13910*/  @!P0 SYNCS.PHASECHK.TRANS64 P0, [R4+URZ+0x110], R5 ;  /* 0x00011005040085a7 */ /* 0x000ee400080010ff */
[----:B---3--:R-:W-:Y:S05]  /*13920*/  @!P0 BRA `(.L_x_257) ;  /* 0xfffffffc00f08947 */ /* 0x008fea000383ffff */
[----:B------:R-:W-:Y:S05]  /*13930*/  BRA `(.L_x_258) ;  /* 0xffffffec00247947 */ /* 0x000fea000383ffff */
.L_x_207:
[----:B------:R-:W-:Y:S07]  /*13940*/  MOV R4, UR10 ;  /* 0x0000000a00047c02 */ /* 0x000fee0008000f00 */
.L_x_259:
[----:B-1----:R1:W2:Y:S02]  /*13950*/  SYNCS.PHASECHK.TRANS64.TRYWAIT P0, [R4+URZ], R5 ;  /* 0x00000005040075a7 */ /* 0x0022a400080011ff */
[----:B--2---:R-:W-:Y:S05]  /*13960*/  @!P0 NANOSLEEP.SYNCS 0x989680 ;  /* 0x009896800000895d */ /* 0x004fea0003900000 */
[----:B------:R-:W2:Y:S02]  /*13970*/  @!P0 SYNCS.PHASECHK.TRANS64 P0, [R4+URZ], R5 ;  /* 0x00000005040085a7 */ /* 0x000ea400080010ff */
[----:B--2---:R-:W-:Y:S05]  /*13980*/  @!P0 BRA `(.L_x_259) ;  /* 0xfffffffc00f08947 */ /* 0x004fea000383ffff */
[----:B------:R-:W-:Y:S05]  /*13990*/  BRA `(.L_x_206) ;  /* 0xffffffec00587947 */ /* 0x000fea000383ffff */
.L_x_211:
[----:B------:R-:W-:-:S07]  /*139a0*/  MOV R4, UR9 ;  /* 0x0000000900047c02 */ /* 0x000fce0008000f00 */
.L_x_260:
[----:B--2---:R2:W3:Y:S02]  /*139b0*/  SYNCS.PHASECHK.TRANS64.TRYWAIT P0, [R4+URZ+0x140], R5 ;  /* 0x00014005040075a7 */ /* 0x0044e400080011ff */
[----:B---3--:R-:W-:Y:S05]  /*139c0*/  @!P0 NANOSLEEP.SYNCS 0x989680 ;  /* 0x009896800000895d */ /* 0x008fea0003900000 */
[----:B------:R-:W3:Y:S02]  /*139d0*/  @!P0 SYNCS.PHASECHK.TRANS64 P0, [R4+URZ+0x140], R5 ;  /* 0x00014005040085a7 */ /* 0x000ee400080010ff */
[----:B---3--:R-:W-:Y:S05]  /*139e0*/  @!P0 BRA `(.L_x_260) ;  /* 0xfffffffc00f08947 */ /* 0x008fea000383ffff */
[----:B------:R-:W-:Y:S05]  /*139f0*/  BRA `(.L_x_261) ;  /* 0xfffffff000207947 */ /* 0x000fea000383ffff */
.L_x_215:
[----:B--2---:R-:W-:-:S07]  /*13a00*/  MOV R0, UR5 ;  /* 0x0000000500007c02 */ /* 0x004fce0008000f00 */
.L_x_262:
[----:B--2---:R2:W4:Y:S02]  /*13a10*/  SYNCS.PHASECHK.TRANS64.TRYWAIT P0, [R0+URZ+0x110], R5 ;  /* 0x00011005000075a7 */ /* 0x00452400080011ff */
[----:B----4-:R-:W-:Y:S05]  /*13a20*/  @!P0 NANOSLEEP.SYNCS 0x989680 ;  /* 0x009896800000895d */ /* 0x010fea0003900000 */
[----:B------:R-:W4:Y:S02]  /*13a30*/  @!P0 SYNCS.PHASECHK.TRANS64 P0, [R0+URZ+0x110], R5 ;  /* 0x00011005000085a7 */ /* 0x000f2400080010ff */
[----:B----4-:R-:W-:Y:S05]  /*13a40*/  @!P0 BRA `(.L_x_262) ;  /* 0xfffffffc00f08947 */ /* 0x010fea000383ffff */
[----:B------:R-:W-:Y:S05]  /*13a50*/  BRA `(.L_x_263) ;  /* 0xfffffff000947947 */ /* 0x000fea000383ffff */
.L_x_217:
[----:B--2---:R-:W-:-:S07]  /*13a60*/  MOV R0, UR16 ;  /* 0x0000001000007c02 */ /* 0x004fce0008000f00 */
.L_x_264:
[----:B--2---:R2:W4:Y:S02]  /*13a70*/  SYNCS.PHASECHK.TRANS64.TRYWAIT P0, [R0+URZ+0x110], R3 ;  /* 0x00011003000075a7 */ /* 0x00452400080011ff */
[----:B----4-:R-:W-:Y:S05]  /*13a80*/  @!P0 NANOSLEEP.SYNCS 0x989680 ;  /* 0x009896800000895d */ /* 0x010fea0003900000 */
[----:B------:R-:W4:Y:S02]  /*13a90*/  @!P0 SYNCS.PHASECHK.TRANS64 P0, [R0+URZ+0x110], R3 ;  /* 0x00011003000085a7 */ /* 0x000f2400080010ff */
[----:B----4-:R-:W-:Y:S05]  /*13aa0*/  @!P0 BRA `(.L_x_264) ;  /* 0xfffffffc00f08947 */ /* 0x010fea000383ffff */
[----:B------:R-:W-:Y:S05]  /*13ab0*/  BRA `(.L_x_265) ;  /* 0xfffffff000a47947 */ /* 0x000fea000383ffff */
        .weak           $__internal_0_$__cuda_sm10x_tcgen05_guardrail_trap_col_being_dealloced_not_returned_by_alloc
        .type           $__internal_0_$__cuda_sm10x_tcgen05_guardrail_trap_col_being_dealloced_not_returned_by_alloc,@function
        .size           $__internal_0_$__cuda_sm10x_tcgen05_guardrail_trap_col_being_dealloced_not_returned_by_alloc,($__internal_1_$__cuda_sm10x_tcgen05_guardrail_trap_phase_invalid_during_alloc - $__internal_0_$__cuda_sm10x_tcgen05_guardrail_trap_col_being_dealloced_not_returned_by_alloc)
$__internal_0_$__cuda_sm10x_tcgen05_guardrail_trap_col_being_dealloced_not_returned_by_alloc:
[----:B------:R-:W-:Y:S05]  /*13ac0*/  BPT.TRAP 0x1 ;  /* 0x000000040000795c */ /* 0x000fea0000300000 */
[----:B------:R-:W-:-:S04]  /*13ad0*/  HFMA2 R3, -RZ, RZ, 0, 0 ;  /* 0x00000000ff037431 */ /* 0x000fc800000001ff */
[----:B------:R-:W-:Y:S05]  /*13ae0*/  RET.REL.NODEC R2 `(_ZN7cutlass13device_kernelINS_4gemm6kernel13GemmUniversalINS1_17GroupProblemShapeIN4cute5tupleIJiiiEEEEENS1_10collective13CollectiveMmaINS1_40MainloopSm100ArrayTmaUmmaWarpSpecializedILi3ELi8ELi2ENS6_IJNS5_1CILi1EEESD_SD_EEEEENS6_IJNSC_ILi128EEENSC_ILi256EEENSC_ILi64EEEEEENS_6half_tEPNS6_IJlSD_NSC_ILi0EEEEEESK_SN_NS5_8TiledMMAINS5_8MMA_AtomIJNS5_20SM100_MMA_F16BF16_SSISK_SK_fLi128ELi256ELNS5_4UMMA5MajorE0ELSS_0ELNSR_7ScaleInE0ELST_0EEEEEENS5_6LayoutISE_NS6_IJSL_SL_SL_EEEEENS6_IJNS5_10UnderscoreESZ_SZ_EEEEENS5_13SM90_TMA_LOADENS5_14ComposedLayoutINS5_7SwizzleILi3ELi4ELi3EEENS5_18smem_ptr_flag_bitsILi16EEENSW_INS6_IJNSC_ILi8EEESI_EEENS6_IJSI_SD_EEEEEEEvNS5_8identityES12_S1C_vS1D_EENS_8epilogue10collective18CollectiveEpilogueINS1F_31Sm100PtrArrayTmaWarpSpecializedILi4ELi2ELi64ELb1ELb0EEEJSJ_NS6_IJNSW_ISG_SD_EENSW_ISI_SD_EEEEESK_PNS6_IJSD_lSL_EEESK_S1O_NS1F_6fusion15FusionCallbacksIS1J_NS1P_17LinearCombinationISK_fSK_fLNS_15FloatRoundStyleE2EEESJ_S1M_JEEENS5_5SM1004TMEM4LOAD26SM100_TMEM_LOAD_16dp256b8xES12_NS13_IS15_S17_NSW_INS6_IJSI_S18_EEENS6_IJSD_SI_EEEEEEENS5_17SM75_U16x8_LDSM_TENS5_14SM90_TMA_STOREES22_NS5_17SM90_U16x8_STSM_TENS5_39AutoVectorizingCopyWithAssumedAlignmentILi128EEEEEEvvEEEEvNT_6ParamsE) ;  /* 0xfffffec402447950 */ /* 0x000fea0003c3ffff */
        .weak           $__internal_1_$__cuda_sm10x_tcgen05_guardrail_trap_phase_invalid_during_alloc
        .type           $__internal_1_$__cuda_sm10x_tcgen05_guardrail_trap_phase_invalid_during_alloc,@function
        .size           $__internal_1_$__cuda_sm10x_tcgen05_guardrail_trap_phase_invalid_during_alloc,($__internal_2_$__cuda_sm10x_tcgen05_guardrail_trap_unallocated_columns_being_dealloced - $__internal_1_$__cuda_sm10x_tcgen05_guardrail_trap_phase_invalid_during_alloc)
$__internal_1_$__cuda_sm10x_tcgen05_guardrail_trap_phase_invalid_during_alloc:
[----:B------:R-:W-:Y:S05]  /*13af0*/  BPT.TRAP 0x1 ;  /* 0x000000040000795c */ /* 0x000fea0000300000 */
[----:B------:R-:W-:-:S04]  /*13b00*/  MOV R3, 0x0 ;  /* 0x0000000000037802 */ /* 0x000fc80000000f00 */
[----:B------:R-:W-:Y:S05]  /*13b10*/  RET.REL.NODEC R2 `(_ZN7cutlass13device_kernelINS_4gemm6kernel13GemmUniversalINS1_17GroupProblemShapeIN4cute5tupleIJiiiEEEEENS1_10collective13CollectiveMmaINS1_40MainloopSm100ArrayTmaUmmaWarpSpecializedILi3ELi8ELi2ENS6_IJNS5_1CILi1EEESD_SD_EEEEENS6_IJNSC_ILi128EEENSC_ILi256EEENSC_ILi64EEEEEENS_6half_tEPNS6_IJlSD_NSC_ILi0EEEEEESK_SN_NS5_8TiledMMAINS5_8MMA_AtomIJNS5_20SM100_MMA_F16BF16_SSISK_SK_fLi128ELi256ELNS5_4UMMA5MajorE0ELSS_0ELNSR_7ScaleInE0ELST_0EEEEEENS5_6LayoutISE_NS6_IJSL_SL_SL_EEEEENS6_IJNS5_10UnderscoreESZ_SZ_EEEEENS5_13SM90_TMA_LOADENS5_14ComposedLayoutINS5_7SwizzleILi3ELi4ELi3EEENS5_18smem_ptr_flag_bitsILi16EEENSW_INS6_IJNSC_ILi8EEESI_EEENS6_IJSI_SD_EEEEEEEvNS5_8identityES12_S1C_vS1D_EENS_8epilogue10collective18CollectiveEpilogueINS1F_31Sm100PtrArrayTmaWarpSpecializedILi4ELi2ELi64ELb1ELb0EEEJSJ_NS6_IJNSW_ISG_SD_EENSW_ISI_SD_EEEEESK_PNS6_IJSD_lSL_EEESK_S1O_NS1F_6fusion15FusionCallbacksIS1J_NS1P_17LinearCombinationISK_fSK_fLNS_15FloatRoundStyleE2EEESJ_S1M_JEEENS5_5SM1004TMEM4LOAD26SM100_TMEM_LOAD_16dp256b8xES12_NS13_IS15_S17_NSW_INS6_IJSI_S18_EEENS6_IJSD_SI_EEEEEEENS5_17SM75_U16x8_LDSM_TENS5_14SM90_TMA_STOREES22_NS5_17SM90_U16x8_STSM_TENS5_39AutoVectorizingCopyWithAssumedAlignmentILi128EEEEEEvvEEEEvNT_6ParamsE) ;  /* 0xfffffec402387950 */ /* 0x000fea0003c3ffff */
        .weak           $__internal_2_$__cuda_sm10x_tcgen05_guardrail_trap_unallocated_columns_being_dealloced
        .type           $__internal_2_$__cuda_sm10x_tcgen05_guardrail_trap_unallocated_columns_being_dealloced,@function
        .size           $__internal_2_$__cuda_sm10x_tcgen05_guardrail_trap_unallocated_columns_being_dealloced,($__internal_3_$__cuda_sm20_div_u64 - $__internal_2_$__cuda_sm10x_tcgen05_guardrail_trap_unallocated_columns_being_dealloced)
$__internal_2_$__cuda_sm10x_tcgen05_guardrail_trap_unallocated_columns_being_dealloced:
[----:B------:R-:W-:Y:S05]  /*13b20*/  BPT.TRAP 0x1 ;  /* 0x000000040000795c */ /* 0x000fea0000300000 */
[----:B------:R-:W-:-:S04]  /*13b30*/  HFMA2 R3, -RZ, RZ, 0, 0 ;  /* 0x00000000ff037431 */ /* 0x000fc800000001ff */
[----:B------:R-:W-:Y:S05]  /*13b40*/  RET.REL.NODEC R2 `(_ZN7cutlass13device_kernelINS_4gemm6kernel13GemmUniversalINS1_17GroupProblemShapeIN4cute5tupleIJiiiEEEEENS1_10collective13CollectiveMmaINS1_40MainloopSm100ArrayTmaUmmaWarpSpecializedILi3ELi8ELi2ENS6_IJNS5_1CILi1EEESD_SD_EEEEENS6_IJNSC_ILi128EEENSC_ILi256EEENSC_ILi64EEEEEENS_6half_tEPNS6_IJlSD_NSC_ILi0EEEEEESK_SN_NS5_8TiledMMAINS5_8MMA_AtomIJNS5_20SM100_MMA_F16BF16_SSISK_SK_fLi128ELi256ELNS5_4UMMA5MajorE0ELSS_0ELNSR_7ScaleInE0ELST_0EEEEEENS5_6LayoutISE_NS6_IJSL_SL_SL_EEEEENS6_IJNS5_10UnderscoreESZ_SZ_EEEEENS5_13SM90_TMA_LOADENS5_14ComposedLayoutINS5_7SwizzleILi3ELi4ELi3EEENS5_18smem_ptr_flag_bitsILi16EEENSW_INS6_IJNSC_ILi8EEESI_EEENS6_IJSI_SD_EEEEEEEvNS5_8identityES12_S1C_vS1D_EENS_8epilogue10collective18CollectiveEpilogueINS1F_31Sm100PtrArrayTmaWarpSpecializedILi4ELi2ELi64ELb1ELb0EEEJSJ_NS6_IJNSW_ISG_SD_EENSW_ISI_SD_EEEEESK_PNS6_IJSD_lSL_EEESK_S1O_NS1F_6fusion15FusionCallbacksIS1J_NS1P_17LinearCombinationISK_fSK_fLNS_15FloatRoundStyleE2EEESJ_S1M_JEEENS5_5SM1004TMEM4LOAD26SM100_TMEM_LOAD_16dp256b8xES12_NS13_IS15_S17_NSW_INS6_IJSI_S18_EEENS6_IJSD_SI_EEEEEEENS5_17SM75_U16x8_LDSM_TENS5_14SM90_TMA_STOREES22_NS5_17SM90_U16x8_STSM_TENS5_39AutoVectorizingCopyWithAssumedAlignmentILi128EEEEEEvvEEEEvNT_6ParamsE) ;  /* 0xfffffec4022c7950 */ /* 0x000fea0003c3ffff */
        .weak           $__internal_3_$__cuda_sm20_div_u64
        .type           $__internal_3_$__cuda_sm20_div_u64,@function
        .size           $__internal_3_$__cuda_sm20_div_u64,(.L_x_61 - $__internal_3_$__cuda_sm20_div_u64)
$__internal_3_$__cuda_sm20_div_u64:
[----:B------:R-:W-:Y:S01]  /*13b50*/  MOV R28, R0 ;  /* 0x00000000001c7202 */ /* 0x000fe20000000f00 */
[----:B------:R-:W-:-:S05]  /*13b60*/  IMAD.MOV.U32 R29, RZ, RZ, R3 ;  /* 0x000000ffff1d7224 */ /* 0x000fca00078e0003 */
[----:B------:R-:W1:Y:S08]  /*13b70*/  I2F.U64.RP R28, R28 ;  /* 0x0000001c001c7312 */ /* 0x000e700000309000 */
[----:B-1----:R-:W1:Y:S02]  /*13b80*/  MUFU.RCP R22, R28 ;  /* 0x0000001c00167308 */ /* 0x002e640000001000 */
[----:B-1----:R-:W-:-:S06]  /*13b90*/  IADD3 R22, PT, PT, R22, 0x1ffffffe, RZ ;  /* 0x1ffffffe16167810 */ /* 0x002fcc0007ffe0ff */
[----:B------:R-:W1:Y:S02]  /*13ba0*/  F2I.U64.TRUNC R22, R22 ;  /* 0x0000001600167311 */ /* 0x000e64000020d800 */
[----:B-1----:R-:W-:Y:S01]  /*13bb0*/  IMAD.WIDE.U32 R24, R22, R0, RZ ;  /* 0x0000000016187225 */ /* 0x002fe200078e00ff */
[----:B------:R-:W-:-:S03]  /*13bc0*/  MOV R27, R22 ;  /* 0x00000016001b7202 */ /* 0x000fc60000000f00 */
[----:B------:R-:W-:Y:S01]  /*13bd0*/  IMAD R21, R22, R3, R25 ;  /* 0x0000000316157224 */ /* 0x000fe200078e0219 */
[----:B------:R-:W-:-:S03]  /*13be0*/  IADD3 R25, P0, PT, RZ, -R24, RZ ;  /* 0x80000018ff197210 */ /* 0x000fc60007f1e0ff */
[----:B------:R-:W-:Y:S02]  /*13bf0*/  IMAD R21, R23, R0, R21 ;  /* 0x0000000017157224 */ /* 0x000fe400078e0215 */
[----:B------:R-:W-:-:S04]  /*13c00*/  IMAD.HI.U32 R26, R22, R25, RZ ;  /* 0x00000019161a7227 */ /* 0x000fc800078e00ff */
[----:B------:R-:W-:-:S04]  /*13c10*/  IMAD.X R21, RZ, RZ, ~R21, P0 ;  /* 0x000000ffff157224 */ /* 0x000fc800000e0e15 */
[----:B------:R-:W-:-:S04]  /*13c20*/  IMAD.WIDE.U32 R26, P3, R22, R21, R26 ;  /* 0x00000015161a7225 */ /* 0x000fc8000786001a */
[C---:B------:R-:W-:Y:S02]  /*13c30*/  IMAD R24, R23.reuse, R21, RZ ;  /* 0x0000001517187224 */ /* 0x040fe400078e02ff */
[----:B------:R-:W-:-:S04]  /*13c40*/  IMAD.HI.U32 R25, P1, R23, R25, R26 ;  /* 0x0000001917197227 */ /* 0x000fc8000782001a */
[----:B------:R-:W-:Y:S01]  /*13c50*/  IMAD.HI.U32 R21, R23, R21, RZ ;  /* 0x0000001517157227 */ /* 0x000fe200078e00ff */
[----:B------:R-:W-:-:S03]  /*13c60*/  IADD3 R25, P0, PT, R24, R25, RZ ;  /* 0x0000001918197210 */ /* 0x000fc60007f1e0ff */
[----:B------:R-:W-:Y:S02]  /*13c70*/  IMAD.X R23, R21, 0x1, R23, P3 ;  /* 0x0000000115177824 */ /* 0x000fe400018e0617 */
[----:B------:R-:W-:-:S03]  /*13c80*/  IMAD.WIDE.U32 R26, R25, R0, RZ ;  /* 0x00000000191a7225 */ /* 0x000fc600078e00ff */
[----:B------:R-:W-:Y:S01]  /*13c90*/  IADD3.X R23, PT, PT, RZ, RZ, R23, P0, P1 ;  /* 0x000000ffff177210 */ /* 0x000fe200007e2417 */
[----:B------:R-:W-:Y:S01]  /*13ca0*/  IMAD R21, R25, R3, R27 ;  /* 0x0000000319157224 */ /* 0x000fe200078e021b */
[----:B------:R-:W-:-:S03]  /*13cb0*/  IADD3 R22, P0, PT, RZ, -R26, RZ ;  /* 0x8000001aff167210 */ /* 0x000fc60007f1e0ff */
[----:B------:R-:W-:Y:S02]  /*13cc0*/  IMAD R21, R23, R0, R21 ;  /* 0x0000000017157224 */ /* 0x000fe400078e0215 */
[----:B------:R-:W-:-:S03]  /*13cd0*/  IMAD.HI.U32 R24, R25, R22, RZ ;  /* 0x0000001619187227 */ /* 0x000fc600078e00ff */
[----:B------:R-:W-:-:S05]  /*13ce0*/  IADD3.X R21, PT, PT, RZ, ~R21, RZ, P0, !PT ;  /* 0x80000015ff157210 */ /* 0x000fca00007fe4ff */
[----:B------:R-:W-:-:S04]  /*13cf0*/  IMAD.WIDE.U32 R26, P3, R25, R21, R24 ;  /* 0x00000015191a7225 */ /* 0x000fc80007860018 */
[C---:B------:R-:W-:Y:S02]  /*13d00*/  IMAD R24, R23.reuse, R21, RZ ;  /* 0x0000001517187224 */ /* 0x040fe400078e02ff */
[----:B------:R-:W-:-:S04]  /*13d10*/  IMAD.HI.U32 R25, P1, R23, R22, R26 ;  /* 0x0000001617197227 */ /* 0x000fc8000782001a */
[----:B------:R-:W-:Y:S01]  /*13d20*/  IMAD.HI.U32 R22, R23, R21, RZ ;  /* 0x0000001517167227 */ /* 0x000fe200078e00ff */
[----:B------:R-:W-:-:S04]  /*13d30*/  IADD3 R24, P0, PT, R24, R25, RZ ;  /* 0x0000001918187210 */ /* 0x000fc80007f1e0ff */
[----:B------:R-:W-:Y:S01]  /*13d40*/  IADD3.X R21, PT, PT, R22, R23, RZ, P3, !PT ;  /* 0x0000001716157210 */ /* 0x000fe20001ffe4ff */
[----:B------:R-:W-:-:S03]  /*13d50*/  IMAD.HI.U32 R22, R24, R17, RZ ;  /* 0x0000001118167227 */ /* 0x000fc600078e00ff */
[----:B------:R-:W-:Y:S01]  /*13d60*/  IADD3.X R21, PT, PT, RZ, RZ, R21, P0, P1 ;  /* 0x000000ffff157210 */ /* 0x000fe200007e2415 */
[----:B------:R-:W-:Y:S02]  /*13d70*/  IMAD.MOV.U32 R23, RZ, RZ, RZ ;  /* 0x000000ffff177224 */ /* 0x000fe400078e00ff */
[----:B------:R-:W-:-:S04]  /*13d80*/  IMAD.WIDE.U32 R22, R24, R20, R22 ;  /* 0x0000001418167225 */ /* 0x000fc800078e0016 */
[C---:B------:R-:W-:Y:S02]  /*13d90*/  IMAD R25, R21.reuse, R20, RZ ;  /* 0x0000001415197224 */ /* 0x040fe400078e02ff */
[----:B------:R-:W-:-:S04]  /*13da0*/  IMAD.HI.U32 R22, P1, R21, R17, R22 ;  /* 0x0000001115167227 */ /* 0x000fc80007820016 */
[----:B------:R-:W-:Y:S01]  /*13db0*/  IMAD.HI.U32 R21, R21, R20, RZ ;  /* 0x0000001415157227 */ /* 0x000fe200078e00ff */
[----:B------:R-:W-:-:S04]  /*13dc0*/  IADD3 R25, P0, PT, R25, R22, RZ ;  /* 0x0000001619197210 */ /* 0x000fc80007f1e0ff */
[----:B------:R-:W-:Y:S01]  /*13dd0*/  IADD3.X R21, PT, PT, R21, RZ, RZ, P1, !PT ;  /* 0x000000ff15157210 */ /* 0x000fe20000ffe4ff */
[C---:B------:R-:W-:Y:S01]  /*13de0*/  IMAD.WIDE.U32 R26, R25.reuse, R0, RZ ;  /* 0x00000000191a7225 */ /* 0x040fe200078e00ff */
[C---:B------:R-:W-:Y:S02]  /*13df0*/  IADD3 R24, PT, PT, R25.reuse, 0x1, RZ ;  /* 0x0000000119187810 */ /* 0x040fe40007ffe0ff */
[----:B------:R-:W-:Y:S01]  /*13e00*/  IADD3.X R22, PT, PT, RZ, R21, RZ, P0, !PT ;  /* 0x00000015ff167210 */ /* 0x000fe200007fe4ff */
[----:B------:R-:W-:Y:S01]  /*13e10*/  IMAD R23, R25, R3, R27 ;  /* 0x0000000319177224 */ /* 0x000fe200078e021b */
[----:B------:R-:W-:-:S03]  /*13e20*/  IADD3 R21, P0, PT, -R26, R17, RZ ;  /* 0x000000111a157210 */ /* 0x000fc60007f1e1ff */
[-C--:B------:R-:W-:Y:S01]  /*13e30*/  IMAD R23, R22, R0.reuse, R23 ;  /* 0x0000000016177224 */ /* 0x080fe200078e0217 */
[----:B------:R-:W-:Y:S02]  /*13e40*/  ISETP.GE.U32.AND P3, PT, R21, R0, PT ;  /* 0x000000001500720c */ /* 0x000fe40003f66070 */
[----:B------:R-:W-:Y:S01]  /*13e50*/  IADD3 R22, P1, PT, -R0, R21, RZ ;  /* 0x0000001500167210 */ /* 0x000fe20007f3e1ff */
[----:B------:R-:W-:-:S05]  /*13e60*/  IMAD.X R20, R20, 0x1, ~R23, P0 ;  /* 0x0000000114147824 */ /* 0x000fca00000e0e17 */
[----:B------:R-:W-:Y:S02]  /*13e70*/  ISETP.GE.U32.AND.EX P0, PT, R20, R3, PT, P3 ;  /* 0x000000031400720c */ /* 0x000fe40003f06130 */
[-C--:B------:R-:W-:Y:S02]  /*13e80*/  IADD3.X R23, PT, PT, ~R3, R20.reuse, RZ, P1, !PT ;  /* 0x0000001403177210 */ /* 0x080fe40000ffe5ff */
[----:B------:R-:W-:Y:S02]  /*13e90*/  SEL R21, R22, R21, P0 ;  /* 0x0000001516157207 */ /* 0x000fe40000000000 */
[----:B------:R-:W-:Y:S02]  /*13ea0*/  SEL R24, R24, R25, P0 ;  /* 0x0000001918187207 */ /* 0x000fe40000000000 */
[----:B------:R-:W-:Y:S02]  /*13eb0*/  SEL R20, R23, R20, P0 ;  /* 0x0000001417147207 */ /* 0x000fe40000000000 */
[----:B------:R-:W-:Y:S01]  /*13ec0*/  ISETP.GE.U32.AND P1, PT, R21, R0, PT ;  /* 0x000000001500720c */ /* 0x000fe20003f26070 */
[----:B------:R-:W-:Y:S01]  /*13ed0*/  VIADD R21, R24, 0x1 ;  /* 0x0000000118157836 */ /* 0x000fe20000000000 */
[----:B------:R-:W-:-:S02]  /*13ee0*/  ISETP.NE.U32.AND P0, PT, R0, RZ, PT ;  /* 0x000000ff0000720c */ /* 0x000fc40003f05070 */
[----:B------:R-:W-:Y:S02]  /*13ef0*/  ISETP.GE.U32.AND.EX P1, PT, R20, R3, PT, P1 ;  /* 0x000000031400720c */ /* 0x000fe40003f26110 */
[----:B------:R-:W-:Y:S02]  /*13f00*/  ISETP.NE.AND.EX P0, PT, R3, RZ, PT, P0 ;  /* 0x000000ff0300720c */ /* 0x000fe40003f05300 */
[----:B------:R-:W-:Y:S01]  /*13f10*/  SEL R3, R21, R24, P1 ;  /* 0x0000001815037207 */ /* 0x000fe20000800000 */
[----:B------:R-:W-:Y:S01]  /*13f20*/  HFMA2 R21, -RZ, RZ, 0, 0 ;  /* 0x00000000ff157431 */ /* 0x000fe200000001ff */
[----:B------:R-:W-:Y:S02]  /*13f30*/  MOV R20, R2 ;  /* 0x0000000200147202 */ /* 0x000fe40000000f00 */
[----:B------:R-:W-:Y:S02]  /*13f40*/  SEL R3, R3, 0xffffffff, P0 ;  /* 0xffffffff03037807 */ /* 0x000fe40000000000 */
[----:B------:R-:W-:Y:S05]  /*13f50*/  RET.REL.NODEC R20 `(_ZN7cutlass13device_kernelINS_4gemm6kernel13GemmUniversalINS1_17GroupProblemShapeIN4cute5tupleIJiiiEEEEENS1_10collective13CollectiveMmaINS1_40MainloopSm100ArrayTmaUmmaWarpSpecializedILi3ELi8ELi2ENS6_IJNS5_1CILi1EEESD_SD_EEEEENS6_IJNSC_ILi128EEENSC_ILi256EEENSC_ILi64EEEEEENS_6half_tEPNS6_IJlSD_NSC_ILi0EEEEEESK_SN_NS5_8TiledMMAINS5_8MMA_AtomIJNS5_20SM100_MMA_F16BF16_SSISK_SK_fLi128ELi256ELNS5_4UMMA5MajorE0ELSS_0ELNSR_7ScaleInE0ELST_0EEEEEENS5_6LayoutISE_NS6_IJSL_SL_SL_EEEEENS6_IJNS5_10UnderscoreESZ_SZ_EEEEENS5_13SM90_TMA_LOADENS5_14ComposedLayoutINS5_7SwizzleILi3ELi4ELi3EEENS5_18smem_ptr_flag_bitsILi16EEENSW_INS6_IJNSC_ILi8EEESI_EEENS6_IJSI_SD_EEEEEEEvNS5_8identityES12_S1C_vS1D_EENS_8epilogue10collective18CollectiveEpilogueINS1F_31Sm100PtrArrayTmaWarpSpecializedILi4ELi2ELi64ELb1ELb0EEEJSJ_NS6_IJNSW_ISG_SD_EENSW_ISI_SD_EEEEESK_PNS6_IJSD_lSL_EEESK_S1O_NS1F_6fusion15FusionCallbacksIS1J_NS1P_17LinearCombinationISK_fSK_fLNS_15FloatRoundStyleE2EEESJ_S1M_JEEENS5_5SM1004TMEM4LOAD26SM100_TMEM_LOAD_16dp256b8xES12_NS13_IS15_S17_NSW_INS6_IJSI_S18_EEENS6_IJSD_SI_EEEEEEENS5_17SM75_U16x8_LDSM_TENS5_14SM90_TMA_STOREES22_NS5_17SM90_U16x8_STSM_TENS5_39AutoVectorizingCopyWithAssumedAlignmentILi128EEEEEEvvEEEEvNT_6ParamsE) ;  /* 0xfffffec014287950 */ /* 0x000fea0003c3ffff */
.L_x_61:
[----:B------:R-:W-:Y:S01]  /*13f60*/  MOV R34, R20 ;  /* 0x0000001400227202 */ /* 0x000fe20000000f00 */
[----:B------:R-:W-:-:S04]  /*13f70*/  IMAD.MOV.U32 R35, RZ, RZ, R3 ;  /* 0x000000ffff237224 */ /* 0x000fc800078e0003 */
        /* <DEDUP_REMOVED lines=14> */
[----:B------:R-:W-:Y:S02]  /*14060*/  HFMA2 R33, -RZ, RZ, 0, 0 ;  /* 0x00000000ff217431 */ /* 0x000fe400000001ff */
        /* <DEDUP_REMOVED lines=14> */
[----:B------:R-:W-:-:S03]  /*14150*/  IADD3 R30, P0, PT, R27, R28, RZ ;  /* 0x0000001c1b1e7210 */ /* 0x000fc60007f1e0ff */
[----:B------:R-:W-:Y:S02]  /*14160*/  IMAD.X R22, R22, 0x1, R25, P2 ;  /* 0x0000000116167824 */ /* 0x000fe400010e0619 */
[----:B------:R-:W-:-:S03]  /*14170*/  IMAD.HI.U32 R32, R30, R21, RZ ;  /* 0x000000151e207227 */ /* 0x000fc600078e00ff */
[----:B------:R-:W-:Y:S01]  /*14180*/  IADD3.X R28, PT, PT, RZ, RZ, R22, P0, P1 ;  /* 0x000000ffff1c7210 */ /* 0x000fe200007e2416 */
[----:B------:R-:W-:-:S04]  /*14190*/  IMAD.WIDE.U32 R30, R30, R17, R32 ;  /* 0x000000111e1e7225 */ /* 0x000fc800078e0020 */
[C---:B------:R-:W-:Y:S02]  /*141a0*/  IMAD R22, R28.reuse, R17, RZ ;  /* 0x000000111c167224 */ /* 0x040fe400078e02ff */
[----:B------:R-:W-:-:S04]  /*141b0*/  IMAD.HI.U32 R25, P1, R28, R21, R30 ;  /* 0x000000151c197227 */ /* 0x000fc8000782001e */
[----:B------:R-:W-:Y:S01]  /*141c0*/  IMAD.HI.U32 R23, R28, R17, RZ ;  /* 0x000000111c177227 */ /* 0x000fe200078e00ff */
[----:B------:R-:W-:-:S04]  /*141d0*/  IADD3 R22, P0, PT, R22, R25, RZ ;  /* 0x0000001916167210 */ /* 0x000fc80007f1e0ff */
[----:B------:R-:W-:Y:S01]  /*141e0*/  IADD3.X R23, PT, PT, R23, RZ, RZ, P1, !PT ;  /* 0x000000ff17177210 */ /* 0x000fe20000ffe4ff */
[----:B------:R-:W-:-:S04]  /*141f0*/  IMAD.WIDE.U32 R28, R22, R20, RZ ;  /* 0x00000014161c7225 */ /* 0x000fc800078e00ff */
[----:B------:R-:W-:Y:S01]  /*14200*/  IMAD.X R27, RZ, RZ, R23, P0 ;  /* 0x000000ffff1b7224 */ /* 0x000fe200000e0617 */
[----:B------:R-:W-:Y:S01]  /*14210*/  IADD3 R23, P0, PT, -R28, R21, RZ ;  /* 0x000000151c177210 */ /* 0x000fe20007f1e1ff */
[----:B------:R-:W-:-:S03]  /*14220*/  IMAD R25, R22, R3, R29 ;  /* 0x0000000316197224 */ /* 0x000fc600078e021d */
[-C--:B------:R-:W-:Y:S01]  /*14230*/  ISETP.GE.U32.AND P2, PT, R23, R20.reuse, PT ;  /* 0x000000141700720c */ /* 0x080fe20003f46070 */
[----:B------:R-:W-:Y:S01]  /*14240*/  IMAD R28, R27, R20, R25 ;  /* 0x000000141b1c7224 */ /* 0x000fe200078e0219 */
[----:B------:R-:W-:Y:S01]  /*14250*/  IADD3 R30, P1, PT, -R20, R23, RZ ;  /* 0x00000017141e7210 */ /* 0x000fe20007f3e1ff */
[----:B------:R-:W-:-:S03]  /*14260*/  VIADD R25, R22, 0x1 ;  /* 0x0000000116197836 */ /* 0x000fc60000000000 */
[----:B------:R-:W-:-:S04]  /*14270*/  IADD3.X R28, PT, PT, ~R28, R17, RZ, P0, !PT ;  /* 0x000000111c1c7210 */ /* 0x000fc800007fe5ff */
[----:B------:R-:W-:Y:S02]  /*14280*/  ISETP.GE.U32.AND.EX P0, PT, R28, R3, PT, P2 ;  /* 0x000000031c00720c */ /* 0x000fe40003f06120 */
[-C--:B------:R-:W-:Y:S02]  /*14290*/  IADD3.X R17, PT, PT, ~R3, R28.reuse, RZ, P1, !PT ;  /* 0x0000001c03117210 */ /* 0x080fe40000ffe5ff */
[----:B------:R-:W-:Y:S02]  /*142a0*/  SEL R23, R30, R23, P0 ;  /* 0x000000171e177207 */ /* 0x000fe40000000000 */
[----:B------:R-:W-:Y:S02]  /*142b0*/  SEL R28, R17, R28, P0 ;  /* 0x0000001c111c7207 */ /* 0x000fe40000000000 */
[----:B------:R-:W-:Y:S02]  /*142c0*/  SEL R25, R25, R22, P0 ;  /* 0x0000001619197207 */ /* 0x000fe40000000000 */
[----:B------:R-:W-:-:S02]  /*142d0*/  ISETP.GE.U32.AND P1, PT, R23, R20, PT ;  /* 0x000000141700720c */ /* 0x000fc40003f26070 */
[----:B------:R-:W-:Y:S02]  /*142e0*/  ISETP.NE.U32.AND P0, PT, R20, RZ, PT ;  /* 0x000000ff1400720c */ /* 0x000fe40003f05070 */
[----:B------:R-:W-:Y:S02]  /*142f0*/  IADD3 R22, PT, PT, R25, 0x1, RZ ;  /* 0x0000000119167810 */ /* 0x000fe40007ffe0ff */
[----:B------:R-:W-:Y:S02]  /*14300*/  ISETP.GE.U32.AND.EX P1, PT, R28, R3, PT, P1 ;  /* 0x000000031c00720c */ /* 0x000fe40003f26110 */
[----:B------:R-:W-:Y:S02]  /*14310*/  ISETP.NE.AND.EX P0, PT, R3, RZ, PT, P0 ;  /* 0x000000ff0300720c */ /* 0x000fe40003f05300 */
[----:B------:R-:W-:Y:S02]  /*14320*/  MOV R3, 0x0 ;  /* 0x0000000000037802 */ /* 0x000fe40000000f00 */
[----:B------:R-:W-:-:S04]  /*14330*/  SEL R22, R22, R25, P1 ;  /* 0x0000001916167207 */ /* 0x000fc80000800000 */
[----:B------:R-:W-:Y:S01]  /*14340*/  SEL R22, R22, 0xffffffff, P0 ;  /* 0xffffffff16167807 */ /* 0x000fe20000000000 */
[----:B------:R-:W-:Y:S06]  /*14350*/  RET.REL.NODEC R2 `(_ZN7cutlass13device_kernelINS_4gemm6kernel13GemmUniversalINS1_17GroupProblemShapeIN4cute5tupleIJiiiEEEEENS1_10collective13CollectiveMmaINS1_40MainloopSm100ArrayTmaUmmaWarpSpecializedILi3ELi8ELi2ENS6_IJNS5_1CILi1EEESD_SD_EEEEENS6_IJNSC_ILi128EEENSC_ILi256EEENSC_ILi64EEEEEENS_6half_tEPNS6_IJlSD_NSC_ILi0EEEEEESK_SN_NS5_8TiledMMAINS5_8MMA_AtomIJNS5_20SM100_MMA_F16BF16_SSISK_SK_fLi128ELi256ELNS5_4UMMA5MajorE0ELSS_0ELNSR_7ScaleInE0ELST_0EEEEEENS5_6LayoutISE_NS6_IJSL_SL_SL_EEEEENS6_IJNS5_10UnderscoreESZ_SZ_EEEEENS5_13SM90_TMA_LOADENS5_14ComposedLayoutINS5_7SwizzleILi3ELi4ELi3EEENS5_18smem_ptr_flag_bitsILi16EEENSW_INS6_IJNSC_ILi8EEESI_EEENS6_IJSI_SD_EEEEEEEvNS5_8identityES12_S1C_vS1D_EENS_8epilogue10collective18CollectiveEpilogueINS1F_31Sm100PtrArrayTmaWarpSpecializedILi4ELi2ELi64ELb1ELb0EEEJSJ_NS6_IJNSW_ISG_SD_EENSW_ISI_SD_EEEEESK_PNS6_IJSD_lSL_EEESK_S1O_NS1F_6fusion15FusionCallbacksIS1J_NS1P_17LinearCombinationISK_fSK_fLNS_15FloatRoundStyleE2EEESJ_S1M_JEEENS5_5SM1004TMEM4LOAD26SM100_TMEM_LOAD_16dp256b8xES12_NS13_IS15_S17_NSW_INS6_IJSI_S18_EEENS6_IJSD_SI_EEEEEEENS5_17SM75_U16x8_LDSM_TENS5_14SM90_TMA_STOREES22_NS5_17SM90_U16x8_STSM_TENS5_39AutoVectorizingCopyWithAssumedAlignmentILi128EEEEEEvvEEEEvNT_6ParamsE) ;  /* 0xfffffebc02287950 */ /* 0x000fec0003c3ffff */
.L_x_266:
[----:B------:R-:W-:-:S00]  /*14360*/  BRA `(.L_x_266) ;  /* 0xfffffffc00fc7947 */ /* 0x000fc0000383ffff */
[----:B------:R-:W-:-:S00]  /*14370*/  NOP ;  /* 0x0000000000007918 */ /* 0x000fc00000000000 */
        /* <DEDUP_REMOVED lines=8> */
.L_x_278:


//--------------------- .nv.global.init           --------------------------
	.section	.nv.global.init,"aw",@progbits
.nv.global.init:
	.type		$str$26,@object
	.size		$str$26,($str$27 - $str$26)
$str$26:
        /*0000*/ 	.byte	0x28, 0x61, 0x64, 0x64, 0x72, 0x65, 0x73, 0x73, 0x20, 0x26, 0x20, 0x6d, 0x61, 0x73, 0x6b, 0x29
        /*0010*/ 	.byte	0x20, 0x3d, 0x3d, 0x20, 0x30, 0x00
	.type		$str$27,@object
	.size		$str$27,($str$25 - $str$27)
$str$27:
        /*0016*/ 	.byte	0x2f, 0x74, 0x6d, 0x70, 0x2f, 0x63, 0x75, 0x74, 0x6c, 0x61, 0x73, 0x73, 0x5f, 0x73, 0x77, 0x65
        /*0026*/ 	.byte	0x65, 0x70, 0x5f, 0x73, 0x72, 0x63, 0x2f, 0x69, 0x6e, 0x63, 0x6c, 0x75, 0x64, 0x65, 0x2f, 0x63
        /*0036*/ 	.byte	0x75, 0x74, 0x65, 0x2f, 0x70, 0x6f, 0x69, 0x6e, 0x74, 0x65, 0x72, 0x5f, 0x66, 0x6c, 0x61, 0x67
        /*0046*/ 	.byte	0x67, 0x65, 0x64, 0x2e, 0x68, 0x70, 0x70, 0x00
	.type		$str$25,@object
	.size		$str$25,($str$24 - $str$25)
$str$25:
        /*004e*/ 	.byte	0x2f, 0x74, 0x6d, 0x70, 0x2f, 0x63, 0x75, 0x74, 0x6c, 0x61, 0x73, 0x73, 0x5f, 0x73, 0x77, 0x65
        /*005e*/ 	.byte	0x65, 0x70, 0x5f, 0x73, 0x72, 0x63, 0x2f, 0x69, 0x6e, 0x63, 0x6c, 0x75, 0x64, 0x65, 0x2f, 0x63
        /*006e*/ 	.byte	0x75, 0x74, 0x65, 0x2f, 0x61, 0x74, 0x6f, 0x6d, 0x2f, 0x63, 0x6f, 0x70, 0x79, 0x5f, 0x74, 0x72
        /*007e*/ 	.byte	0x61, 0x69, 0x74, 0x73, 0x5f, 0x73, 0x6d, 0x31, 0x30, 0x30, 0x2e, 0x68, 0x70, 0x70, 0x00
	.type		$str$24,@object
	.size		$str$24,(__unnamed_1 - $str$24)
$str$24:
        /*008d*/ 	.byte	0x28, 0x28, 0x75, 0x69, 0x6e, 0x74, 0x33, 0x32, 0x5f, 0x74, 0x28, 0x74, 0x68, 0x72, 0x65, 0x61
        /*009d*/ 	.byte	0x64, 0x49, 0x64, 0x78, 0x2e, 0x78, 0x29, 0x20, 0x2f, 0x20, 0x33, 0x32, 0x29, 0x20, 0x25, 0x20
        /*00ad*/ 	.byte	0x34, 0x29, 0x20, 0x3d, 0x3d, 0x20, 0x28, 0x28, 0x28, 0x74, 0x6d, 0x65, 0x6d, 0x5f, 0x61, 0x64
        /*00bd*/ 	.byte	0x64, 0x72, 0x20, 0x3e, 0x3e, 0x20, 0x31, 0x36, 0x29, 0x20, 0x2f, 0x20, 0x33, 0x32, 0x29, 0x20
        /*00cd*/ 	.byte	0x25, 0x20, 0x34, 0x29, 0x00
	.type		__unnamed_1,@object
	.size		__unnamed_1,(__unnamed_2 - __unnamed_1)
__unnamed_1:
        /*00d2*/ 	.byte	0x61, 0x75, 0x74, 0x6f, 0x20, 0x63, 0x75, 0x74, 0x65, 0x3a, 0x3a, 0x61, 0x73, 0x5f, 0x70, 0x6f
        /* <DEDUP_REMOVED lines=24> */
        /*0262*/ 	.byte	0x39, 0x32, 0x3e, 0x3e, 0x3e, 0x3e, 0x5d, 0x00
	.type		__unnamed_2,@object
	.size		__unnamed_2,(.L_2 - __unnamed_2)
__unnamed_2:
        /* <DEDUP_REMOVED lines=42> */
        /*050a*/ 	.byte	0x3e, 0x5d, 0x00
.L_2:


//--------------------- .nv.shared._ZN7cutlass13device_kernelINS_4gemm6kernel13GemmUniversalINS1_17GroupProblemShapeIN4cute5tupleIJiiiEEEEENS1_10collective13CollectiveMmaINS1_40MainloopSm100ArrayTmaUmmaWarpSpecializedILi3ELi8ELi2ENS6_IJNS5_1CILi1EEESD_SD_EEEEENS6_IJNSC_ILi128EEENSC_ILi256EEENSC_ILi64EEEEEENS_6half_tEPNS6_IJlSD_NSC_ILi0EEEEEESK_SN_NS5_8TiledMMAINS5_8MMA_AtomIJNS5_20SM100_MMA_F16BF16_SSISK_SK_fLi128ELi256ELNS5_4UMMA5MajorE0ELSS_0ELNSR_7ScaleInE0ELST_0EEEEEENS5_6LayoutISE_NS6_IJSL_SL_SL_EEEEENS6_IJNS5_10UnderscoreESZ_SZ_EEEEENS5_13SM90_TMA_LOADENS5_14ComposedLayoutINS5_7SwizzleILi3ELi4ELi3EEENS5_18smem_ptr_flag_bitsILi16EEENSW_INS6_IJNSC_ILi8EEESI_EEENS6_IJSI_SD_EEEEEEEvNS5_8identityES12_S1C_vS1D_EENS_8epilogue10collective18CollectiveEpilogueINS1F_31Sm100PtrArrayTmaWarpSpecializedILi4ELi2ELi64ELb1ELb0EEEJSJ_NS6_IJNSW_ISG_SD_EENSW_ISI_SD_EEEEESK_PNS6_IJSD_lSL_EEESK_S1O_NS1F_6fusion15FusionCallbacksIS1J_NS1P_17LinearCombinationISK_fSK_fLNS_15FloatRoundStyleE2EEESJ_S1M_JEEENS5_5SM1004TMEM4LOAD26SM100_TMEM_LOAD_16dp256b8xES12_NS13_IS15_S17_NSW_INS6_IJSI_S18_EEENS6_IJSD_SI_EEEEEEENS5_17SM75_U16x8_LDSM_TENS5_14SM90_TMA_STOREES22_NS5_17SM90_U16x8_STSM_TENS5_39AutoVectorizingCopyWithAssumedAlignmentILi128EEEEEEvvEEEEvNT_6ParamsE --------------------------
	.section	.nv.shared._ZN7cutlass13device_kernelINS_4gemm6kernel13GemmUniversalINS1_17GroupProblemShapeIN4cute5tupleIJiiiEEEEENS1_10collective13CollectiveMmaINS1_40MainloopSm100ArrayTmaUmmaWarpSpecializedILi3ELi8ELi2ENS6_IJNS5_1CILi1EEESD_SD_EEEEENS6_IJNSC_ILi128EEENSC_ILi256EEENSC_ILi64EEEEEENS_6half_tEPNS6_IJlSD_NSC_ILi0EEEEEESK_SN_NS5_8TiledMMAINS5_8MMA_AtomIJNS5_20SM100_MMA_F16BF16_SSISK_SK_fLi128ELi256ELNS5_4UMMA5MajorE0ELSS_0ELNSR_7ScaleInE0ELST_0EEEEEENS5_6LayoutISE_NS6_IJSL_SL_SL_EEEEENS6_IJNS5_10UnderscoreESZ_SZ_EEEEENS5_13SM90_TMA_LOADENS5_14ComposedLayoutINS5_7SwizzleILi3ELi4ELi3EEENS5_18smem_ptr_flag_bitsILi16EEENSW_INS6_IJNSC_ILi8EEESI_EEENS6_IJSI_SD_EEEEEEEvNS5_8identityES12_S1C_vS1D_EENS_8epilogue10collective18CollectiveEpilogueINS1F_31Sm100PtrArrayTmaWarpSpecializedILi4ELi2ELi64ELb1ELb0EEEJSJ_NS6_IJNSW_ISG_SD_EENSW_ISI_SD_EEEEESK_PNS6_IJSD_lSL_EEESK_S1O_NS1F_6fusion15FusionCallbacksIS1J_NS1P_17LinearCombinationISK_fSK_fLNS_15FloatRoundStyleE2EEESJ_S1M_JEEENS5_5SM1004TMEM4LOAD26SM100_TMEM_LOAD_16dp256b8xES12_NS13_IS15_S17_NSW_INS6_IJSI_S18_EEENS6_IJSD_SI_EEEEEEENS5_17SM75_U16x8_LDSM_TENS5_14SM90_TMA_STOREES22_NS5_17SM90_U16x8_STSM_TENS5_39AutoVectorizingCopyWithAssumedAlignmentILi128EEEEEEvvEEEEvNT_6ParamsE,"aw",@nobits
	.sectionflags	@""
	.align	16
	.zero		1024


//--------------------- .nv.shared.reserved.0     --------------------------
	.section	.nv.shared.reserved.0,"aw",@nobits
	.weak		__nv_reservedSMEM_offset_0_alias
	.size		__nv_reservedSMEM_offset_0_alias, 0, 64
	.other		__nv_reservedSMEM_offset_0_alias,@"STO_CUDA_RESERVED_SHARED STV_DEFAULT"
__nv_reservedSMEM_offset_0_alias:
	.zero		0
.nv.shared.reserved.0:
	.zero		64
	.weak		__nv_reservedSMEM_tcgen05_partition
	.type		__nv_reservedSMEM_tcgen05_partition,@object
	.size		__nv_reservedSMEM_tcgen05_partition,(.L_0 - __nv_reservedSMEM_tcgen05_partition)
__nv_reservedSMEM_tcgen05_partition:
	.zero		32
.L_0:


//--------------------- .nv.global                --------------------------
	.section	.nv.global,"aw",@nobits
.nv.global:
	.type		_ZN39_INTERNAL_b2e60e2f_4_k_cu_14c083f4_26174cute1_E,@object
	.size		_ZN39_INTERNAL_b2e60e2f_4_k_cu_14c083f4_26174cute1_E,(_ZN39_INTERNAL_b2e60e2f_4_k_cu_14c083f4_26174cuda3std3__45__cpo6cbeginE - _ZN39_INTERNAL_b2e60e2f_4_k_cu_14c083f4_26174cute1_E)
_ZN39_INTERNAL_b2e60e2f_4_k_cu_14c083f4_26174cute1_E:
	.zero		1
	.type		_ZN39_INTERNAL_b2e60e2f_4_k_cu_14c083f4_26174cuda3std3__45__cpo6cbeginE,@object
	.size		_ZN39_INTERNAL_b2e60e2f_4_k_cu_14c083f4_26174cuda3std3__45__cpo6cbeginE,(_ZN39_INTERNAL_b2e60e2f_4_k_cu_14c083f4_26174cuda3std3__48in_placeE - _ZN39_INTERNAL_b2e60e2f_4_k_cu_14c083f4_26174cuda3std3__45__cpo6cbeginE)
_ZN39_INTERNAL_b2e60e2f_4_k_cu_14c083f4_26174cuda3std3__45__cpo6cbeginE:
	.zero		1
	.type		_ZN39_INTERNAL_b2e60e2f_4_k_cu_14c083f4_26174cuda3std3__48in_placeE,@object
	.size		_ZN39_INTERNAL_b2e60e2f_4_k_cu_14c083f4_26174cuda3std3__48in_placeE,(_ZN39_INTERNAL_b2e60e2f_4_k_cu_14c083f4_26174cuda3std6ranges3__45__cpo9iter_moveE - _ZN39_INTERNAL_b2e60e2f_4_k_cu_14c083f4_26174cuda3std3__48in_placeE)
_ZN39_INTERNAL_b2e60e2f_4_k_cu_14c083f4_26174cuda3std3__48in_placeE:
	.zero		1
	.type		_ZN39_INTERNAL_b2e60e2f_4_k_cu_14c083f4_26174cuda3std6ranges3__45__cpo9iter_moveE,@object
	.size		_ZN39_INTERNAL_b2e60e2f_4_k_cu_14c083f4_26174cuda3std6ranges3__45__cpo9iter_moveE,(_ZN39_INTERNAL_b2e60e2f_4_k_cu_14c083f4_26174cuda3std3__45__cpo5beginE - _ZN39_INTERNAL_b2e60e2f_4_k_cu_14c083f4_26174cuda3std6ranges3__45__cpo9iter_moveE)
_ZN39_INTERNAL_b2e60e2f_4_k_cu_14c083f4_26174cuda3std6ranges3__45__cpo9iter_moveE:
	.zero		1
	.type		_ZN39_INTERNAL_b2e60e2f_4_k_cu_14c083f4_26174cuda3std3__45__cpo5beginE,@object
	.size		_ZN39_INTERNAL_b2e60e2f_4_k_cu_14c083f4_26174cuda3std3__45__cpo5beginE,(_ZN39_INTERNAL_b2e60e2f_4_k_cu_14c083f4_26174cuda3std3__441_GLOBAL__N__b2e60e2f_4_k_cu_14c083f4_26176ignoreE - _ZN39_INTERNAL_b2e60e2f_4_k_cu_14c083f4_26174cuda3std3__45__cpo5beginE)
_ZN39_INTERNAL_b2e60e2f_4_k_cu_14c083f4_26174cuda3std3__45__cpo5beginE:
	.zero		1
	.type		_ZN39_INTERNAL_b2e60e2f_4_k_cu_14c083f4_26174cuda3std3__441_GLOBAL__N__b2e60e2f_4_k_cu_14c083f4_26176ignoreE,@object
	.size		_ZN39_INTERNAL_b2e60e2f_4_k_cu_14c083f4_26174cuda3std3__441_GLOBAL__N__b2e60e2f_4_k_cu_14c083f4_26176ignoreE,(_ZN39_INTERNAL_b2e60e2f_4_k_cu_14c083f4_26174cute7productE - _ZN39_INTERNAL_b2e60e2f_4_k_cu_14c083f4_26174cuda3std3__441_GLOBAL__N__b2e60e2f_4_k_cu_14c083f4_26176ignoreE)
_ZN39_INTERNAL_b2e60e2f_4_k_cu_14c083f4_26174cuda3std3__441_GLOBAL__N__b2e60e2f_4_k_cu_14c083f4_26176ignoreE:
	.zero		1
	.type		_ZN39_INTERNAL_b2e60e2f_4_k_cu_14c083f4_26174cute7productE,@object
	.size		_ZN39_INTERNAL_b2e60e2f_4_k_cu_14c083f4_26174cute7productE,(_ZN39_INTERNAL_b2e60e2f_4_k_cu_14c083f4_26174cuda3std3__45__cpo3endE - _ZN39_INTERNAL_b2e60e2f_4_k_cu_14c083f4_26174cute7productE)
_ZN39_INTERNAL_b2e60e2f_4_k_cu_14c083f4_26174cute7productE:
	.zero		1
	.type		_ZN39_INTERNAL_b2e60e2f_4_k_cu_14c083f4_26174cuda3std3__45__cpo3endE,@object
	.size		_ZN39_INTERNAL_b2e60e2f_4_k_cu_14c083f4_26174cuda3std3__45__cpo3endE,(_ZN39_INTERNAL_b2e60e2f_4_k_cu_14c083f4_26174cuda3std3__419piecewise_constructE - _ZN39_INTERNAL_b2e60e2f_4_k_cu_14c083f4_26174cuda3std3__45__cpo3endE)
_ZN39_INTERNAL_b2e60e2f_4_k_cu_14c083f4_26174cuda3std3__45__cpo3endE:
	.zero		1
	.type		_ZN39_INTERNAL_b2e60e2f_4_k_cu_14c083f4_26174cuda3std3__419piecewise_constructE,@object
	.size		_ZN39_INTERNAL_b2e60e2f_4_k_cu_14c083f4_26174cuda3std3__419piecewise_constructE,(_ZN39_INTERNAL_b2e60e2f_4_k_cu_14c083f4_26174cuda3std3__45__cpo4cendE - _ZN39_INTERNAL_b2e60e2f_4_k_cu_14c083f4_26174cuda3std3__419piecewise_constructE)
_ZN39_INTERNAL_b2e60e2f_4_k_cu_14c083f4_26174cuda3std3__419piecewise_constructE:
	.zero		1
	.type		_ZN39_INTERNAL_b2e60e2f_4_k_cu_14c083f4_26174cuda3std3__45__cpo4cendE,@object
	.size		_ZN39_INTERNAL_b2e60e2f_4_k_cu_14c083f4_26174cuda3std3__45__cpo4cendE,(_ZN39_INTERNAL_b2e60e2f_4_k_cu_14c083f4_26174cuda3std6ranges3__45__cpo4swapE - _ZN39_INTERNAL_b2e60e2f_4_k_cu_14c083f4_26174cuda3std3__45__cpo4cendE)
_ZN39_INTERNAL_b2e60e2f_4_k_cu_14c083f4_26174cuda3std3__45__cpo4cendE:
	.zero		1
	.type		_ZN39_INTERNAL_b2e60e2f_4_k_cu_14c083f4_26174cuda3std6ranges3__45__cpo4swapE,@object
	.size		_ZN39_INTERNAL_b2e60e2f_4_k_cu_14c083f4_26174cuda3std6ranges3__45__cpo4swapE,(.L_10 - _ZN39_INTERNAL_b2e60e2f_4_k_cu_14c083f4_26174cuda3std6ranges3__45__cpo4swapE)
_ZN39_INTERNAL_b2e60e2f_4_k_cu_14c083f4_26174cuda3std6ranges3__45__cpo4swapE:
	.zero		1
.L_10:


//--------------------- .nv.constant0._ZN7cutlass13device_kernelINS_4gemm6kernel13GemmUniversalINS1_17GroupProblemShapeIN4cute5tupleIJiiiEEEEENS1_10collective13CollectiveMmaINS1_40MainloopSm100ArrayTmaUmmaWarpSpecializedILi3ELi8ELi2ENS6_IJNS5_1CILi1EEESD_SD_EEEEENS6_IJNSC_ILi128EEENSC_ILi256EEENSC_ILi64EEEEEENS_6half_tEPNS6_IJlSD_NSC_ILi0EEEEEESK_SN_NS5_8TiledMMAINS5_8MMA_AtomIJNS5_20SM100_MMA_F16BF16_SSISK_SK_fLi128ELi256ELNS5_4UMMA5MajorE0ELSS_0ELNSR_7ScaleInE0ELST_0EEEEEENS5_6LayoutISE_NS6_IJSL_SL_SL_EEEEENS6_IJNS5_10UnderscoreESZ_SZ_EEEEENS5_13SM90_TMA_LOADENS5_14ComposedLayoutINS5_7SwizzleILi3ELi4ELi3EEENS5_18smem_ptr_flag_bitsILi16EEENSW_INS6_IJNSC_ILi8EEESI_EEENS6_IJSI_SD_EEEEEEEvNS5_8identityES12_S1C_vS1D_EENS_8epilogue10collective18CollectiveEpilogueINS1F_31Sm100PtrArrayTmaWarpSpecializedILi4ELi2ELi64ELb1ELb0EEEJSJ_NS6_IJNSW_ISG_SD_EENSW_ISI_SD_EEEEESK_PNS6_IJSD_lSL_EEESK_S1O_NS1F_6fusion15FusionCallbacksIS1J_NS1P_17LinearCombinationISK_fSK_fLNS_15FloatRoundStyleE2EEESJ_S1M_JEEENS5_5SM1004TMEM4LOAD26SM100_TMEM_LOAD_16dp256b8xES12_NS13_IS15_S17_NSW_INS6_IJSI_S18_EEENS6_IJSD_SI_EEEEEEENS5_17SM75_U16x8_LDSM_TENS5_14SM90_TMA_STOREES22_NS5_17SM90_U16x8_STSM_TENS5_39AutoVectorizingCopyWithAssumedAlignmentILi128EEEEEEvvEEEEvNT_6ParamsE --------------------------
	.section	.nv.constant0._ZN7cutlass13device_kernelINS_4gemm6kernel13GemmUniversalINS1_17GroupProblemShapeIN4cute5tupleIJiiiEEEEENS1_10collective13CollectiveMmaINS1_40MainloopSm100ArrayTmaUmmaWarpSpecializedILi3ELi8ELi2ENS6_IJNS5_1CILi1EEESD_SD_EEEEENS6_IJNSC_ILi128EEENSC_ILi256EEENSC_ILi64EEEEEENS_6half_tEPNS6_IJlSD_NSC_ILi0EEEEEESK_SN_NS5_8TiledMMAINS5_8MMA_AtomIJNS5_20SM100_MMA_F16BF16_SSISK_SK_fLi128ELi256ELNS5_4UMMA5MajorE0ELSS_0ELNSR_7ScaleInE0ELST_0EEEEEENS5_6LayoutISE_NS6_IJSL_SL_SL_EEEEENS6_IJNS5_10UnderscoreESZ_SZ_EEEEENS5_13SM90_TMA_LOADENS5_14ComposedLayoutINS5_7SwizzleILi3ELi4ELi3EEENS5_18smem_ptr_flag_bitsILi16EEENSW_INS6_IJNSC_ILi8EEESI_EEENS6_IJSI_SD_EEEEEEEvNS5_8identityES12_S1C_vS1D_EENS_8epilogue10collective18CollectiveEpilogueINS1F_31Sm100PtrArrayTmaWarpSpecializedILi4ELi2ELi64ELb1ELb0EEEJSJ_NS6_IJNSW_ISG_SD_EENSW_ISI_SD_EEEEESK_PNS6_IJSD_lSL_EEESK_S1O_NS1F_6fusion15FusionCallbacksIS1J_NS1P_17LinearCombinationISK_fSK_fLNS_15FloatRoundStyleE2EEESJ_S1M_JEEENS5_5SM1004TMEM4LOAD26SM100_TMEM_LOAD_16dp256b8xES12_NS13_IS15_S17_NSW_INS6_IJSI_S18_EEENS6_IJSD_SI_EEEEEEENS5_17SM75_U16x8_LDSM_TENS5_14SM90_TMA_STOREES22_NS5_17SM90_U16x8_STSM_TENS5_39AutoVectorizingCopyWithAssumedAlignmentILi128EEEEEEvvEEEEvNT_6ParamsE,"a",@progbits
	.sectionflags	@""
	.align	4
.nv.constant0._ZN7cutlass13device_kernelINS_4gemm6kernel13GemmUniversalINS1_17GroupProblemShapeIN4cute5tupleIJiiiEEEEENS1_10collective13CollectiveMmaINS1_40MainloopSm100ArrayTmaUmmaWarpSpecializedILi3ELi8ELi2ENS6_IJNS5_1CILi1EEESD_SD_EEEEENS6_IJNSC_ILi128EEENSC_ILi256EEENSC_ILi64EEEEEENS_6half_tEPNS6_IJlSD_NSC_ILi0EEEEEESK_SN_NS5_8TiledMMAINS5_8MMA_AtomIJNS5_20SM100_MMA_F16BF16_SSISK_SK_fLi128ELi256ELNS5_4UMMA5MajorE0ELSS_0ELNSR_7ScaleInE0ELST_0EEEEEENS5_6LayoutISE_NS6_IJSL_SL_SL_EEEEENS6_IJNS5_10UnderscoreESZ_SZ_EEEEENS5_13SM90_TMA_LOADENS5_14ComposedLayoutINS5_7SwizzleILi3ELi4ELi3EEENS5_18smem_ptr_flag_bitsILi16EEENSW_INS6_IJNSC_ILi8EEESI_EEENS6_IJSI_SD_EEEEEEEvNS5_8identityES12_S1C_vS1D_EENS_8epilogue10collective18CollectiveEpilogueINS1F_31Sm100PtrArrayTmaWarpSpecializedILi4ELi2ELi64ELb1ELb0EEEJSJ_NS6_IJNSW_ISG_SD_EENSW_ISI_SD_EEEEESK_PNS6_IJSD_lSL_EEESK_S1O_NS1F_6fusion15FusionCallbacksIS1J_NS1P_17LinearCombinationISK_fSK_fLNS_15FloatRoundStyleE2EEESJ_S1M_JEEENS5_5SM1004TMEM4LOAD26SM100_TMEM_LOAD_16dp256b8xES12_NS13_IS15_S17_NSW_INS6_IJSI_S18_EEENS6_IJSD_SI_EEEEEEENS5_17SM75_U16x8_LDSM_TENS5_14SM90_TMA_STOREES22_NS5_17SM90_U16x8_STSM_TENS5_39AutoVectorizingCopyWithAssumedAlignmentILi128EEEEEEvvEEEEvNT_6ParamsE:
	.zero		3200


//--------------------- SYMBOLS --------------------------

	.type		.nv.reservedSmem.offset0,@object
	.size		.nv.reservedSmem.offset0,0x4
	.type		.nv.reservedSmem.cap,@object
	.size		.nv.reservedSmem.cap,0x4
	.type		__assertfail,@function
